//
// Generated by NVIDIA NVVM Compiler
//
// Compiler Build ID: CL-36424714
// Cuda compilation tools, release 13.0, V13.0.88
// Based on NVVM 20.0.0
//

.version 9.0
.target sm_100
.address_size 64

	// .globl	visionflow_compute_kernel
.extern .func  (.param .b32 func_retval0) vprintf
(
	.param .b64 vprintf_param_0,
	.param .b64 vprintf_param_1
)
;
.global .align 1 .b8 $str[65] = {68, 69, 66, 85, 71, 91, 37, 100, 93, 32, 105, 116, 101, 114, 61, 37, 100, 58, 32, 114, 97, 119, 95, 102, 111, 114, 99, 101, 61, 40, 37, 46, 50, 102, 44, 37, 46, 50, 102, 44, 37, 46, 50, 102, 41, 32, 109, 97, 103, 61, 37, 46, 50, 102, 32, 109, 97, 120, 61, 37, 46, 50, 102, 10};
.global .align 1 .b8 $str$1[95] = {78, 111, 100, 101, 32, 37, 100, 58, 32, 112, 111, 115, 61, 40, 37, 46, 50, 102, 44, 37, 46, 50, 102, 44, 37, 46, 50, 102, 41, 32, 118, 101, 108, 61, 40, 37, 46, 50, 102, 44, 37, 46, 50, 102, 44, 37, 46, 50, 102, 41, 32, 102, 111, 114, 99, 101, 61, 40, 37, 46, 50, 102, 44, 37, 46, 50, 102, 44, 37, 46, 50, 102, 41, 32, 98, 111, 117, 110, 100, 115, 61, 37, 46, 48, 102, 32, 105, 116, 101, 114, 61, 37, 100, 10};
.global .align 4 .b8 __cudart_i2opi_f[24] = {65, 144, 67, 60, 153, 149, 98, 219, 192, 221, 52, 245, 209, 87, 39, 252, 41, 21, 68, 78, 110, 131, 249, 162};

.visible .entry visionflow_compute_kernel(
	.param .align 8 .b8 visionflow_compute_kernel_param_0[232]
)
{
	.local .align 8 .b8 	__local_depot0[128];
	.reg .b64 	%SP;
	.reg .b64 	%SPL;
	.reg .pred 	%p<251>;
	.reg .b32 	%r<421>;
	.reg .b32 	%f<1578>;
	.reg .b64 	%rd<395>;
	.reg .b64 	%fd<28>;

	mov.u64 	%SPL, __local_depot0;
	cvta.local.u64 	%SP, %SPL;
	mov.b64 	%rd85, visionflow_compute_kernel_param_0;
	mov.u64 	%rd1, %rd85;
	ld.param.v2.u32 	{%r1, %r2}, [visionflow_compute_kernel_param_0+224];
	ld.param.u32 	%r3, [visionflow_compute_kernel_param_0+220];
	ld.param.f32 	%f1, [visionflow_compute_kernel_param_0+200];
	ld.param.f32 	%f2, [visionflow_compute_kernel_param_0+196];
	ld.param.v2.u32 	{%r4, %r6}, [visionflow_compute_kernel_param_0+184];
	ld.param.v2.f32 	{%f3, %f4}, [visionflow_compute_kernel_param_0+176];
	ld.param.v2.f32 	{%f5, %f6}, [visionflow_compute_kernel_param_0+160];
	ld.param.v2.f32 	{%f7, %f8}, [visionflow_compute_kernel_param_0+144];
	ld.param.f32 	%f9, [visionflow_compute_kernel_param_0+140];
	ld.param.v2.f32 	{%f10, %f11}, [visionflow_compute_kernel_param_0+128];
	ld.param.u64 	%rd86, [visionflow_compute_kernel_param_0+112];
	ld.param.u64 	%rd87, [visionflow_compute_kernel_param_0+104];
	ld.param.u64 	%rd88, [visionflow_compute_kernel_param_0+96];
	ld.param.u64 	%rd89, [visionflow_compute_kernel_param_0+88];
	ld.param.u64 	%rd90, [visionflow_compute_kernel_param_0+80];
	ld.param.u64 	%rd91, [visionflow_compute_kernel_param_0+72];
	ld.param.u64 	%rd92, [visionflow_compute_kernel_param_0+56];
	ld.param.u64 	%rd93, [visionflow_compute_kernel_param_0+16];
	ld.param.u64 	%rd94, [visionflow_compute_kernel_param_0+8];
	ld.param.u64 	%rd95, [visionflow_compute_kernel_param_0];
	cvta.to.global.u64 	%rd2, %rd95;
	cvta.to.global.u64 	%rd3, %rd94;
	cvta.to.global.u64 	%rd4, %rd93;
	cvta.to.global.u64 	%rd5, %rd92;
	cvta.to.global.u64 	%rd6, %rd91;
	cvta.to.global.u64 	%rd7, %rd90;
	cvta.to.global.u64 	%rd8, %rd89;
	cvta.to.global.u64 	%rd9, %rd88;
	cvta.to.global.u64 	%rd10, %rd87;
	cvta.to.global.u64 	%rd11, %rd86;
	add.u64 	%rd12, %SPL, 0;
	add.u64 	%rd13, %SPL, 0;
	add.u64 	%rd14, %SPL, 0;
	add.u64 	%rd15, %SPL, 0;
	add.u64 	%rd16, %SPL, 0;
	add.u64 	%rd17, %SPL, 0;
	mov.u32 	%r166, %ctaid.x;
	mov.u32 	%r167, %ntid.x;
	mov.u32 	%r168, %tid.x;
	mad.lo.s32 	%r7, %r166, %r167, %r168;
	setp.ge.s32 	%p1, %r7, %r3;
	@%p1 bra 	$L__BB0_277;
	ld.param.f32 	%f12, [%rd1+152];
	ld.param.u64 	%rd18, [%rd1+64];
	ld.param.u64 	%rd102, [%rd1+24];
	ld.param.u64 	%rd103, [%rd1+32];
	ld.param.u64 	%rd104, [%rd1+40];
	ld.param.u32 	%r169, [%rd1+192];
	cvta.to.global.u64 	%rd105, %rd104;
	cvta.to.global.u64 	%rd106, %rd103;
	cvta.to.global.u64 	%rd107, %rd102;
	mul.wide.s32 	%rd108, %r7, 4;
	add.s64 	%rd19, %rd2, %rd108;
	ld.global.f32 	%f13, [%rd19];
	add.s64 	%rd20, %rd3, %rd108;
	ld.global.f32 	%f14, [%rd20];
	add.s64 	%rd21, %rd4, %rd108;
	ld.global.f32 	%f15, [%rd21];
	add.s64 	%rd22, %rd107, %rd108;
	ld.global.f32 	%f16, [%rd22];
	add.s64 	%rd23, %rd106, %rd108;
	ld.global.f32 	%f17, [%rd23];
	add.s64 	%rd24, %rd105, %rd108;
	ld.global.f32 	%f18, [%rd24];
	setp.gt.s32 	%p2, %r169, 1;
	@%p2 bra 	$L__BB0_23;
	setp.eq.s32 	%p5, %r169, 0;
	@%p5 bra 	$L__BB0_44;
	setp.eq.s32 	%p6, %r169, 1;
	@%p6 bra 	$L__BB0_4;
	bra.uni 	$L__BB0_198;
$L__BB0_4:
	max.f32 	%f87, %f2, 0f3C23D70A;
	add.s64 	%rd240, %rd6, %rd108;
	ld.global.u32 	%r43, [%rd240];
	setp.lt.s32 	%p109, %r3, 1;
	mov.f32 	%f1553, 0f00000000;
	mov.f32 	%f1552, %f1553;
	mov.f32 	%f1551, %f1553;
	@%p109 bra 	$L__BB0_18;
	setp.eq.s32 	%p110, %r3, 1;
	mov.f32 	%f1551, 0f00000000;
	mov.b32 	%r386, 0;
	mov.f32 	%f1552, %f1551;
	mov.f32 	%f1553, %f1551;
	@%p110 bra 	$L__BB0_14;
	and.b32  	%r386, %r3, 2147483646;
	mov.f32 	%f1551, 0f00000000;
	mov.b32 	%r387, 0;
$L__BB0_7:
	setp.eq.s32 	%p111, %r387, %r7;
	@%p111 bra 	$L__BB0_10;
	mul.wide.u32 	%rd241, %r387, 4;
	add.s64 	%rd242, %rd2, %rd241;
	ld.global.f32 	%f953, [%rd242];
	add.s64 	%rd243, %rd3, %rd241;
	ld.global.f32 	%f954, [%rd243];
	add.s64 	%rd244, %rd4, %rd241;
	ld.global.f32 	%f955, [%rd244];
	sub.f32 	%f111, %f13, %f953;
	sub.f32 	%f112, %f14, %f954;
	sub.f32 	%f113, %f15, %f955;
	mul.f32 	%f956, %f112, %f112;
	fma.rn.f32 	%f957, %f111, %f111, %f956;
	fma.rn.f32 	%f114, %f113, %f113, %f957;
	add.f32 	%f115, %f114, 0f3C23D70A;
	add.s64 	%rd245, %rd6, %rd241;
	ld.global.u32 	%r49, [%rd245];
	setp.geu.f32 	%p112, %f115, 0f42C80000;
	@%p112 bra 	$L__BB0_10;
	setp.eq.s32 	%p113, %r49, %r43;
	selp.f32 	%f958, 0f3F800000, 0f3E99999A, %p113;
	mul.f32 	%f959, %f11, %f958;
	div.rn.f32 	%f960, %f959, %f115;
	sqrt.rn.f32 	%f961, %f114;
	add.f32 	%f962, %f961, 0f322BCC77;
	div.rn.f32 	%f963, %f111, %f962;
	div.rn.f32 	%f964, %f112, %f962;
	div.rn.f32 	%f965, %f113, %f962;
	fma.rn.f32 	%f1553, %f960, %f963, %f1553;
	fma.rn.f32 	%f1552, %f960, %f964, %f1552;
	fma.rn.f32 	%f1551, %f960, %f965, %f1551;
$L__BB0_10:
	add.s32 	%r251, %r387, 1;
	setp.eq.s32 	%p114, %r251, %r7;
	@%p114 bra 	$L__BB0_13;
	mul.wide.u32 	%rd246, %r387, 4;
	add.s64 	%rd247, %rd2, %rd246;
	ld.global.f32 	%f966, [%rd247+4];
	add.s64 	%rd248, %rd3, %rd246;
	ld.global.f32 	%f967, [%rd248+4];
	add.s64 	%rd249, %rd4, %rd246;
	ld.global.f32 	%f968, [%rd249+4];
	sub.f32 	%f122, %f13, %f966;
	sub.f32 	%f123, %f14, %f967;
	sub.f32 	%f124, %f15, %f968;
	mul.f32 	%f969, %f123, %f123;
	fma.rn.f32 	%f970, %f122, %f122, %f969;
	fma.rn.f32 	%f125, %f124, %f124, %f970;
	add.f32 	%f126, %f125, 0f3C23D70A;
	add.s64 	%rd250, %rd6, %rd246;
	ld.global.u32 	%r50, [%rd250+4];
	setp.geu.f32 	%p115, %f126, 0f42C80000;
	@%p115 bra 	$L__BB0_13;
	setp.eq.s32 	%p116, %r50, %r43;
	selp.f32 	%f971, 0f3F800000, 0f3E99999A, %p116;
	mul.f32 	%f972, %f11, %f971;
	div.rn.f32 	%f973, %f972, %f126;
	sqrt.rn.f32 	%f974, %f125;
	add.f32 	%f975, %f974, 0f322BCC77;
	div.rn.f32 	%f976, %f122, %f975;
	div.rn.f32 	%f977, %f123, %f975;
	div.rn.f32 	%f978, %f124, %f975;
	fma.rn.f32 	%f1553, %f973, %f976, %f1553;
	fma.rn.f32 	%f1552, %f973, %f977, %f1552;
	fma.rn.f32 	%f1551, %f973, %f978, %f1551;
$L__BB0_13:
	add.s32 	%r387, %r387, 2;
	setp.eq.s32 	%p117, %r387, %r386;
	@%p117 bra 	$L__BB0_14;
	bra.uni 	$L__BB0_7;
$L__BB0_14:
	and.b32  	%r252, %r3, 1;
	setp.eq.b32 	%p118, %r252, 1;
	not.pred 	%p119, %p118;
	@%p119 bra 	$L__BB0_18;
	setp.eq.s32 	%p120, %r386, %r7;
	@%p120 bra 	$L__BB0_18;
	mul.wide.u32 	%rd251, %r386, 4;
	add.s64 	%rd252, %rd2, %rd251;
	ld.global.f32 	%f979, [%rd252];
	add.s64 	%rd253, %rd3, %rd251;
	ld.global.f32 	%f980, [%rd253];
	add.s64 	%rd254, %rd4, %rd251;
	ld.global.f32 	%f981, [%rd254];
	sub.f32 	%f94, %f13, %f979;
	sub.f32 	%f95, %f14, %f980;
	sub.f32 	%f96, %f15, %f981;
	mul.f32 	%f982, %f95, %f95;
	fma.rn.f32 	%f983, %f94, %f94, %f982;
	fma.rn.f32 	%f97, %f96, %f96, %f983;
	add.f32 	%f98, %f97, 0f3C23D70A;
	add.s64 	%rd255, %rd6, %rd251;
	ld.global.u32 	%r46, [%rd255];
	setp.geu.f32 	%p121, %f98, 0f42C80000;
	@%p121 bra 	$L__BB0_18;
	setp.eq.s32 	%p122, %r46, %r43;
	selp.f32 	%f984, 0f3F800000, 0f3E99999A, %p122;
	mul.f32 	%f985, %f11, %f984;
	div.rn.f32 	%f986, %f985, %f98;
	sqrt.rn.f32 	%f987, %f97;
	add.f32 	%f988, %f987, 0f322BCC77;
	div.rn.f32 	%f989, %f94, %f988;
	div.rn.f32 	%f990, %f95, %f988;
	div.rn.f32 	%f991, %f96, %f988;
	fma.rn.f32 	%f1553, %f986, %f989, %f1553;
	fma.rn.f32 	%f1552, %f986, %f990, %f1552;
	fma.rn.f32 	%f1551, %f986, %f991, %f1551;
$L__BB0_18:
	setp.lt.s32 	%p123, %r1, 1;
	@%p123 bra 	$L__BB0_246;
	mul.f32 	%f993, %f5, 0f40A00000;
	min.f32 	%f105, %f993, 0f41200000;
	mul.f32 	%f106, %f8, 0fBF000000;
	mul.f32 	%f107, %f8, 0f3F000000;
	setp.eq.s32 	%p124, %r1, 1;
	mov.b64 	%rd393, 0;
	@%p124 bra 	$L__BB0_96;
	and.b32  	%r47, %r1, 2147483646;
	mov.b32 	%r388, 0;
$L__BB0_21:
	mul.wide.u32 	%rd257, %r388, 4;
	add.s64 	%rd34, %rd8, %rd257;
	ld.global.u32 	%r389, [%rd34];
	setp.eq.s32 	%p125, %r389, %r7;
	add.s64 	%rd35, %rd11, %rd257;
	add.s64 	%rd36, %rd10, %rd257;
	add.s64 	%rd37, %rd9, %rd257;
	@%p125 bra 	$L__BB0_86;
	ld.global.u32 	%r254, [%rd37];
	setp.eq.s32 	%p126, %r254, %r7;
	@%p126 bra 	$L__BB0_87;
	bra.uni 	$L__BB0_89;
$L__BB0_23:
	setp.eq.s32 	%p3, %r169, 2;
	@%p3 bra 	$L__BB0_99;
	setp.eq.s32 	%p4, %r169, 3;
	@%p4 bra 	$L__BB0_25;
	bra.uni 	$L__BB0_198;
$L__BB0_25:
	max.f32 	%f344, %f2, 0f3C23D70A;
	mul.wide.s32 	%rd109, %r7, 4;
	add.s64 	%rd110, %rd5, %rd109;
	ld.global.f32 	%f345, [%rd110];
	add.s64 	%rd111, %rd7, %rd109;
	ld.global.u32 	%r105, [%rd111];
	setp.lt.s32 	%p7, %r3, 1;
	mov.f32 	%f1483, 0f00000000;
	mov.f32 	%f1484, %f1483;
	mov.f32 	%f1485, %f1483;
	@%p7 bra 	$L__BB0_39;
	setp.eq.s32 	%p8, %r3, 1;
	mov.f32 	%f1485, 0f00000000;
	mov.b32 	%r405, 0;
	mov.f32 	%f1484, %f1485;
	mov.f32 	%f1483, %f1485;
	@%p8 bra 	$L__BB0_35;
	and.b32  	%r405, %r3, 2147483646;
	mov.f32 	%f1485, 0f00000000;
	mov.b32 	%r404, 0;
$L__BB0_28:
	setp.eq.s32 	%p9, %r404, %r7;
	@%p9 bra 	$L__BB0_31;
	cvt.u64.u32 	%rd51, %r404;
	mul.wide.u32 	%rd112, %r404, 4;
	add.s64 	%rd113, %rd2, %rd112;
	ld.global.f32 	%f618, [%rd113];
	add.s64 	%rd114, %rd3, %rd112;
	ld.global.f32 	%f619, [%rd114];
	add.s64 	%rd115, %rd4, %rd112;
	ld.global.f32 	%f620, [%rd115];
	sub.f32 	%f349, %f13, %f618;
	sub.f32 	%f350, %f14, %f619;
	sub.f32 	%f351, %f15, %f620;
	mul.f32 	%f621, %f350, %f350;
	fma.rn.f32 	%f622, %f349, %f349, %f621;
	fma.rn.f32 	%f352, %f351, %f351, %f622;
	add.f32 	%f353, %f352, 0f3C23D70A;
	setp.geu.f32 	%p10, %f353, 0f42C80000;
	@%p10 bra 	$L__BB0_31;
	shl.b64 	%rd116, %rd51, 2;
	add.s64 	%rd117, %rd5, %rd116;
	ld.global.f32 	%f623, [%rd117];
	add.s64 	%rd118, %rd7, %rd116;
	ld.global.u32 	%r172, [%rd118];
	setp.eq.s32 	%p11, %r172, %r105;
	selp.f32 	%f624, 0f3F000000, 0f3F800000, %p11;
	sub.f32 	%f625, %f345, %f623;
	abs.f32 	%f626, %f625;
	add.f32 	%f627, %f626, 0f3F800000;
	mul.f32 	%f628, %f11, %f627;
	mul.f32 	%f629, %f624, %f628;
	div.rn.f32 	%f630, %f629, %f353;
	sqrt.rn.f32 	%f631, %f352;
	add.f32 	%f632, %f631, 0f322BCC77;
	div.rn.f32 	%f633, %f349, %f632;
	div.rn.f32 	%f634, %f350, %f632;
	div.rn.f32 	%f635, %f351, %f632;
	fma.rn.f32 	%f1483, %f630, %f633, %f1483;
	fma.rn.f32 	%f1484, %f630, %f634, %f1484;
	fma.rn.f32 	%f1485, %f630, %f635, %f1485;
$L__BB0_31:
	add.s32 	%r173, %r404, 1;
	setp.eq.s32 	%p12, %r173, %r7;
	@%p12 bra 	$L__BB0_34;
	cvt.u64.u32 	%rd52, %r404;
	mul.wide.u32 	%rd119, %r404, 4;
	add.s64 	%rd120, %rd2, %rd119;
	ld.global.f32 	%f636, [%rd120+4];
	add.s64 	%rd121, %rd3, %rd119;
	ld.global.f32 	%f637, [%rd121+4];
	add.s64 	%rd122, %rd4, %rd119;
	ld.global.f32 	%f638, [%rd122+4];
	sub.f32 	%f360, %f13, %f636;
	sub.f32 	%f361, %f14, %f637;
	sub.f32 	%f362, %f15, %f638;
	mul.f32 	%f639, %f361, %f361;
	fma.rn.f32 	%f640, %f360, %f360, %f639;
	fma.rn.f32 	%f363, %f362, %f362, %f640;
	add.f32 	%f364, %f363, 0f3C23D70A;
	setp.geu.f32 	%p13, %f364, 0f42C80000;
	@%p13 bra 	$L__BB0_34;
	shl.b64 	%rd123, %rd52, 2;
	add.s64 	%rd124, %rd5, %rd123;
	ld.global.f32 	%f641, [%rd124+4];
	add.s64 	%rd125, %rd7, %rd123;
	ld.global.u32 	%r174, [%rd125+4];
	setp.eq.s32 	%p14, %r174, %r105;
	selp.f32 	%f642, 0f3F000000, 0f3F800000, %p14;
	sub.f32 	%f643, %f345, %f641;
	abs.f32 	%f644, %f643;
	add.f32 	%f645, %f644, 0f3F800000;
	mul.f32 	%f646, %f11, %f645;
	mul.f32 	%f647, %f642, %f646;
	div.rn.f32 	%f648, %f647, %f364;
	sqrt.rn.f32 	%f649, %f363;
	add.f32 	%f650, %f649, 0f322BCC77;
	div.rn.f32 	%f651, %f360, %f650;
	div.rn.f32 	%f652, %f361, %f650;
	div.rn.f32 	%f653, %f362, %f650;
	fma.rn.f32 	%f1483, %f648, %f651, %f1483;
	fma.rn.f32 	%f1484, %f648, %f652, %f1484;
	fma.rn.f32 	%f1485, %f648, %f653, %f1485;
$L__BB0_34:
	add.s32 	%r404, %r404, 2;
	setp.ne.s32 	%p15, %r404, %r405;
	@%p15 bra 	$L__BB0_28;
$L__BB0_35:
	and.b32  	%r175, %r3, 1;
	setp.eq.b32 	%p16, %r175, 1;
	not.pred 	%p17, %p16;
	@%p17 bra 	$L__BB0_39;
	setp.eq.s32 	%p18, %r405, %r7;
	@%p18 bra 	$L__BB0_39;
	mul.wide.u32 	%rd126, %r405, 4;
	add.s64 	%rd127, %rd2, %rd126;
	ld.global.f32 	%f654, [%rd127];
	add.s64 	%rd128, %rd3, %rd126;
	ld.global.f32 	%f655, [%rd128];
	add.s64 	%rd129, %rd4, %rd126;
	ld.global.f32 	%f656, [%rd129];
	sub.f32 	%f377, %f13, %f654;
	sub.f32 	%f378, %f14, %f655;
	sub.f32 	%f379, %f15, %f656;
	mul.f32 	%f657, %f378, %f378;
	fma.rn.f32 	%f658, %f377, %f377, %f657;
	fma.rn.f32 	%f380, %f379, %f379, %f658;
	add.f32 	%f381, %f380, 0f3C23D70A;
	add.s64 	%rd130, %rd5, %rd126;
	ld.global.f32 	%f659, [%rd130];
	sub.f32 	%f382, %f345, %f659;
	add.s64 	%rd131, %rd7, %rd126;
	ld.global.u32 	%r110, [%rd131];
	setp.geu.f32 	%p19, %f381, 0f42C80000;
	@%p19 bra 	$L__BB0_39;
	setp.eq.s32 	%p20, %r110, %r105;
	selp.f32 	%f660, 0f3F000000, 0f3F800000, %p20;
	abs.f32 	%f661, %f382;
	add.f32 	%f662, %f661, 0f3F800000;
	mul.f32 	%f663, %f11, %f662;
	mul.f32 	%f664, %f660, %f663;
	div.rn.f32 	%f665, %f664, %f381;
	sqrt.rn.f32 	%f666, %f380;
	add.f32 	%f667, %f666, 0f322BCC77;
	div.rn.f32 	%f668, %f377, %f667;
	div.rn.f32 	%f669, %f378, %f667;
	div.rn.f32 	%f670, %f379, %f667;
	fma.rn.f32 	%f1483, %f665, %f668, %f1483;
	fma.rn.f32 	%f1484, %f665, %f669, %f1484;
	fma.rn.f32 	%f1485, %f665, %f670, %f1485;
$L__BB0_39:
	cvta.to.global.u64 	%rd132, %rd18;
	mul.wide.s32 	%rd133, %r7, 4;
	add.s64 	%rd134, %rd132, %rd133;
	ld.global.f32 	%f671, [%rd134];
	neg.f32 	%f672, %f12;
	mul.f32 	%f673, %f671, %f672;
	fma.rn.f32 	%f1553, %f13, %f673, %f1483;
	fma.rn.f32 	%f1552, %f14, %f673, %f1484;
	fma.rn.f32 	%f1551, %f15, %f673, %f1485;
	setp.lt.s32 	%p21, %r1, 1;
	@%p21 bra 	$L__BB0_246;
	mul.f32 	%f675, %f5, 0f40A00000;
	min.f32 	%f392, %f675, 0f41200000;
	mul.f32 	%f393, %f8, 0fBF000000;
	mul.f32 	%f394, %f8, 0f3F000000;
	setp.eq.s32 	%p22, %r1, 1;
	mov.b64 	%rd394, 0;
	@%p22 bra 	$L__BB0_195;
	and.b32  	%r111, %r1, 2147483646;
	mov.b32 	%r406, 0;
$L__BB0_42:
	mul.wide.u32 	%rd136, %r406, 4;
	add.s64 	%rd53, %rd8, %rd136;
	ld.global.u32 	%r407, [%rd53];
	setp.eq.s32 	%p23, %r407, %r7;
	add.s64 	%rd54, %rd10, %rd136;
	add.s64 	%rd55, %rd9, %rd136;
	@%p23 bra 	$L__BB0_185;
	ld.global.u32 	%r177, [%rd55];
	setp.eq.s32 	%p24, %r177, %r7;
	@%p24 bra 	$L__BB0_186;
	bra.uni 	$L__BB0_188;
$L__BB0_44:
	max.f32 	%f19, %f2, 0f3C23D70A;
	max.f32 	%f20, %f1, 0f3F800000;
	setp.lt.s32 	%p140, %r3, 1;
	mov.f32 	%f1551, 0f00000000;
	mov.f32 	%f1552, %f1551;
	mov.f32 	%f1553, %f1551;
	@%p140 bra 	$L__BB0_50;
	mov.f32 	%f1553, 0f00000000;
	mov.b32 	%r376, 0;
	mov.u64 	%rd297, __cudart_i2opi_f;
	mov.f32 	%f1552, %f1553;
	mov.f32 	%f1551, %f1553;
$L__BB0_46:
	setp.eq.s32 	%p141, %r7, %r376;
	@%p141 bra 	$L__BB0_79;
	mul.wide.u32 	%rd280, %r376, 4;
	add.s64 	%rd281, %rd2, %rd280;
	ld.global.f32 	%f1050, [%rd281];
	add.s64 	%rd282, %rd3, %rd280;
	ld.global.f32 	%f1051, [%rd282];
	add.s64 	%rd283, %rd4, %rd280;
	ld.global.f32 	%f1052, [%rd283];
	sub.f32 	%f30, %f13, %f1050;
	sub.f32 	%f31, %f14, %f1051;
	sub.f32 	%f32, %f15, %f1052;
	mul.f32 	%f1053, %f31, %f31;
	fma.rn.f32 	%f1054, %f30, %f30, %f1053;
	fma.rn.f32 	%f33, %f32, %f32, %f1054;
	sqrt.rn.f32 	%f34, %f33;
	setp.geu.f32 	%p142, %f34, %f19;
	@%p142 bra 	$L__BB0_77;
	setp.leu.f32 	%p144, %f33, 0f38D1B717;
	@%p144 bra 	$L__BB0_59;
	add.f32 	%f1109, %f34, 0f322BCC77;
	div.rn.f32 	%f1365, %f30, %f1109;
	div.rn.f32 	%f1366, %f31, %f1109;
	div.rn.f32 	%f1367, %f32, %f1109;
	bra.uni 	$L__BB0_76;
$L__BB0_50:
	setp.lt.s32 	%p162, %r1, 1;
	@%p162 bra 	$L__BB0_246;
	mul.f32 	%f1116, %f5, 0f40A00000;
	min.f32 	%f24, %f1116, 0f41200000;
	mul.f32 	%f25, %f8, 0fBF000000;
	mul.f32 	%f26, %f8, 0f3F000000;
	setp.eq.s32 	%p163, %r1, 1;
	mov.b64 	%rd392, 0;
	@%p163 bra 	$L__BB0_82;
	and.b32  	%r8, %r1, 2147483646;
	mov.b32 	%r385, 0;
$L__BB0_53:
	mul.wide.u32 	%rd307, %r385, 4;
	add.s64 	%rd31, %rd8, %rd307;
	ld.global.u32 	%r38, [%rd31];
	add.s64 	%rd32, %rd9, %rd307;
	ld.global.u32 	%r306, [%rd32];
	setp.ne.s32 	%p164, %r38, %r7;
	setp.ne.s32 	%p165, %r306, %r7;
	add.s64 	%rd33, %rd10, %rd307;
	and.pred  	%p166, %p164, %p165;
	@%p166 bra 	$L__BB0_56;
	setp.eq.s32 	%p167, %r38, %r7;
	selp.b32 	%r307, %r306, %r38, %p167;
	mul.wide.s32 	%rd308, %r307, 4;
	add.s64 	%rd309, %rd2, %rd308;
	ld.global.f32 	%f1117, [%rd309];
	add.s64 	%rd310, %rd3, %rd308;
	ld.global.f32 	%f1118, [%rd310];
	add.s64 	%rd311, %rd4, %rd308;
	ld.global.f32 	%f1119, [%rd311];
	sub.f32 	%f67, %f1117, %f13;
	sub.f32 	%f68, %f1118, %f14;
	sub.f32 	%f69, %f1119, %f15;
	mul.f32 	%f1120, %f68, %f68;
	fma.rn.f32 	%f1121, %f67, %f67, %f1120;
	fma.rn.f32 	%f1122, %f69, %f69, %f1121;
	sqrt.rn.f32 	%f70, %f1122;
	setp.leu.f32 	%p168, %f70, %f19;
	@%p168 bra 	$L__BB0_56;
	sub.f32 	%f1123, %f70, %f24;
	mul.f32 	%f1124, %f10, %f1123;
	ld.global.f32 	%f1125, [%rd33];
	mul.f32 	%f1126, %f1124, %f1125;
	min.f32 	%f1127, %f26, %f1126;
	max.f32 	%f1128, %f25, %f1127;
	add.f32 	%f1129, %f70, 0f322BCC77;
	div.rn.f32 	%f1130, %f67, %f1129;
	div.rn.f32 	%f1131, %f68, %f1129;
	div.rn.f32 	%f1132, %f69, %f1129;
	fma.rn.f32 	%f1553, %f1130, %f1128, %f1553;
	fma.rn.f32 	%f1552, %f1131, %f1128, %f1552;
	fma.rn.f32 	%f1551, %f1132, %f1128, %f1551;
$L__BB0_56:
	ld.global.u32 	%r40, [%rd31+4];
	ld.global.u32 	%r308, [%rd32+4];
	setp.ne.s32 	%p169, %r40, %r7;
	setp.ne.s32 	%p170, %r308, %r7;
	and.pred  	%p171, %p169, %p170;
	@%p171 bra 	$L__BB0_80;
	setp.eq.s32 	%p172, %r40, %r7;
	selp.b32 	%r309, %r308, %r40, %p172;
	mul.wide.s32 	%rd312, %r309, 4;
	add.s64 	%rd313, %rd2, %rd312;
	ld.global.f32 	%f1133, [%rd313];
	add.s64 	%rd314, %rd3, %rd312;
	ld.global.f32 	%f1134, [%rd314];
	add.s64 	%rd315, %rd4, %rd312;
	ld.global.f32 	%f1135, [%rd315];
	sub.f32 	%f77, %f1133, %f13;
	sub.f32 	%f78, %f1134, %f14;
	sub.f32 	%f79, %f1135, %f15;
	mul.f32 	%f1136, %f78, %f78;
	fma.rn.f32 	%f1137, %f77, %f77, %f1136;
	fma.rn.f32 	%f1138, %f79, %f79, %f1137;
	sqrt.rn.f32 	%f80, %f1138;
	setp.leu.f32 	%p173, %f80, %f19;
	@%p173 bra 	$L__BB0_80;
	sub.f32 	%f1139, %f80, %f24;
	mul.f32 	%f1140, %f10, %f1139;
	ld.global.f32 	%f1141, [%rd33+4];
	mul.f32 	%f1142, %f1140, %f1141;
	min.f32 	%f1143, %f26, %f1142;
	max.f32 	%f1144, %f25, %f1143;
	add.f32 	%f1145, %f80, 0f322BCC77;
	div.rn.f32 	%f1146, %f77, %f1145;
	div.rn.f32 	%f1147, %f78, %f1145;
	div.rn.f32 	%f1148, %f79, %f1145;
	fma.rn.f32 	%f1553, %f1146, %f1144, %f1553;
	fma.rn.f32 	%f1552, %f1147, %f1144, %f1552;
	fma.rn.f32 	%f1551, %f1148, %f1144, %f1551;
	bra.uni 	$L__BB0_80;
$L__BB0_59:
	sub.s32 	%r260, %r7, %r376;
	cvt.rn.f32.s32 	%f38, %r260;
	mul.f32 	%f39, %f38, 0f3F1E377A;
	mul.f32 	%f1068, %f39, 0f3F22F983;
	cvt.rni.s32.f32 	%r384, %f1068;
	cvt.rn.f32.s32 	%f1069, %r384;
	fma.rn.f32 	%f1070, %f1069, 0fBFC90FDA, %f39;
	fma.rn.f32 	%f1071, %f1069, 0fB3A22168, %f1070;
	fma.rn.f32 	%f1364, %f1069, 0fA7C234C5, %f1071;
	abs.f32 	%f41, %f39;
	setp.ltu.f32 	%p145, %f41, 0f47CE4780;
	mov.u32 	%r380, %r384;
	mov.f32 	%f1363, %f1364;
	@%p145 bra 	$L__BB0_67;
	setp.neu.f32 	%p146, %f41, 0f7F800000;
	@%p146 bra 	$L__BB0_62;
	mov.f32 	%f1074, 0f00000000;
	mul.rn.f32 	%f1363, %f39, %f1074;
	mov.b32 	%r380, 0;
	bra.uni 	$L__BB0_67;
$L__BB0_62:
	mov.b32 	%r11, %f39;
	mov.b64 	%rd379, 0;
	mov.b32 	%r377, 0;
$L__BB0_63:
	.pragma "nounroll";
	mul.wide.u32 	%rd285, %r377, 4;
	mov.u64 	%rd286, __cudart_i2opi_f;
	add.s64 	%rd287, %rd286, %rd285;
	ld.global.nc.u32 	%r262, [%rd287];
	shl.b32 	%r263, %r11, 8;
	or.b32  	%r264, %r263, -2147483648;
	mad.wide.u32 	%rd288, %r262, %r264, %rd379;
	shr.u64 	%rd379, %rd288, 32;
	add.s64 	%rd289, %rd17, %rd285;
	st.local.u32 	[%rd289], %rd288;
	add.s32 	%r377, %r377, 1;
	setp.ne.s32 	%p147, %r377, 6;
	@%p147 bra 	$L__BB0_63;
	shr.u32 	%r265, %r11, 23;
	st.local.u32 	[%rd17+24], %rd379;
	and.b32  	%r14, %r265, 31;
	and.b32  	%r266, %r265, 224;
	add.s32 	%r267, %r266, -128;
	shr.u32 	%r268, %r267, 5;
	mul.wide.u32 	%rd290, %r268, 4;
	sub.s64 	%rd27, %rd17, %rd290;
	ld.local.u32 	%r378, [%rd27+24];
	ld.local.u32 	%r379, [%rd27+20];
	setp.eq.s32 	%p148, %r14, 0;
	@%p148 bra 	$L__BB0_66;
	shf.l.wrap.b32 	%r378, %r379, %r378, %r14;
	ld.local.u32 	%r269, [%rd27+16];
	shf.l.wrap.b32 	%r379, %r269, %r379, %r14;
$L__BB0_66:
	shr.u32 	%r270, %r378, 30;
	shf.l.wrap.b32 	%r271, %r379, %r378, 2;
	shl.b32 	%r272, %r379, 2;
	shr.u32 	%r273, %r271, 31;
	add.s32 	%r274, %r273, %r270;
	neg.s32 	%r275, %r274;
	setp.lt.s32 	%p149, %r11, 0;
	selp.b32 	%r380, %r275, %r274, %p149;
	xor.b32  	%r276, %r271, %r11;
	shr.s32 	%r277, %r271, 31;
	xor.b32  	%r278, %r277, %r271;
	xor.b32  	%r279, %r277, %r272;
	cvt.u64.u32 	%rd291, %r278;
	shl.b64 	%rd292, %rd291, 32;
	cvt.u64.u32 	%rd293, %r279;
	or.b64  	%rd294, %rd292, %rd293;
	cvt.rn.f64.s64 	%fd5, %rd294;
	mul.f64 	%fd6, %fd5, 0d3BF921FB54442D19;
	cvt.rn.f32.f64 	%f1072, %fd6;
	neg.f32 	%f1073, %f1072;
	setp.lt.s32 	%p150, %r276, 0;
	selp.f32 	%f1363, %f1073, %f1072, %p150;
$L__BB0_67:
	add.s32 	%r281, %r380, 1;
	mul.rn.f32 	%f1075, %f1363, %f1363;
	and.b32  	%r282, %r380, 1;
	setp.eq.b32 	%p152, %r282, 1;
	selp.f32 	%f1076, %f1363, 0f3F800000, %p152;
	fma.rn.f32 	%f1077, %f1075, %f1076, 0f00000000;
	fma.rn.f32 	%f1078, %f1075, 0f37CBAC00, 0fBAB607ED;
	selp.f32 	%f1079, 0fB94D4153, %f1078, %p152;
	selp.f32 	%f1080, 0f3C0885E4, 0f3D2AAABB, %p152;
	fma.rn.f32 	%f1081, %f1079, %f1075, %f1080;
	selp.f32 	%f1082, 0fBE2AAAA8, 0fBEFFFFFF, %p152;
	fma.rn.f32 	%f1083, %f1081, %f1075, %f1082;
	fma.rn.f32 	%f1084, %f1083, %f1077, %f1076;
	and.b32  	%r283, %r281, 2;
	setp.eq.s32 	%p153, %r283, 0;
	mov.f32 	%f1085, 0f00000000;
	sub.f32 	%f1086, %f1085, %f1084;
	selp.f32 	%f45, %f1084, %f1086, %p153;
	@%p145 bra 	$L__BB0_75;
	setp.neu.f32 	%p154, %f41, 0f7F800000;
	@%p154 bra 	$L__BB0_70;
	mov.f32 	%f1089, 0f00000000;
	mul.rn.f32 	%f1364, %f39, %f1089;
	mov.b32 	%r384, 0;
	bra.uni 	$L__BB0_75;
$L__BB0_70:
	mov.b32 	%r23, %f39;
	shl.b32 	%r285, %r23, 8;
	or.b32  	%r24, %r285, -2147483648;
	mov.b64 	%rd380, 0;
	mov.b32 	%r381, 0;
$L__BB0_71:
	.pragma "nounroll";
	mul.wide.u32 	%rd296, %r381, 4;
	add.s64 	%rd298, %rd297, %rd296;
	ld.global.nc.u32 	%r286, [%rd298];
	mad.wide.u32 	%rd299, %r286, %r24, %rd380;
	shr.u64 	%rd380, %rd299, 32;
	add.s64 	%rd300, %rd16, %rd296;
	st.local.u32 	[%rd300], %rd299;
	add.s32 	%r381, %r381, 1;
	setp.ne.s32 	%p155, %r381, 6;
	@%p155 bra 	$L__BB0_71;
	shr.u32 	%r287, %r23, 23;
	st.local.u32 	[%rd16+24], %rd380;
	and.b32  	%r27, %r287, 31;
	and.b32  	%r288, %r287, 224;
	add.s32 	%r289, %r288, -128;
	shr.u32 	%r290, %r289, 5;
	mul.wide.u32 	%rd301, %r290, 4;
	sub.s64 	%rd30, %rd16, %rd301;
	ld.local.u32 	%r382, [%rd30+24];
	ld.local.u32 	%r383, [%rd30+20];
	setp.eq.s32 	%p156, %r27, 0;
	@%p156 bra 	$L__BB0_74;
	shf.l.wrap.b32 	%r382, %r383, %r382, %r27;
	ld.local.u32 	%r291, [%rd30+16];
	shf.l.wrap.b32 	%r383, %r291, %r383, %r27;
$L__BB0_74:
	shr.u32 	%r292, %r382, 30;
	shf.l.wrap.b32 	%r293, %r383, %r382, 2;
	shl.b32 	%r294, %r383, 2;
	shr.u32 	%r295, %r293, 31;
	add.s32 	%r296, %r295, %r292;
	neg.s32 	%r297, %r296;
	setp.lt.s32 	%p157, %r23, 0;
	selp.b32 	%r384, %r297, %r296, %p157;
	xor.b32  	%r298, %r293, %r23;
	shr.s32 	%r299, %r293, 31;
	xor.b32  	%r300, %r299, %r293;
	xor.b32  	%r301, %r299, %r294;
	cvt.u64.u32 	%rd302, %r300;
	shl.b64 	%rd303, %rd302, 32;
	cvt.u64.u32 	%rd304, %r301;
	or.b64  	%rd305, %rd303, %rd304;
	cvt.rn.f64.s64 	%fd7, %rd305;
	mul.f64 	%fd8, %fd7, 0d3BF921FB54442D19;
	cvt.rn.f32.f64 	%f1087, %fd8;
	neg.f32 	%f1088, %f1087;
	setp.lt.s32 	%p158, %r298, 0;
	selp.f32 	%f1364, %f1088, %f1087, %p158;
$L__BB0_75:
	mul.rn.f32 	%f1090, %f1364, %f1364;
	and.b32  	%r303, %r384, 1;
	setp.eq.b32 	%p159, %r303, 1;
	selp.f32 	%f1091, 0f3F800000, %f1364, %p159;
	fma.rn.f32 	%f1092, %f1090, %f1091, 0f00000000;
	fma.rn.f32 	%f1093, %f1090, 0f37CBAC00, 0fBAB607ED;
	selp.f32 	%f1094, %f1093, 0fB94D4153, %p159;
	selp.f32 	%f1095, 0f3D2AAABB, 0f3C0885E4, %p159;
	fma.rn.f32 	%f1096, %f1094, %f1090, %f1095;
	selp.f32 	%f1097, 0fBEFFFFFF, 0fBE2AAAA8, %p159;
	fma.rn.f32 	%f1098, %f1096, %f1090, %f1097;
	fma.rn.f32 	%f1099, %f1098, %f1092, %f1091;
	and.b32  	%r304, %r384, 2;
	setp.eq.s32 	%p160, %r304, 0;
	mov.f32 	%f1100, 0f00000000;
	sub.f32 	%f1101, %f1100, %f1099;
	selp.f32 	%f1102, %f1099, %f1101, %p160;
	mul.f32 	%f1103, %f38, 0f3DCCCCCD;
	mul.f32 	%f1104, %f1102, %f1102;
	fma.rn.f32 	%f1105, %f45, %f45, %f1104;
	fma.rn.f32 	%f1106, %f1103, %f1103, %f1105;
	sqrt.rn.f32 	%f1107, %f1106;
	add.f32 	%f1108, %f1107, 0f322BCC77;
	div.rn.f32 	%f1365, %f45, %f1108;
	div.rn.f32 	%f1366, %f1102, %f1108;
	div.rn.f32 	%f1367, %f1103, %f1108;
$L__BB0_76:
	sub.f32 	%f1110, %f19, %f34;
	add.f32 	%f1111, %f1110, 0f3F800000;
	mul.f32 	%f1112, %f11, %f1111;
	mul.f32 	%f1113, %f19, %f19;
	div.rn.f32 	%f1114, %f1112, %f1113;
	fma.rn.f32 	%f1553, %f1114, %f1365, %f1553;
	fma.rn.f32 	%f1552, %f1114, %f1366, %f1552;
	fma.rn.f32 	%f1551, %f1114, %f1367, %f1551;
	bra.uni 	$L__BB0_79;
$L__BB0_77:
	setp.geu.f32 	%p143, %f34, %f20;
	@%p143 bra 	$L__BB0_79;
	mul.f32 	%f1055, %f34, %f34;
	mul.f32 	%f1056, %f19, %f19;
	max.f32 	%f1057, %f1055, %f1056;
	div.rn.f32 	%f1058, %f34, %f20;
	mov.f32 	%f1059, 0f3F800000;
	sub.f32 	%f1060, %f1059, %f1058;
	mul.f32 	%f1061, %f1060, %f1060;
	mul.f32 	%f1062, %f11, %f1061;
	div.rn.f32 	%f1063, %f1062, %f1057;
	add.f32 	%f1064, %f34, 0f322BCC77;
	div.rn.f32 	%f1065, %f30, %f1064;
	div.rn.f32 	%f1066, %f31, %f1064;
	div.rn.f32 	%f1067, %f32, %f1064;
	fma.rn.f32 	%f1553, %f1063, %f1065, %f1553;
	fma.rn.f32 	%f1552, %f1063, %f1066, %f1552;
	fma.rn.f32 	%f1551, %f1063, %f1067, %f1551;
$L__BB0_79:
	add.s32 	%r376, %r376, 1;
	setp.eq.s32 	%p161, %r376, %r3;
	@%p161 bra 	$L__BB0_50;
	bra.uni 	$L__BB0_46;
$L__BB0_80:
	add.s32 	%r385, %r385, 2;
	setp.eq.s32 	%p174, %r385, %r8;
	@%p174 bra 	$L__BB0_81;
	bra.uni 	$L__BB0_53;
$L__BB0_81:
	cvt.u64.u32 	%rd392, %r8;
$L__BB0_82:
	and.b32  	%r310, %r1, 1;
	setp.eq.b32 	%p175, %r310, 1;
	not.pred 	%p176, %p175;
	@%p176 bra 	$L__BB0_246;
	shl.b64 	%rd316, %rd392, 2;
	add.s64 	%rd317, %rd8, %rd316;
	ld.global.u32 	%r157, [%rd317];
	add.s64 	%rd318, %rd9, %rd316;
	ld.global.u32 	%r311, [%rd318];
	setp.ne.s32 	%p177, %r157, %r7;
	setp.ne.s32 	%p178, %r311, %r7;
	and.pred  	%p179, %p177, %p178;
	@%p179 bra 	$L__BB0_246;
	setp.eq.s32 	%p180, %r157, %r7;
	selp.b32 	%r312, %r311, %r157, %p180;
	mul.wide.s32 	%rd319, %r312, 4;
	add.s64 	%rd320, %rd2, %rd319;
	ld.global.f32 	%f1149, [%rd320];
	add.s64 	%rd321, %rd3, %rd319;
	ld.global.f32 	%f1150, [%rd321];
	add.s64 	%rd322, %rd4, %rd319;
	ld.global.f32 	%f1151, [%rd322];
	sub.f32 	%f505, %f1149, %f13;
	sub.f32 	%f506, %f1150, %f14;
	sub.f32 	%f507, %f1151, %f15;
	mul.f32 	%f1152, %f506, %f506;
	fma.rn.f32 	%f1153, %f505, %f505, %f1152;
	fma.rn.f32 	%f1154, %f507, %f507, %f1153;
	sqrt.rn.f32 	%f508, %f1154;
	setp.leu.f32 	%p181, %f508, %f19;
	@%p181 bra 	$L__BB0_246;
	sub.f32 	%f1155, %f508, %f24;
	mul.f32 	%f1156, %f10, %f1155;
	add.s64 	%rd324, %rd10, %rd316;
	ld.global.f32 	%f1157, [%rd324];
	mul.f32 	%f1158, %f1156, %f1157;
	min.f32 	%f1159, %f26, %f1158;
	max.f32 	%f1160, %f25, %f1159;
	add.f32 	%f1161, %f508, 0f322BCC77;
	div.rn.f32 	%f1162, %f505, %f1161;
	div.rn.f32 	%f1163, %f506, %f1161;
	div.rn.f32 	%f1164, %f507, %f1161;
	fma.rn.f32 	%f1553, %f1162, %f1160, %f1553;
	fma.rn.f32 	%f1552, %f1163, %f1160, %f1552;
	fma.rn.f32 	%f1551, %f1164, %f1160, %f1551;
	bra.uni 	$L__BB0_246;
$L__BB0_86:
	ld.global.u32 	%r389, [%rd37];
$L__BB0_87:
	mul.wide.s32 	%rd258, %r389, 4;
	add.s64 	%rd259, %rd2, %rd258;
	ld.global.f32 	%f994, [%rd259];
	add.s64 	%rd260, %rd3, %rd258;
	ld.global.f32 	%f995, [%rd260];
	add.s64 	%rd261, %rd4, %rd258;
	ld.global.f32 	%f996, [%rd261];
	sub.f32 	%f136, %f994, %f13;
	sub.f32 	%f137, %f995, %f14;
	sub.f32 	%f138, %f996, %f15;
	mul.f32 	%f997, %f137, %f137;
	fma.rn.f32 	%f998, %f136, %f136, %f997;
	fma.rn.f32 	%f999, %f138, %f138, %f998;
	sqrt.rn.f32 	%f139, %f999;
	setp.leu.f32 	%p127, %f139, %f87;
	@%p127 bra 	$L__BB0_89;
	ld.global.u32 	%r255, [%rd35];
	setp.eq.s32 	%p128, %r255, %r43;
	selp.f32 	%f1000, 0f3F800000, 0f3F000000, %p128;
	sub.f32 	%f1001, %f139, %f105;
	mul.f32 	%f1002, %f10, %f1000;
	mul.f32 	%f1003, %f1001, %f1002;
	ld.global.f32 	%f1004, [%rd36];
	mul.f32 	%f1005, %f1003, %f1004;
	min.f32 	%f1006, %f107, %f1005;
	max.f32 	%f1007, %f106, %f1006;
	add.f32 	%f1008, %f139, 0f322BCC77;
	div.rn.f32 	%f1009, %f136, %f1008;
	div.rn.f32 	%f1010, %f137, %f1008;
	div.rn.f32 	%f1011, %f138, %f1008;
	fma.rn.f32 	%f1553, %f1009, %f1007, %f1553;
	fma.rn.f32 	%f1552, %f1010, %f1007, %f1552;
	fma.rn.f32 	%f1551, %f1011, %f1007, %f1551;
$L__BB0_89:
	ld.global.u32 	%r390, [%rd34+4];
	setp.eq.s32 	%p129, %r390, %r7;
	@%p129 bra 	$L__BB0_91;
	ld.global.u32 	%r256, [%rd37+4];
	setp.eq.s32 	%p130, %r256, %r7;
	@%p130 bra 	$L__BB0_92;
	bra.uni 	$L__BB0_94;
$L__BB0_91:
	ld.global.u32 	%r390, [%rd37+4];
$L__BB0_92:
	mul.wide.s32 	%rd262, %r390, 4;
	add.s64 	%rd263, %rd2, %rd262;
	ld.global.f32 	%f1012, [%rd263];
	add.s64 	%rd264, %rd3, %rd262;
	ld.global.f32 	%f1013, [%rd264];
	add.s64 	%rd265, %rd4, %rd262;
	ld.global.f32 	%f1014, [%rd265];
	sub.f32 	%f146, %f1012, %f13;
	sub.f32 	%f147, %f1013, %f14;
	sub.f32 	%f148, %f1014, %f15;
	mul.f32 	%f1015, %f147, %f147;
	fma.rn.f32 	%f1016, %f146, %f146, %f1015;
	fma.rn.f32 	%f1017, %f148, %f148, %f1016;
	sqrt.rn.f32 	%f149, %f1017;
	ld.global.u32 	%r59, [%rd35+4];
	setp.leu.f32 	%p131, %f149, %f87;
	@%p131 bra 	$L__BB0_94;
	setp.eq.s32 	%p132, %r59, %r43;
	selp.f32 	%f1018, 0f3F800000, 0f3F000000, %p132;
	sub.f32 	%f1019, %f149, %f105;
	mul.f32 	%f1020, %f10, %f1018;
	mul.f32 	%f1021, %f1019, %f1020;
	ld.global.f32 	%f1022, [%rd36+4];
	mul.f32 	%f1023, %f1021, %f1022;
	min.f32 	%f1024, %f107, %f1023;
	max.f32 	%f1025, %f106, %f1024;
	add.f32 	%f1026, %f149, 0f322BCC77;
	div.rn.f32 	%f1027, %f146, %f1026;
	div.rn.f32 	%f1028, %f147, %f1026;
	div.rn.f32 	%f1029, %f148, %f1026;
	fma.rn.f32 	%f1553, %f1027, %f1025, %f1553;
	fma.rn.f32 	%f1552, %f1028, %f1025, %f1552;
	fma.rn.f32 	%f1551, %f1029, %f1025, %f1551;
$L__BB0_94:
	add.s32 	%r388, %r388, 2;
	setp.eq.s32 	%p133, %r388, %r47;
	@%p133 bra 	$L__BB0_95;
	bra.uni 	$L__BB0_21;
$L__BB0_95:
	cvt.u64.u32 	%rd393, %r47;
$L__BB0_96:
	and.b32  	%r257, %r1, 1;
	setp.eq.b32 	%p134, %r257, 1;
	not.pred 	%p135, %p134;
	@%p135 bra 	$L__BB0_246;
	shl.b64 	%rd266, %rd393, 2;
	add.s64 	%rd267, %rd8, %rd266;
	ld.global.u32 	%r419, [%rd267];
	setp.eq.s32 	%p136, %r419, %r7;
	@%p136 bra 	$L__BB0_240;
	add.s64 	%rd269, %rd9, %rd266;
	ld.global.u32 	%r258, [%rd269];
	setp.eq.s32 	%p137, %r258, %r7;
	@%p137 bra 	$L__BB0_241;
	bra.uni 	$L__BB0_246;
$L__BB0_99:
	max.f32 	%f156, %f2, 0f3C23D70A;
	max.f32 	%f157, %f1, 0f3F800000;
	setp.lt.s32 	%p35, %r3, 1;
	mov.f32 	%f1418, 0f00000000;
	mov.f32 	%f1419, %f1418;
	mov.f32 	%f1420, %f1418;
	@%p35 bra 	$L__BB0_105;
	mov.f32 	%f1420, 0f00000000;
	mov.b32 	%r391, 0;
	mov.u64 	%rd180, __cudart_i2opi_f;
	mov.f32 	%f1419, %f1420;
	mov.f32 	%f1418, %f1420;
$L__BB0_101:
	setp.eq.s32 	%p36, %r7, %r391;
	@%p36 bra 	$L__BB0_152;
	mul.wide.u32 	%rd163, %r391, 4;
	add.s64 	%rd164, %rd2, %rd163;
	ld.global.f32 	%f735, [%rd164];
	add.s64 	%rd165, %rd3, %rd163;
	ld.global.f32 	%f736, [%rd165];
	add.s64 	%rd166, %rd4, %rd163;
	ld.global.f32 	%f737, [%rd166];
	sub.f32 	%f167, %f13, %f735;
	sub.f32 	%f168, %f14, %f736;
	sub.f32 	%f169, %f15, %f737;
	mul.f32 	%f738, %f168, %f168;
	fma.rn.f32 	%f739, %f167, %f167, %f738;
	fma.rn.f32 	%f170, %f169, %f169, %f739;
	sqrt.rn.f32 	%f171, %f170;
	setp.geu.f32 	%p37, %f171, %f156;
	@%p37 bra 	$L__BB0_150;
	setp.leu.f32 	%p39, %f170, 0f38D1B717;
	@%p39 bra 	$L__BB0_132;
	add.f32 	%f794, %f171, 0f322BCC77;
	div.rn.f32 	%f1415, %f167, %f794;
	div.rn.f32 	%f1416, %f168, %f794;
	div.rn.f32 	%f1417, %f169, %f794;
	bra.uni 	$L__BB0_149;
$L__BB0_105:
	setp.lt.s32 	%p57, %r1, 1;
	@%p57 bra 	$L__BB0_120;
	mul.f32 	%f801, %f5, 0f40A00000;
	min.f32 	%f161, %f801, 0f41200000;
	mul.f32 	%f162, %f8, 0fBF000000;
	mul.f32 	%f163, %f8, 0f3F000000;
	setp.eq.s32 	%p58, %r1, 1;
	mov.b64 	%rd383, 0;
	@%p58 bra 	$L__BB0_116;
	and.b32  	%r61, %r1, 2147483646;
	mov.b32 	%r400, 0;
$L__BB0_108:
	mul.wide.u32 	%rd190, %r400, 4;
	add.s64 	%rd44, %rd8, %rd190;
	ld.global.u32 	%r90, [%rd44];
	add.s64 	%rd45, %rd9, %rd190;
	ld.global.u32 	%r229, [%rd45];
	setp.ne.s32 	%p59, %r90, %r7;
	setp.ne.s32 	%p60, %r229, %r7;
	add.s64 	%rd46, %rd10, %rd190;
	and.pred  	%p61, %p59, %p60;
	@%p61 bra 	$L__BB0_111;
	setp.eq.s32 	%p62, %r90, %r7;
	selp.b32 	%r230, %r229, %r90, %p62;
	mul.wide.s32 	%rd191, %r230, 4;
	add.s64 	%rd192, %rd2, %rd191;
	ld.global.f32 	%f802, [%rd192];
	add.s64 	%rd193, %rd3, %rd191;
	ld.global.f32 	%f803, [%rd193];
	add.s64 	%rd194, %rd4, %rd191;
	ld.global.f32 	%f804, [%rd194];
	sub.f32 	%f204, %f802, %f13;
	sub.f32 	%f205, %f803, %f14;
	sub.f32 	%f206, %f804, %f15;
	mul.f32 	%f805, %f205, %f205;
	fma.rn.f32 	%f806, %f204, %f204, %f805;
	fma.rn.f32 	%f807, %f206, %f206, %f806;
	sqrt.rn.f32 	%f207, %f807;
	setp.leu.f32 	%p63, %f207, %f156;
	@%p63 bra 	$L__BB0_111;
	sub.f32 	%f808, %f207, %f161;
	mul.f32 	%f809, %f10, %f808;
	ld.global.f32 	%f810, [%rd46];
	mul.f32 	%f811, %f809, %f810;
	min.f32 	%f812, %f163, %f811;
	max.f32 	%f813, %f162, %f812;
	add.f32 	%f814, %f207, 0f322BCC77;
	div.rn.f32 	%f815, %f204, %f814;
	div.rn.f32 	%f816, %f205, %f814;
	div.rn.f32 	%f817, %f206, %f814;
	fma.rn.f32 	%f1418, %f815, %f813, %f1418;
	fma.rn.f32 	%f1419, %f816, %f813, %f1419;
	fma.rn.f32 	%f1420, %f817, %f813, %f1420;
$L__BB0_111:
	ld.global.u32 	%r92, [%rd44+4];
	ld.global.u32 	%r231, [%rd45+4];
	setp.ne.s32 	%p64, %r92, %r7;
	setp.ne.s32 	%p65, %r231, %r7;
	and.pred  	%p66, %p64, %p65;
	@%p66 bra 	$L__BB0_114;
	setp.eq.s32 	%p67, %r92, %r7;
	selp.b32 	%r232, %r231, %r92, %p67;
	mul.wide.s32 	%rd195, %r232, 4;
	add.s64 	%rd196, %rd2, %rd195;
	ld.global.f32 	%f818, [%rd196];
	add.s64 	%rd197, %rd3, %rd195;
	ld.global.f32 	%f819, [%rd197];
	add.s64 	%rd198, %rd4, %rd195;
	ld.global.f32 	%f820, [%rd198];
	sub.f32 	%f214, %f818, %f13;
	sub.f32 	%f215, %f819, %f14;
	sub.f32 	%f216, %f820, %f15;
	mul.f32 	%f821, %f215, %f215;
	fma.rn.f32 	%f822, %f214, %f214, %f821;
	fma.rn.f32 	%f823, %f216, %f216, %f822;
	sqrt.rn.f32 	%f217, %f823;
	setp.leu.f32 	%p68, %f217, %f156;
	@%p68 bra 	$L__BB0_114;
	sub.f32 	%f824, %f217, %f161;
	mul.f32 	%f825, %f10, %f824;
	ld.global.f32 	%f826, [%rd46+4];
	mul.f32 	%f827, %f825, %f826;
	min.f32 	%f828, %f163, %f827;
	max.f32 	%f829, %f162, %f828;
	add.f32 	%f830, %f217, 0f322BCC77;
	div.rn.f32 	%f831, %f214, %f830;
	div.rn.f32 	%f832, %f215, %f830;
	div.rn.f32 	%f833, %f216, %f830;
	fma.rn.f32 	%f1418, %f831, %f829, %f1418;
	fma.rn.f32 	%f1419, %f832, %f829, %f1419;
	fma.rn.f32 	%f1420, %f833, %f829, %f1420;
$L__BB0_114:
	add.s32 	%r400, %r400, 2;
	setp.ne.s32 	%p69, %r400, %r61;
	@%p69 bra 	$L__BB0_108;
	cvt.u64.u32 	%rd383, %r61;
$L__BB0_116:
	and.b32  	%r233, %r1, 1;
	setp.eq.b32 	%p70, %r233, 1;
	not.pred 	%p71, %p70;
	@%p71 bra 	$L__BB0_120;
	shl.b64 	%rd199, %rd383, 2;
	add.s64 	%rd200, %rd8, %rd199;
	ld.global.u32 	%r95, [%rd200];
	add.s64 	%rd201, %rd9, %rd199;
	ld.global.u32 	%r234, [%rd201];
	setp.ne.s32 	%p72, %r95, %r7;
	setp.ne.s32 	%p73, %r234, %r7;
	and.pred  	%p74, %p72, %p73;
	@%p74 bra 	$L__BB0_120;
	setp.eq.s32 	%p75, %r95, %r7;
	selp.b32 	%r235, %r234, %r95, %p75;
	mul.wide.s32 	%rd202, %r235, 4;
	add.s64 	%rd203, %rd2, %rd202;
	ld.global.f32 	%f834, [%rd203];
	add.s64 	%rd204, %rd3, %rd202;
	ld.global.f32 	%f835, [%rd204];
	add.s64 	%rd205, %rd4, %rd202;
	ld.global.f32 	%f836, [%rd205];
	sub.f32 	%f230, %f834, %f13;
	sub.f32 	%f231, %f835, %f14;
	sub.f32 	%f232, %f836, %f15;
	mul.f32 	%f837, %f231, %f231;
	fma.rn.f32 	%f838, %f230, %f230, %f837;
	fma.rn.f32 	%f839, %f232, %f232, %f838;
	sqrt.rn.f32 	%f233, %f839;
	setp.leu.f32 	%p76, %f233, %f156;
	@%p76 bra 	$L__BB0_120;
	sub.f32 	%f840, %f233, %f161;
	mul.f32 	%f841, %f10, %f840;
	add.s64 	%rd207, %rd10, %rd199;
	ld.global.f32 	%f842, [%rd207];
	mul.f32 	%f843, %f841, %f842;
	min.f32 	%f844, %f163, %f843;
	max.f32 	%f845, %f162, %f844;
	add.f32 	%f846, %f233, 0f322BCC77;
	div.rn.f32 	%f847, %f230, %f846;
	div.rn.f32 	%f848, %f231, %f846;
	div.rn.f32 	%f849, %f232, %f846;
	fma.rn.f32 	%f1418, %f847, %f845, %f1418;
	fma.rn.f32 	%f1419, %f848, %f845, %f1419;
	fma.rn.f32 	%f1420, %f849, %f845, %f1420;
$L__BB0_120:
	setp.lt.s32 	%p77, %r2, 1;
	mov.f32 	%f1471, 0f00000000;
	mov.f32 	%f1472, %f1471;
	mov.f32 	%f1473, %f1471;
	@%p77 bra 	$L__BB0_184;
	and.b32  	%r237, %r7, 31;
	mov.b32 	%r238, 1;
	shl.b32 	%r97, %r238, %r237;
	mov.f32 	%f1473, 0f00000000;
	sub.f32 	%f240, %f1473, %f15;
	abs.f32 	%f241, %f13;
	abs.f32 	%f242, %f14;
	abs.f32 	%f243, %f15;
	and.b32  	%r98, %r3, 3;
	and.b32  	%r99, %r3, 2147483644;
	mov.u64 	%rd208, %rd85;
	ld.param.u64 	%rd209, [%rd208+120];
	cvta.to.global.u64 	%rd49, %rd209;
	mov.b32 	%r401, 0;
	mov.f32 	%f1472, %f1473;
	mov.f32 	%f1471, %f1473;
$L__BB0_122:
	mul.wide.u32 	%rd210, %r401, 20;
	add.s64 	%rd50, %rd49, %rd210;
	ld.global.f32 	%f247, [%rd50+4];
	ld.global.f32 	%f248, [%rd50+8];
	ld.global.f32 	%f249, [%rd50+12];
	ld.global.u32 	%r239, [%rd50+16];
	and.b32  	%r240, %r239, %r97;
	setp.eq.s32 	%p78, %r240, 0;
	@%p78 bra 	$L__BB0_183;
	ld.global.u32 	%r241, [%rd50];
	setp.gt.s32 	%p79, %r241, 2;
	@%p79 bra 	$L__BB0_153;
	setp.eq.s32 	%p82, %r241, 1;
	@%p82 bra 	$L__BB0_156;
	setp.eq.s32 	%p83, %r241, 2;
	@%p83 bra 	$L__BB0_126;
	bra.uni 	$L__BB0_183;
$L__BB0_126:
	setp.leu.f32 	%p84, %f241, %f248;
	@%p84 bra 	$L__BB0_128;
	copysign.f32 	%f855, %f13, %f248;
	sub.f32 	%f856, %f13, %f855;
	mul.f32 	%f857, %f247, %f856;
	sub.f32 	%f1471, %f1471, %f857;
$L__BB0_128:
	setp.leu.f32 	%p85, %f242, %f248;
	@%p85 bra 	$L__BB0_130;
	copysign.f32 	%f858, %f14, %f248;
	sub.f32 	%f859, %f14, %f858;
	mul.f32 	%f860, %f247, %f859;
	sub.f32 	%f1472, %f1472, %f860;
$L__BB0_130:
	setp.leu.f32 	%p86, %f243, %f249;
	@%p86 bra 	$L__BB0_183;
	copysign.f32 	%f861, %f15, %f249;
	sub.f32 	%f862, %f15, %f861;
	mul.f32 	%f863, %f247, %f862;
	sub.f32 	%f1473, %f1473, %f863;
	bra.uni 	$L__BB0_183;
$L__BB0_132:
	sub.s32 	%r182, %r7, %r391;
	cvt.rn.f32.s32 	%f175, %r182;
	mul.f32 	%f176, %f175, 0f3F1E377A;
	mul.f32 	%f753, %f176, 0f3F22F983;
	cvt.rni.s32.f32 	%r399, %f753;
	cvt.rn.f32.s32 	%f754, %r399;
	fma.rn.f32 	%f755, %f754, 0fBFC90FDA, %f176;
	fma.rn.f32 	%f756, %f754, 0fB3A22168, %f755;
	fma.rn.f32 	%f1414, %f754, 0fA7C234C5, %f756;
	abs.f32 	%f178, %f176;
	setp.ltu.f32 	%p40, %f178, 0f47CE4780;
	mov.u32 	%r395, %r399;
	mov.f32 	%f1413, %f1414;
	@%p40 bra 	$L__BB0_140;
	setp.neu.f32 	%p41, %f178, 0f7F800000;
	@%p41 bra 	$L__BB0_135;
	mov.f32 	%f759, 0f00000000;
	mul.rn.f32 	%f1413, %f176, %f759;
	mov.b32 	%r395, 0;
	bra.uni 	$L__BB0_140;
$L__BB0_135:
	mov.b32 	%r64, %f176;
	mov.b64 	%rd381, 0;
	mov.b32 	%r392, 0;
$L__BB0_136:
	.pragma "nounroll";
	mul.wide.u32 	%rd168, %r392, 4;
	mov.u64 	%rd169, __cudart_i2opi_f;
	add.s64 	%rd170, %rd169, %rd168;
	ld.global.nc.u32 	%r184, [%rd170];
	shl.b32 	%r185, %r64, 8;
	or.b32  	%r186, %r185, -2147483648;
	mad.wide.u32 	%rd171, %r184, %r186, %rd381;
	shr.u64 	%rd381, %rd171, 32;
	add.s64 	%rd172, %rd15, %rd168;
	st.local.u32 	[%rd172], %rd171;
	add.s32 	%r392, %r392, 1;
	setp.ne.s32 	%p42, %r392, 6;
	@%p42 bra 	$L__BB0_136;
	shr.u32 	%r187, %r64, 23;
	st.local.u32 	[%rd15+24], %rd381;
	and.b32  	%r67, %r187, 31;
	and.b32  	%r188, %r187, 224;
	add.s32 	%r189, %r188, -128;
	shr.u32 	%r190, %r189, 5;
	mul.wide.u32 	%rd173, %r190, 4;
	sub.s64 	%rd40, %rd15, %rd173;
	ld.local.u32 	%r393, [%rd40+24];
	ld.local.u32 	%r394, [%rd40+20];
	setp.eq.s32 	%p43, %r67, 0;
	@%p43 bra 	$L__BB0_139;
	shf.l.wrap.b32 	%r393, %r394, %r393, %r67;
	ld.local.u32 	%r191, [%rd40+16];
	shf.l.wrap.b32 	%r394, %r191, %r394, %r67;
$L__BB0_139:
	shr.u32 	%r192, %r393, 30;
	shf.l.wrap.b32 	%r193, %r394, %r393, 2;
	shl.b32 	%r194, %r394, 2;
	shr.u32 	%r195, %r193, 31;
	add.s32 	%r196, %r195, %r192;
	neg.s32 	%r197, %r196;
	setp.lt.s32 	%p44, %r64, 0;
	selp.b32 	%r395, %r197, %r196, %p44;
	xor.b32  	%r198, %r193, %r64;
	shr.s32 	%r199, %r193, 31;
	xor.b32  	%r200, %r199, %r193;
	xor.b32  	%r201, %r199, %r194;
	cvt.u64.u32 	%rd174, %r200;
	shl.b64 	%rd175, %rd174, 32;
	cvt.u64.u32 	%rd176, %r201;
	or.b64  	%rd177, %rd175, %rd176;
	cvt.rn.f64.s64 	%fd1, %rd177;
	mul.f64 	%fd2, %fd1, 0d3BF921FB54442D19;
	cvt.rn.f32.f64 	%f757, %fd2;
	neg.f32 	%f758, %f757;
	setp.lt.s32 	%p45, %r198, 0;
	selp.f32 	%f1413, %f758, %f757, %p45;
$L__BB0_140:
	add.s32 	%r203, %r395, 1;
	mul.rn.f32 	%f760, %f1413, %f1413;
	and.b32  	%r204, %r395, 1;
	setp.eq.b32 	%p47, %r204, 1;
	selp.f32 	%f761, %f1413, 0f3F800000, %p47;
	fma.rn.f32 	%f762, %f760, %f761, 0f00000000;
	fma.rn.f32 	%f763, %f760, 0f37CBAC00, 0fBAB607ED;
	selp.f32 	%f764, 0fB94D4153, %f763, %p47;
	selp.f32 	%f765, 0f3C0885E4, 0f3D2AAABB, %p47;
	fma.rn.f32 	%f766, %f764, %f760, %f765;
	selp.f32 	%f767, 0fBE2AAAA8, 0fBEFFFFFF, %p47;
	fma.rn.f32 	%f768, %f766, %f760, %f767;
	fma.rn.f32 	%f769, %f768, %f762, %f761;
	and.b32  	%r205, %r203, 2;
	setp.eq.s32 	%p48, %r205, 0;
	mov.f32 	%f770, 0f00000000;
	sub.f32 	%f771, %f770, %f769;
	selp.f32 	%f182, %f769, %f771, %p48;
	@%p40 bra 	$L__BB0_148;
	setp.neu.f32 	%p49, %f178, 0f7F800000;
	@%p49 bra 	$L__BB0_143;
	mov.f32 	%f774, 0f00000000;
	mul.rn.f32 	%f1414, %f176, %f774;
	mov.b32 	%r399, 0;
	bra.uni 	$L__BB0_148;
$L__BB0_143:
	mov.b32 	%r76, %f176;
	mov.b64 	%rd382, 0;
	mov.b32 	%r396, 0;
$L__BB0_144:
	.pragma "nounroll";
	mul.wide.u32 	%rd179, %r396, 4;
	add.s64 	%rd181, %rd180, %rd179;
	ld.global.nc.u32 	%r207, [%rd181];
	shl.b32 	%r208, %r76, 8;
	or.b32  	%r209, %r208, -2147483648;
	mad.wide.u32 	%rd182, %r207, %r209, %rd382;
	shr.u64 	%rd382, %rd182, 32;
	add.s64 	%rd183, %rd14, %rd179;
	st.local.u32 	[%rd183], %rd182;
	add.s32 	%r396, %r396, 1;
	setp.ne.s32 	%p50, %r396, 6;
	@%p50 bra 	$L__BB0_144;
	shr.u32 	%r210, %r76, 23;
	st.local.u32 	[%rd14+24], %rd382;
	and.b32  	%r79, %r210, 31;
	and.b32  	%r211, %r210, 224;
	add.s32 	%r212, %r211, -128;
	shr.u32 	%r213, %r212, 5;
	mul.wide.u32 	%rd184, %r213, 4;
	sub.s64 	%rd43, %rd14, %rd184;
	ld.local.u32 	%r397, [%rd43+24];
	ld.local.u32 	%r398, [%rd43+20];
	setp.eq.s32 	%p51, %r79, 0;
	@%p51 bra 	$L__BB0_147;
	shf.l.wrap.b32 	%r397, %r398, %r397, %r79;
	ld.local.u32 	%r214, [%rd43+16];
	shf.l.wrap.b32 	%r398, %r214, %r398, %r79;
$L__BB0_147:
	shr.u32 	%r215, %r397, 30;
	shf.l.wrap.b32 	%r216, %r398, %r397, 2;
	shl.b32 	%r217, %r398, 2;
	shr.u32 	%r218, %r216, 31;
	add.s32 	%r219, %r218, %r215;
	neg.s32 	%r220, %r219;
	setp.lt.s32 	%p52, %r76, 0;
	selp.b32 	%r399, %r220, %r219, %p52;
	xor.b32  	%r221, %r216, %r76;
	shr.s32 	%r222, %r216, 31;
	xor.b32  	%r223, %r222, %r216;
	xor.b32  	%r224, %r222, %r217;
	cvt.u64.u32 	%rd185, %r223;
	shl.b64 	%rd186, %rd185, 32;
	cvt.u64.u32 	%rd187, %r224;
	or.b64  	%rd188, %rd186, %rd187;
	cvt.rn.f64.s64 	%fd3, %rd188;
	mul.f64 	%fd4, %fd3, 0d3BF921FB54442D19;
	cvt.rn.f32.f64 	%f772, %fd4;
	neg.f32 	%f773, %f772;
	setp.lt.s32 	%p53, %r221, 0;
	selp.f32 	%f1414, %f773, %f772, %p53;
$L__BB0_148:
	mul.rn.f32 	%f775, %f1414, %f1414;
	and.b32  	%r226, %r399, 1;
	setp.eq.b32 	%p54, %r226, 1;
	selp.f32 	%f776, 0f3F800000, %f1414, %p54;
	fma.rn.f32 	%f777, %f775, %f776, 0f00000000;
	fma.rn.f32 	%f778, %f775, 0f37CBAC00, 0fBAB607ED;
	selp.f32 	%f779, %f778, 0fB94D4153, %p54;
	selp.f32 	%f780, 0f3D2AAABB, 0f3C0885E4, %p54;
	fma.rn.f32 	%f781, %f779, %f775, %f780;
	selp.f32 	%f782, 0fBEFFFFFF, 0fBE2AAAA8, %p54;
	fma.rn.f32 	%f783, %f781, %f775, %f782;
	fma.rn.f32 	%f784, %f783, %f777, %f776;
	and.b32  	%r227, %r399, 2;
	setp.eq.s32 	%p55, %r227, 0;
	mov.f32 	%f785, 0f00000000;
	sub.f32 	%f786, %f785, %f784;
	selp.f32 	%f787, %f784, %f786, %p55;
	mul.f32 	%f788, %f175, 0f3DCCCCCD;
	mul.f32 	%f789, %f787, %f787;
	fma.rn.f32 	%f790, %f182, %f182, %f789;
	fma.rn.f32 	%f791, %f788, %f788, %f790;
	sqrt.rn.f32 	%f792, %f791;
	add.f32 	%f793, %f792, 0f322BCC77;
	div.rn.f32 	%f1415, %f182, %f793;
	div.rn.f32 	%f1416, %f787, %f793;
	div.rn.f32 	%f1417, %f788, %f793;
$L__BB0_149:
	sub.f32 	%f795, %f156, %f171;
	add.f32 	%f796, %f795, 0f3F800000;
	mul.f32 	%f797, %f11, %f796;
	mul.f32 	%f798, %f156, %f156;
	div.rn.f32 	%f799, %f797, %f798;
	fma.rn.f32 	%f1418, %f799, %f1415, %f1418;
	fma.rn.f32 	%f1419, %f799, %f1416, %f1419;
	fma.rn.f32 	%f1420, %f799, %f1417, %f1420;
	bra.uni 	$L__BB0_152;
$L__BB0_150:
	setp.geu.f32 	%p38, %f171, %f157;
	@%p38 bra 	$L__BB0_152;
	mul.f32 	%f740, %f171, %f171;
	mul.f32 	%f741, %f156, %f156;
	max.f32 	%f742, %f740, %f741;
	div.rn.f32 	%f743, %f171, %f157;
	mov.f32 	%f744, 0f3F800000;
	sub.f32 	%f745, %f744, %f743;
	mul.f32 	%f746, %f745, %f745;
	mul.f32 	%f747, %f11, %f746;
	div.rn.f32 	%f748, %f747, %f742;
	add.f32 	%f749, %f171, 0f322BCC77;
	div.rn.f32 	%f750, %f167, %f749;
	div.rn.f32 	%f751, %f168, %f749;
	div.rn.f32 	%f752, %f169, %f749;
	fma.rn.f32 	%f1418, %f748, %f750, %f1418;
	fma.rn.f32 	%f1419, %f748, %f751, %f1419;
	fma.rn.f32 	%f1420, %f748, %f752, %f1420;
$L__BB0_152:
	add.s32 	%r391, %r391, 1;
	setp.eq.s32 	%p56, %r391, %r3;
	@%p56 bra 	$L__BB0_105;
	bra.uni 	$L__BB0_101;
$L__BB0_153:
	setp.eq.s32 	%p80, %r241, 3;
	@%p80 bra 	$L__BB0_278;
	setp.eq.s32 	%p81, %r241, 4;
	@%p81 bra 	$L__BB0_155;
	bra.uni 	$L__BB0_183;
$L__BB0_155:
	sub.f32 	%f852, %f248, %f13;
	sub.f32 	%f853, %f249, %f14;
	fma.rn.f32 	%f1471, %f247, %f852, %f1471;
	fma.rn.f32 	%f1472, %f247, %f853, %f1472;
	fma.rn.f32 	%f1473, %f240, %f247, %f1473;
	bra.uni 	$L__BB0_183;
$L__BB0_156:
	setp.lt.s32 	%p87, %r3, 1;
	@%p87 bra 	$L__BB0_183;
	setp.lt.u32 	%p88, %r3, 4;
	mov.b32 	%r403, 0;
	@%p88 bra 	$L__BB0_172;
	mov.b32 	%r402, 0;
$L__BB0_159:
	setp.eq.s32 	%p89, %r402, %r7;
	@%p89 bra 	$L__BB0_162;
	mul.wide.u32 	%rd211, %r402, 4;
	add.s64 	%rd212, %rd2, %rd211;
	ld.global.f32 	%f865, [%rd212];
	add.s64 	%rd213, %rd3, %rd211;
	ld.global.f32 	%f866, [%rd213];
	add.s64 	%rd214, %rd4, %rd211;
	ld.global.f32 	%f867, [%rd214];
	sub.f32 	%f253, %f13, %f865;
	sub.f32 	%f254, %f14, %f866;
	sub.f32 	%f255, %f15, %f867;
	mul.f32 	%f868, %f254, %f254;
	fma.rn.f32 	%f869, %f253, %f253, %f868;
	fma.rn.f32 	%f870, %f255, %f255, %f869;
	sqrt.rn.f32 	%f256, %f870;
	setp.geu.f32 	%p90, %f256, %f248;
	@%p90 bra 	$L__BB0_162;
	sub.f32 	%f871, %f248, %f256;
	mul.f32 	%f872, %f247, %f871;
	add.f32 	%f873, %f256, 0f322BCC77;
	div.rn.f32 	%f874, %f253, %f873;
	div.rn.f32 	%f875, %f254, %f873;
	div.rn.f32 	%f876, %f255, %f873;
	fma.rn.f32 	%f1471, %f872, %f874, %f1471;
	fma.rn.f32 	%f1472, %f872, %f875, %f1472;
	fma.rn.f32 	%f1473, %f872, %f876, %f1473;
$L__BB0_162:
	add.s32 	%r244, %r402, 1;
	setp.eq.s32 	%p91, %r244, %r7;
	@%p91 bra 	$L__BB0_165;
	mul.wide.u32 	%rd215, %r402, 4;
	add.s64 	%rd216, %rd2, %rd215;
	ld.global.f32 	%f877, [%rd216+4];
	add.s64 	%rd217, %rd3, %rd215;
	ld.global.f32 	%f878, [%rd217+4];
	add.s64 	%rd218, %rd4, %rd215;
	ld.global.f32 	%f879, [%rd218+4];
	sub.f32 	%f263, %f13, %f877;
	sub.f32 	%f264, %f14, %f878;
	sub.f32 	%f265, %f15, %f879;
	mul.f32 	%f880, %f264, %f264;
	fma.rn.f32 	%f881, %f263, %f263, %f880;
	fma.rn.f32 	%f882, %f265, %f265, %f881;
	sqrt.rn.f32 	%f266, %f882;
	setp.geu.f32 	%p92, %f266, %f248;
	@%p92 bra 	$L__BB0_165;
	sub.f32 	%f883, %f248, %f266;
	mul.f32 	%f884, %f247, %f883;
	add.f32 	%f885, %f266, 0f322BCC77;
	div.rn.f32 	%f886, %f263, %f885;
	div.rn.f32 	%f887, %f264, %f885;
	div.rn.f32 	%f888, %f265, %f885;
	fma.rn.f32 	%f1471, %f884, %f886, %f1471;
	fma.rn.f32 	%f1472, %f884, %f887, %f1472;
	fma.rn.f32 	%f1473, %f884, %f888, %f1473;
$L__BB0_165:
	add.s32 	%r245, %r402, 2;
	setp.eq.s32 	%p93, %r245, %r7;
	@%p93 bra 	$L__BB0_168;
	mul.wide.u32 	%rd219, %r402, 4;
	add.s64 	%rd220, %rd2, %rd219;
	ld.global.f32 	%f889, [%rd220+8];
	add.s64 	%rd221, %rd3, %rd219;
	ld.global.f32 	%f890, [%rd221+8];
	add.s64 	%rd222, %rd4, %rd219;
	ld.global.f32 	%f891, [%rd222+8];
	sub.f32 	%f273, %f13, %f889;
	sub.f32 	%f274, %f14, %f890;
	sub.f32 	%f275, %f15, %f891;
	mul.f32 	%f892, %f274, %f274;
	fma.rn.f32 	%f893, %f273, %f273, %f892;
	fma.rn.f32 	%f894, %f275, %f275, %f893;
	sqrt.rn.f32 	%f276, %f894;
	setp.geu.f32 	%p94, %f276, %f248;
	@%p94 bra 	$L__BB0_168;
	sub.f32 	%f895, %f248, %f276;
	mul.f32 	%f896, %f247, %f895;
	add.f32 	%f897, %f276, 0f322BCC77;
	div.rn.f32 	%f898, %f273, %f897;
	div.rn.f32 	%f899, %f274, %f897;
	div.rn.f32 	%f900, %f275, %f897;
	fma.rn.f32 	%f1471, %f896, %f898, %f1471;
	fma.rn.f32 	%f1472, %f896, %f899, %f1472;
	fma.rn.f32 	%f1473, %f896, %f900, %f1473;
$L__BB0_168:
	add.s32 	%r246, %r402, 3;
	setp.eq.s32 	%p95, %r246, %r7;
	@%p95 bra 	$L__BB0_171;
	mul.wide.u32 	%rd223, %r402, 4;
	add.s64 	%rd224, %rd2, %rd223;
	ld.global.f32 	%f901, [%rd224+12];
	add.s64 	%rd225, %rd3, %rd223;
	ld.global.f32 	%f902, [%rd225+12];
	add.s64 	%rd226, %rd4, %rd223;
	ld.global.f32 	%f903, [%rd226+12];
	sub.f32 	%f283, %f13, %f901;
	sub.f32 	%f284, %f14, %f902;
	sub.f32 	%f285, %f15, %f903;
	mul.f32 	%f904, %f284, %f284;
	fma.rn.f32 	%f905, %f283, %f283, %f904;
	fma.rn.f32 	%f906, %f285, %f285, %f905;
	sqrt.rn.f32 	%f286, %f906;
	setp.geu.f32 	%p96, %f286, %f248;
	@%p96 bra 	$L__BB0_171;
	sub.f32 	%f907, %f248, %f286;
	mul.f32 	%f908, %f247, %f907;
	add.f32 	%f909, %f286, 0f322BCC77;
	div.rn.f32 	%f910, %f283, %f909;
	div.rn.f32 	%f911, %f284, %f909;
	div.rn.f32 	%f912, %f285, %f909;
	fma.rn.f32 	%f1471, %f908, %f910, %f1471;
	fma.rn.f32 	%f1472, %f908, %f911, %f1472;
	fma.rn.f32 	%f1473, %f908, %f912, %f1473;
$L__BB0_171:
	add.s32 	%r402, %r402, 4;
	setp.eq.s32 	%p97, %r402, %r99;
	mov.u32 	%r403, %r99;
	@%p97 bra 	$L__BB0_172;
	bra.uni 	$L__BB0_159;
$L__BB0_172:
	setp.eq.s32 	%p98, %r98, 0;
	@%p98 bra 	$L__BB0_183;
	setp.eq.s32 	%p99, %r403, %r7;
	@%p99 bra 	$L__BB0_176;
	mul.wide.u32 	%rd227, %r403, 4;
	add.s64 	%rd228, %rd2, %rd227;
	ld.global.f32 	%f913, [%rd228];
	add.s64 	%rd229, %rd3, %rd227;
	ld.global.f32 	%f914, [%rd229];
	add.s64 	%rd230, %rd4, %rd227;
	ld.global.f32 	%f915, [%rd230];
	sub.f32 	%f308, %f13, %f913;
	sub.f32 	%f309, %f14, %f914;
	sub.f32 	%f310, %f15, %f915;
	mul.f32 	%f916, %f309, %f309;
	fma.rn.f32 	%f917, %f308, %f308, %f916;
	fma.rn.f32 	%f918, %f310, %f310, %f917;
	sqrt.rn.f32 	%f311, %f918;
	setp.geu.f32 	%p100, %f311, %f248;
	@%p100 bra 	$L__BB0_176;
	sub.f32 	%f919, %f248, %f311;
	mul.f32 	%f920, %f247, %f919;
	add.f32 	%f921, %f311, 0f322BCC77;
	div.rn.f32 	%f922, %f308, %f921;
	div.rn.f32 	%f923, %f309, %f921;
	div.rn.f32 	%f924, %f310, %f921;
	fma.rn.f32 	%f1471, %f920, %f922, %f1471;
	fma.rn.f32 	%f1472, %f920, %f923, %f1472;
	fma.rn.f32 	%f1473, %f920, %f924, %f1473;
$L__BB0_176:
	setp.eq.s32 	%p101, %r98, 1;
	@%p101 bra 	$L__BB0_183;
	add.s32 	%r247, %r403, 1;
	setp.eq.s32 	%p102, %r247, %r7;
	@%p102 bra 	$L__BB0_180;
	mul.wide.u32 	%rd231, %r403, 4;
	add.s64 	%rd232, %rd2, %rd231;
	ld.global.f32 	%f925, [%rd232+4];
	add.s64 	%rd233, %rd3, %rd231;
	ld.global.f32 	%f926, [%rd233+4];
	add.s64 	%rd234, %rd4, %rd231;
	ld.global.f32 	%f927, [%rd234+4];
	sub.f32 	%f318, %f13, %f925;
	sub.f32 	%f319, %f14, %f926;
	sub.f32 	%f320, %f15, %f927;
	mul.f32 	%f928, %f319, %f319;
	fma.rn.f32 	%f929, %f318, %f318, %f928;
	fma.rn.f32 	%f930, %f320, %f320, %f929;
	sqrt.rn.f32 	%f321, %f930;
	setp.geu.f32 	%p103, %f321, %f248;
	@%p103 bra 	$L__BB0_180;
	sub.f32 	%f931, %f248, %f321;
	mul.f32 	%f932, %f247, %f931;
	add.f32 	%f933, %f321, 0f322BCC77;
	div.rn.f32 	%f934, %f318, %f933;
	div.rn.f32 	%f935, %f319, %f933;
	div.rn.f32 	%f936, %f320, %f933;
	fma.rn.f32 	%f1471, %f932, %f934, %f1471;
	fma.rn.f32 	%f1472, %f932, %f935, %f1472;
	fma.rn.f32 	%f1473, %f932, %f936, %f1473;
$L__BB0_180:
	setp.eq.s32 	%p104, %r98, 2;
	add.s32 	%r248, %r403, 2;
	setp.eq.s32 	%p105, %r248, %r7;
	or.pred  	%p106, %p104, %p105;
	@%p106 bra 	$L__BB0_183;
	mul.wide.u32 	%rd235, %r403, 4;
	add.s64 	%rd236, %rd2, %rd235;
	ld.global.f32 	%f937, [%rd236+8];
	add.s64 	%rd237, %rd3, %rd235;
	ld.global.f32 	%f938, [%rd237+8];
	add.s64 	%rd238, %rd4, %rd235;
	ld.global.f32 	%f939, [%rd238+8];
	sub.f32 	%f328, %f13, %f937;
	sub.f32 	%f329, %f14, %f938;
	sub.f32 	%f330, %f15, %f939;
	mul.f32 	%f940, %f329, %f329;
	fma.rn.f32 	%f941, %f328, %f328, %f940;
	fma.rn.f32 	%f942, %f330, %f330, %f941;
	sqrt.rn.f32 	%f331, %f942;
	setp.geu.f32 	%p107, %f331, %f248;
	@%p107 bra 	$L__BB0_183;
	sub.f32 	%f943, %f248, %f331;
	mul.f32 	%f944, %f247, %f943;
	add.f32 	%f945, %f331, 0f322BCC77;
	div.rn.f32 	%f946, %f328, %f945;
	div.rn.f32 	%f947, %f329, %f945;
	div.rn.f32 	%f948, %f330, %f945;
	fma.rn.f32 	%f1471, %f944, %f946, %f1471;
	fma.rn.f32 	%f1472, %f944, %f947, %f1472;
	fma.rn.f32 	%f1473, %f944, %f948, %f1473;
$L__BB0_183:
	add.s32 	%r401, %r401, 1;
	setp.ne.s32 	%p108, %r401, %r2;
	@%p108 bra 	$L__BB0_122;
$L__BB0_184:
	add.f32 	%f1553, %f1418, %f1471;
	add.f32 	%f1552, %f1419, %f1472;
	add.f32 	%f1551, %f1420, %f1473;
	bra.uni 	$L__BB0_246;
$L__BB0_185:
	ld.global.u32 	%r407, [%rd55];
$L__BB0_186:
	mul.wide.s32 	%rd137, %r407, 4;
	add.s64 	%rd138, %rd2, %rd137;
	ld.global.f32 	%f676, [%rd138];
	add.s64 	%rd139, %rd3, %rd137;
	ld.global.f32 	%f677, [%rd139];
	add.s64 	%rd140, %rd4, %rd137;
	ld.global.f32 	%f678, [%rd140];
	sub.f32 	%f398, %f676, %f13;
	sub.f32 	%f399, %f677, %f14;
	sub.f32 	%f400, %f678, %f15;
	mul.f32 	%f679, %f399, %f399;
	fma.rn.f32 	%f680, %f398, %f398, %f679;
	fma.rn.f32 	%f681, %f400, %f400, %f680;
	sqrt.rn.f32 	%f401, %f681;
	setp.leu.f32 	%p25, %f401, %f344;
	@%p25 bra 	$L__BB0_188;
	sub.f32 	%f682, %f401, %f392;
	mul.wide.s32 	%rd141, %r407, 4;
	add.s64 	%rd142, %rd5, %rd141;
	ld.global.f32 	%f683, [%rd142];
	add.f32 	%f684, %f345, %f683;
	mul.f32 	%f685, %f10, %f682;
	ld.global.f32 	%f686, [%rd54];
	mul.f32 	%f687, %f685, %f686;
	mul.f32 	%f688, %f684, %f687;
	min.f32 	%f689, %f394, %f688;
	max.f32 	%f690, %f393, %f689;
	add.f32 	%f691, %f401, 0f322BCC77;
	div.rn.f32 	%f692, %f398, %f691;
	div.rn.f32 	%f693, %f399, %f691;
	div.rn.f32 	%f694, %f400, %f691;
	fma.rn.f32 	%f1553, %f692, %f690, %f1553;
	fma.rn.f32 	%f1552, %f693, %f690, %f1552;
	fma.rn.f32 	%f1551, %f694, %f690, %f1551;
$L__BB0_188:
	ld.global.u32 	%r408, [%rd53+4];
	setp.eq.s32 	%p26, %r408, %r7;
	@%p26 bra 	$L__BB0_190;
	ld.global.u32 	%r178, [%rd55+4];
	setp.eq.s32 	%p27, %r178, %r7;
	@%p27 bra 	$L__BB0_191;
	bra.uni 	$L__BB0_193;
$L__BB0_190:
	ld.global.u32 	%r408, [%rd55+4];
$L__BB0_191:
	mul.wide.s32 	%rd143, %r408, 4;
	add.s64 	%rd144, %rd2, %rd143;
	ld.global.f32 	%f695, [%rd144];
	add.s64 	%rd145, %rd3, %rd143;
	ld.global.f32 	%f696, [%rd145];
	add.s64 	%rd146, %rd4, %rd143;
	ld.global.f32 	%f697, [%rd146];
	sub.f32 	%f408, %f695, %f13;
	sub.f32 	%f409, %f696, %f14;
	sub.f32 	%f410, %f697, %f15;
	mul.f32 	%f698, %f409, %f409;
	fma.rn.f32 	%f699, %f408, %f408, %f698;
	fma.rn.f32 	%f700, %f410, %f410, %f699;
	sqrt.rn.f32 	%f411, %f700;
	setp.leu.f32 	%p28, %f411, %f344;
	@%p28 bra 	$L__BB0_193;
	sub.f32 	%f701, %f411, %f392;
	mul.wide.s32 	%rd147, %r408, 4;
	add.s64 	%rd148, %rd5, %rd147;
	ld.global.f32 	%f702, [%rd148];
	add.f32 	%f703, %f345, %f702;
	mul.f32 	%f704, %f10, %f701;
	ld.global.f32 	%f705, [%rd54+4];
	mul.f32 	%f706, %f704, %f705;
	mul.f32 	%f707, %f703, %f706;
	min.f32 	%f708, %f394, %f707;
	max.f32 	%f709, %f393, %f708;
	add.f32 	%f710, %f411, 0f322BCC77;
	div.rn.f32 	%f711, %f408, %f710;
	div.rn.f32 	%f712, %f409, %f710;
	div.rn.f32 	%f713, %f410, %f710;
	fma.rn.f32 	%f1553, %f711, %f709, %f1553;
	fma.rn.f32 	%f1552, %f712, %f709, %f1552;
	fma.rn.f32 	%f1551, %f713, %f709, %f1551;
$L__BB0_193:
	add.s32 	%r406, %r406, 2;
	setp.eq.s32 	%p29, %r406, %r111;
	@%p29 bra 	$L__BB0_194;
	bra.uni 	$L__BB0_42;
$L__BB0_194:
	cvt.u64.u32 	%rd394, %r111;
$L__BB0_195:
	and.b32  	%r179, %r1, 1;
	setp.eq.b32 	%p30, %r179, 1;
	not.pred 	%p31, %p30;
	@%p31 bra 	$L__BB0_246;
	shl.b64 	%rd149, %rd394, 2;
	add.s64 	%rd150, %rd8, %rd149;
	ld.global.u32 	%r420, [%rd150];
	setp.eq.s32 	%p32, %r420, %r7;
	@%p32 bra 	$L__BB0_243;
	add.s64 	%rd152, %rd9, %rd149;
	ld.global.u32 	%r180, [%rd152];
	setp.eq.s32 	%p33, %r180, %r7;
	@%p33 bra 	$L__BB0_244;
	bra.uni 	$L__BB0_246;
$L__BB0_198:
	max.f32 	%f418, %f2, 0f3C23D70A;
	max.f32 	%f419, %f1, 0f3F800000;
	setp.lt.s32 	%p182, %r3, 1;
	mov.f32 	%f1553, 0f00000000;
	mov.f32 	%f1552, %f1553;
	mov.f32 	%f1551, %f1553;
	@%p182 bra 	$L__BB0_204;
	mov.f32 	%f1551, 0f00000000;
	mov.b32 	%r409, 0;
	mov.u64 	%rd339, __cudart_i2opi_f;
	mov.f32 	%f1552, %f1551;
	mov.f32 	%f1553, %f1551;
$L__BB0_200:
	setp.eq.s32 	%p183, %r7, %r409;
	@%p183 bra 	$L__BB0_239;
	mul.wide.u32 	%rd325, %r409, 4;
	add.s64 	%rd326, %rd2, %rd325;
	ld.global.f32 	%f1167, [%rd326];
	add.s64 	%rd327, %rd3, %rd325;
	ld.global.f32 	%f1168, [%rd327];
	add.s64 	%rd328, %rd4, %rd325;
	ld.global.f32 	%f1169, [%rd328];
	sub.f32 	%f429, %f13, %f1167;
	sub.f32 	%f430, %f14, %f1168;
	sub.f32 	%f431, %f15, %f1169;
	mul.f32 	%f1170, %f430, %f430;
	fma.rn.f32 	%f1171, %f429, %f429, %f1170;
	fma.rn.f32 	%f432, %f431, %f431, %f1171;
	sqrt.rn.f32 	%f433, %f432;
	setp.geu.f32 	%p184, %f433, %f418;
	@%p184 bra 	$L__BB0_237;
	setp.leu.f32 	%p186, %f432, 0f38D1B717;
	@%p186 bra 	$L__BB0_219;
	add.f32 	%f1226, %f433, 0f322BCC77;
	div.rn.f32 	%f1512, %f429, %f1226;
	div.rn.f32 	%f1513, %f430, %f1226;
	div.rn.f32 	%f1514, %f431, %f1226;
	bra.uni 	$L__BB0_236;
$L__BB0_204:
	setp.lt.s32 	%p204, %r1, 1;
	@%p204 bra 	$L__BB0_246;
	mul.f32 	%f1233, %f5, 0f40A00000;
	min.f32 	%f423, %f1233, 0f41200000;
	mul.f32 	%f424, %f8, 0fBF000000;
	mul.f32 	%f425, %f8, 0f3F000000;
	setp.eq.s32 	%p205, %r1, 1;
	mov.b64 	%rd391, 0;
	@%p205 bra 	$L__BB0_215;
	and.b32  	%r359, %r1, 2147483646;
	neg.s32 	%r418, %r359;
	add.s64 	%rd390, %rd10, 4;
	add.s64 	%rd389, %rd9, 4;
	add.s64 	%rd388, %rd8, 4;
$L__BB0_207:
	ld.global.u32 	%r150, [%rd388+-4];
	ld.global.u32 	%r360, [%rd389+-4];
	setp.ne.s32 	%p206, %r150, %r7;
	setp.ne.s32 	%p207, %r360, %r7;
	and.pred  	%p208, %p206, %p207;
	@%p208 bra 	$L__BB0_210;
	setp.eq.s32 	%p209, %r150, %r7;
	selp.b32 	%r361, %r360, %r150, %p209;
	mul.wide.s32 	%rd349, %r361, 4;
	add.s64 	%rd350, %rd2, %rd349;
	ld.global.f32 	%f1234, [%rd350];
	add.s64 	%rd351, %rd3, %rd349;
	ld.global.f32 	%f1235, [%rd351];
	add.s64 	%rd352, %rd4, %rd349;
	ld.global.f32 	%f1236, [%rd352];
	sub.f32 	%f466, %f1234, %f13;
	sub.f32 	%f467, %f1235, %f14;
	sub.f32 	%f468, %f1236, %f15;
	mul.f32 	%f1237, %f467, %f467;
	fma.rn.f32 	%f1238, %f466, %f466, %f1237;
	fma.rn.f32 	%f1239, %f468, %f468, %f1238;
	sqrt.rn.f32 	%f469, %f1239;
	setp.leu.f32 	%p210, %f469, %f418;
	@%p210 bra 	$L__BB0_210;
	sub.f32 	%f1240, %f469, %f423;
	mul.f32 	%f1241, %f10, %f1240;
	ld.global.f32 	%f1242, [%rd390+-4];
	mul.f32 	%f1243, %f1241, %f1242;
	min.f32 	%f1244, %f425, %f1243;
	max.f32 	%f1245, %f424, %f1244;
	add.f32 	%f1246, %f469, 0f322BCC77;
	div.rn.f32 	%f1247, %f466, %f1246;
	div.rn.f32 	%f1248, %f467, %f1246;
	div.rn.f32 	%f1249, %f468, %f1246;
	fma.rn.f32 	%f1553, %f1247, %f1245, %f1553;
	fma.rn.f32 	%f1552, %f1248, %f1245, %f1552;
	fma.rn.f32 	%f1551, %f1249, %f1245, %f1551;
$L__BB0_210:
	ld.global.u32 	%r152, [%rd388];
	ld.global.u32 	%r362, [%rd389];
	setp.ne.s32 	%p211, %r152, %r7;
	setp.ne.s32 	%p212, %r362, %r7;
	and.pred  	%p213, %p211, %p212;
	@%p213 bra 	$L__BB0_213;
	setp.eq.s32 	%p214, %r152, %r7;
	selp.b32 	%r363, %r362, %r152, %p214;
	mul.wide.s32 	%rd353, %r363, 4;
	add.s64 	%rd354, %rd2, %rd353;
	ld.global.f32 	%f1250, [%rd354];
	add.s64 	%rd355, %rd3, %rd353;
	ld.global.f32 	%f1251, [%rd355];
	add.s64 	%rd356, %rd4, %rd353;
	ld.global.f32 	%f1252, [%rd356];
	sub.f32 	%f476, %f1250, %f13;
	sub.f32 	%f477, %f1251, %f14;
	sub.f32 	%f478, %f1252, %f15;
	mul.f32 	%f1253, %f477, %f477;
	fma.rn.f32 	%f1254, %f476, %f476, %f1253;
	fma.rn.f32 	%f1255, %f478, %f478, %f1254;
	sqrt.rn.f32 	%f479, %f1255;
	setp.leu.f32 	%p215, %f479, %f418;
	@%p215 bra 	$L__BB0_213;
	sub.f32 	%f1256, %f479, %f423;
	mul.f32 	%f1257, %f10, %f1256;
	ld.global.f32 	%f1258, [%rd390];
	mul.f32 	%f1259, %f1257, %f1258;
	min.f32 	%f1260, %f425, %f1259;
	max.f32 	%f1261, %f424, %f1260;
	add.f32 	%f1262, %f479, 0f322BCC77;
	div.rn.f32 	%f1263, %f476, %f1262;
	div.rn.f32 	%f1264, %f477, %f1262;
	div.rn.f32 	%f1265, %f478, %f1262;
	fma.rn.f32 	%f1553, %f1263, %f1261, %f1553;
	fma.rn.f32 	%f1552, %f1264, %f1261, %f1552;
	fma.rn.f32 	%f1551, %f1265, %f1261, %f1551;
$L__BB0_213:
	add.s32 	%r418, %r418, 2;
	add.s64 	%rd390, %rd390, 8;
	add.s64 	%rd389, %rd389, 8;
	add.s64 	%rd388, %rd388, 8;
	setp.ne.s32 	%p216, %r418, 0;
	@%p216 bra 	$L__BB0_207;
	and.b32  	%r364, %r1, 2147483646;
	cvt.u64.u32 	%rd391, %r364;
$L__BB0_215:
	and.b32  	%r365, %r1, 1;
	setp.eq.b32 	%p217, %r365, 1;
	not.pred 	%p218, %p217;
	@%p218 bra 	$L__BB0_246;
	shl.b64 	%rd357, %rd391, 2;
	add.s64 	%rd358, %rd8, %rd357;
	ld.global.u32 	%r155, [%rd358];
	add.s64 	%rd359, %rd9, %rd357;
	ld.global.u32 	%r366, [%rd359];
	setp.ne.s32 	%p219, %r155, %r7;
	setp.ne.s32 	%p220, %r366, %r7;
	and.pred  	%p221, %p219, %p220;
	@%p221 bra 	$L__BB0_246;
	setp.eq.s32 	%p222, %r155, %r7;
	selp.b32 	%r367, %r366, %r155, %p222;
	mul.wide.s32 	%rd360, %r367, 4;
	add.s64 	%rd361, %rd2, %rd360;
	ld.global.f32 	%f1266, [%rd361];
	add.s64 	%rd362, %rd3, %rd360;
	ld.global.f32 	%f1267, [%rd362];
	add.s64 	%rd363, %rd4, %rd360;
	ld.global.f32 	%f1268, [%rd363];
	sub.f32 	%f492, %f1266, %f13;
	sub.f32 	%f493, %f1267, %f14;
	sub.f32 	%f494, %f1268, %f15;
	mul.f32 	%f1269, %f493, %f493;
	fma.rn.f32 	%f1270, %f492, %f492, %f1269;
	fma.rn.f32 	%f1271, %f494, %f494, %f1270;
	sqrt.rn.f32 	%f495, %f1271;
	setp.leu.f32 	%p223, %f495, %f418;
	@%p223 bra 	$L__BB0_246;
	sub.f32 	%f1272, %f495, %f423;
	mul.f32 	%f1273, %f10, %f1272;
	add.s64 	%rd365, %rd10, %rd357;
	ld.global.f32 	%f1274, [%rd365];
	mul.f32 	%f1275, %f1273, %f1274;
	min.f32 	%f1276, %f425, %f1275;
	max.f32 	%f1277, %f424, %f1276;
	add.f32 	%f1278, %f495, 0f322BCC77;
	div.rn.f32 	%f1279, %f492, %f1278;
	div.rn.f32 	%f1280, %f493, %f1278;
	div.rn.f32 	%f1281, %f494, %f1278;
	fma.rn.f32 	%f1553, %f1279, %f1277, %f1553;
	fma.rn.f32 	%f1552, %f1280, %f1277, %f1552;
	fma.rn.f32 	%f1551, %f1281, %f1277, %f1551;
	bra.uni 	$L__BB0_246;
$L__BB0_219:
	sub.s32 	%r314, %r7, %r409;
	cvt.rn.f32.s32 	%f437, %r314;
	mul.f32 	%f438, %f437, 0f3F1E377A;
	mul.f32 	%f1185, %f438, 0f3F22F983;
	cvt.rni.s32.f32 	%r417, %f1185;
	cvt.rn.f32.s32 	%f1186, %r417;
	fma.rn.f32 	%f1187, %f1186, 0fBFC90FDA, %f438;
	fma.rn.f32 	%f1188, %f1186, 0fB3A22168, %f1187;
	fma.rn.f32 	%f1511, %f1186, 0fA7C234C5, %f1188;
	abs.f32 	%f440, %f438;
	setp.ltu.f32 	%p187, %f440, 0f47CE4780;
	mov.u32 	%r413, %r417;
	mov.f32 	%f1510, %f1511;
	@%p187 bra 	$L__BB0_227;
	setp.neu.f32 	%p188, %f440, 0f7F800000;
	@%p188 bra 	$L__BB0_222;
	mov.f32 	%f1191, 0f00000000;
	mul.rn.f32 	%f1510, %f438, %f1191;
	mov.b32 	%r413, 0;
	bra.uni 	$L__BB0_227;
$L__BB0_222:
	mov.b32 	%r123, %f438;
	mov.b64 	%rd386, 0;
	mov.b32 	%r410, 0;
	mov.u64 	%rd384, __cudart_i2opi_f;
	mov.u64 	%rd385, %rd13;
$L__BB0_223:
	.pragma "nounroll";
	ld.global.nc.u32 	%r316, [%rd384];
	shl.b32 	%r317, %r123, 8;
	or.b32  	%r318, %r317, -2147483648;
	mad.wide.u32 	%rd331, %r316, %r318, %rd386;
	shr.u64 	%rd386, %rd331, 32;
	st.local.u32 	[%rd385], %rd331;
	add.s32 	%r410, %r410, 1;
	add.s64 	%rd385, %rd385, 4;
	add.s64 	%rd384, %rd384, 4;
	setp.ne.s32 	%p189, %r410, 6;
	@%p189 bra 	$L__BB0_223;
	shr.u32 	%r319, %r123, 23;
	st.local.u32 	[%rd13+24], %rd386;
	and.b32  	%r126, %r319, 31;
	and.b32  	%r320, %r319, 224;
	add.s32 	%r321, %r320, -128;
	shr.u32 	%r322, %r321, 5;
	mul.wide.u32 	%rd332, %r322, 4;
	sub.s64 	%rd65, %rd13, %rd332;
	ld.local.u32 	%r411, [%rd65+24];
	ld.local.u32 	%r412, [%rd65+20];
	setp.eq.s32 	%p190, %r126, 0;
	@%p190 bra 	$L__BB0_226;
	shf.l.wrap.b32 	%r411, %r412, %r411, %r126;
	ld.local.u32 	%r323, [%rd65+16];
	shf.l.wrap.b32 	%r412, %r323, %r412, %r126;
$L__BB0_226:
	shr.u32 	%r324, %r411, 30;
	shf.l.wrap.b32 	%r325, %r412, %r411, 2;
	shl.b32 	%r326, %r412, 2;
	shr.u32 	%r327, %r325, 31;
	add.s32 	%r328, %r327, %r324;
	neg.s32 	%r329, %r328;
	setp.lt.s32 	%p191, %r123, 0;
	selp.b32 	%r413, %r329, %r328, %p191;
	xor.b32  	%r330, %r325, %r123;
	shr.s32 	%r331, %r325, 31;
	xor.b32  	%r332, %r331, %r325;
	xor.b32  	%r333, %r331, %r326;
	cvt.u64.u32 	%rd333, %r332;
	shl.b64 	%rd334, %rd333, 32;
	cvt.u64.u32 	%rd335, %r333;
	or.b64  	%rd336, %rd334, %rd335;
	cvt.rn.f64.s64 	%fd9, %rd336;
	mul.f64 	%fd10, %fd9, 0d3BF921FB54442D19;
	cvt.rn.f32.f64 	%f1189, %fd10;
	neg.f32 	%f1190, %f1189;
	setp.lt.s32 	%p192, %r330, 0;
	selp.f32 	%f1510, %f1190, %f1189, %p192;
$L__BB0_227:
	add.s32 	%r335, %r413, 1;
	mul.rn.f32 	%f1192, %f1510, %f1510;
	and.b32  	%r336, %r413, 1;
	setp.eq.b32 	%p194, %r336, 1;
	selp.f32 	%f1193, %f1510, 0f3F800000, %p194;
	fma.rn.f32 	%f1194, %f1192, %f1193, 0f00000000;
	fma.rn.f32 	%f1195, %f1192, 0f37CBAC00, 0fBAB607ED;
	selp.f32 	%f1196, 0fB94D4153, %f1195, %p194;
	selp.f32 	%f1197, 0f3C0885E4, 0f3D2AAABB, %p194;
	fma.rn.f32 	%f1198, %f1196, %f1192, %f1197;
	selp.f32 	%f1199, 0fBE2AAAA8, 0fBEFFFFFF, %p194;
	fma.rn.f32 	%f1200, %f1198, %f1192, %f1199;
	fma.rn.f32 	%f1201, %f1200, %f1194, %f1193;
	and.b32  	%r337, %r335, 2;
	setp.eq.s32 	%p195, %r337, 0;
	mov.f32 	%f1202, 0f00000000;
	sub.f32 	%f1203, %f1202, %f1201;
	selp.f32 	%f444, %f1201, %f1203, %p195;
	@%p187 bra 	$L__BB0_235;
	setp.neu.f32 	%p196, %f440, 0f7F800000;
	@%p196 bra 	$L__BB0_230;
	mov.f32 	%f1206, 0f00000000;
	mul.rn.f32 	%f1511, %f438, %f1206;
	mov.b32 	%r417, 0;
	bra.uni 	$L__BB0_235;
$L__BB0_230:
	mov.b32 	%r135, %f438;
	shl.b32 	%r339, %r135, 8;
	or.b32  	%r136, %r339, -2147483648;
	mov.b64 	%rd387, 0;
	mov.b32 	%r414, 0;
$L__BB0_231:
	.pragma "nounroll";
	mul.wide.u32 	%rd338, %r414, 4;
	add.s64 	%rd340, %rd339, %rd338;
	ld.global.nc.u32 	%r340, [%rd340];
	mad.wide.u32 	%rd341, %r340, %r136, %rd387;
	shr.u64 	%rd387, %rd341, 32;
	add.s64 	%rd342, %rd12, %rd338;
	st.local.u32 	[%rd342], %rd341;
	add.s32 	%r414, %r414, 1;
	setp.ne.s32 	%p197, %r414, 6;
	@%p197 bra 	$L__BB0_231;
	shr.u32 	%r341, %r135, 23;
	st.local.u32 	[%rd12+24], %rd387;
	and.b32  	%r139, %r341, 31;
	and.b32  	%r342, %r341, 224;
	add.s32 	%r343, %r342, -128;
	shr.u32 	%r344, %r343, 5;
	mul.wide.u32 	%rd343, %r344, 4;
	sub.s64 	%rd68, %rd12, %rd343;
	ld.local.u32 	%r415, [%rd68+24];
	ld.local.u32 	%r416, [%rd68+20];
	setp.eq.s32 	%p198, %r139, 0;
	@%p198 bra 	$L__BB0_234;
	shf.l.wrap.b32 	%r415, %r416, %r415, %r139;
	ld.local.u32 	%r345, [%rd68+16];
	shf.l.wrap.b32 	%r416, %r345, %r416, %r139;
$L__BB0_234:
	shr.u32 	%r346, %r415, 30;
	shf.l.wrap.b32 	%r347, %r416, %r415, 2;
	shl.b32 	%r348, %r416, 2;
	shr.u32 	%r349, %r347, 31;
	add.s32 	%r350, %r349, %r346;
	neg.s32 	%r351, %r350;
	setp.lt.s32 	%p199, %r135, 0;
	selp.b32 	%r417, %r351, %r350, %p199;
	xor.b32  	%r352, %r347, %r135;
	shr.s32 	%r353, %r347, 31;
	xor.b32  	%r354, %r353, %r347;
	xor.b32  	%r355, %r353, %r348;
	cvt.u64.u32 	%rd344, %r354;
	shl.b64 	%rd345, %rd344, 32;
	cvt.u64.u32 	%rd346, %r355;
	or.b64  	%rd347, %rd345, %rd346;
	cvt.rn.f64.s64 	%fd11, %rd347;
	mul.f64 	%fd12, %fd11, 0d3BF921FB54442D19;
	cvt.rn.f32.f64 	%f1204, %fd12;
	neg.f32 	%f1205, %f1204;
	setp.lt.s32 	%p200, %r352, 0;
	selp.f32 	%f1511, %f1205, %f1204, %p200;
$L__BB0_235:
	mul.rn.f32 	%f1207, %f1511, %f1511;
	and.b32  	%r357, %r417, 1;
	setp.eq.b32 	%p201, %r357, 1;
	selp.f32 	%f1208, 0f3F800000, %f1511, %p201;
	fma.rn.f32 	%f1209, %f1207, %f1208, 0f00000000;
	fma.rn.f32 	%f1210, %f1207, 0f37CBAC00, 0fBAB607ED;
	selp.f32 	%f1211, %f1210, 0fB94D4153, %p201;
	selp.f32 	%f1212, 0f3D2AAABB, 0f3C0885E4, %p201;
	fma.rn.f32 	%f1213, %f1211, %f1207, %f1212;
	selp.f32 	%f1214, 0fBEFFFFFF, 0fBE2AAAA8, %p201;
	fma.rn.f32 	%f1215, %f1213, %f1207, %f1214;
	fma.rn.f32 	%f1216, %f1215, %f1209, %f1208;
	and.b32  	%r358, %r417, 2;
	setp.eq.s32 	%p202, %r358, 0;
	mov.f32 	%f1217, 0f00000000;
	sub.f32 	%f1218, %f1217, %f1216;
	selp.f32 	%f1219, %f1216, %f1218, %p202;
	mul.f32 	%f1220, %f437, 0f3DCCCCCD;
	mul.f32 	%f1221, %f1219, %f1219;
	fma.rn.f32 	%f1222, %f444, %f444, %f1221;
	fma.rn.f32 	%f1223, %f1220, %f1220, %f1222;
	sqrt.rn.f32 	%f1224, %f1223;
	add.f32 	%f1225, %f1224, 0f322BCC77;
	div.rn.f32 	%f1512, %f444, %f1225;
	div.rn.f32 	%f1513, %f1219, %f1225;
	div.rn.f32 	%f1514, %f1220, %f1225;
$L__BB0_236:
	sub.f32 	%f1227, %f418, %f433;
	add.f32 	%f1228, %f1227, 0f3F800000;
	mul.f32 	%f1229, %f11, %f1228;
	mul.f32 	%f1230, %f418, %f418;
	div.rn.f32 	%f1231, %f1229, %f1230;
	fma.rn.f32 	%f1553, %f1231, %f1512, %f1553;
	fma.rn.f32 	%f1552, %f1231, %f1513, %f1552;
	fma.rn.f32 	%f1551, %f1231, %f1514, %f1551;
	bra.uni 	$L__BB0_239;
$L__BB0_237:
	setp.geu.f32 	%p185, %f433, %f419;
	@%p185 bra 	$L__BB0_239;
	mul.f32 	%f1172, %f433, %f433;
	mul.f32 	%f1173, %f418, %f418;
	max.f32 	%f1174, %f1172, %f1173;
	div.rn.f32 	%f1175, %f433, %f419;
	mov.f32 	%f1176, 0f3F800000;
	sub.f32 	%f1177, %f1176, %f1175;
	mul.f32 	%f1178, %f1177, %f1177;
	mul.f32 	%f1179, %f11, %f1178;
	div.rn.f32 	%f1180, %f1179, %f1174;
	add.f32 	%f1181, %f433, 0f322BCC77;
	div.rn.f32 	%f1182, %f429, %f1181;
	div.rn.f32 	%f1183, %f430, %f1181;
	div.rn.f32 	%f1184, %f431, %f1181;
	fma.rn.f32 	%f1553, %f1180, %f1182, %f1553;
	fma.rn.f32 	%f1552, %f1180, %f1183, %f1552;
	fma.rn.f32 	%f1551, %f1180, %f1184, %f1551;
$L__BB0_239:
	add.s32 	%r409, %r409, 1;
	setp.eq.s32 	%p203, %r409, %r3;
	@%p203 bra 	$L__BB0_204;
	bra.uni 	$L__BB0_200;
$L__BB0_240:
	add.s64 	%rd271, %rd9, %rd266;
	ld.global.u32 	%r419, [%rd271];
$L__BB0_241:
	mul.wide.s32 	%rd272, %r419, 4;
	add.s64 	%rd273, %rd2, %rd272;
	ld.global.f32 	%f1030, [%rd273];
	add.s64 	%rd274, %rd3, %rd272;
	ld.global.f32 	%f1031, [%rd274];
	add.s64 	%rd275, %rd4, %rd272;
	ld.global.f32 	%f1032, [%rd275];
	sub.f32 	%f518, %f1030, %f13;
	sub.f32 	%f519, %f1031, %f14;
	sub.f32 	%f520, %f1032, %f15;
	mul.f32 	%f1033, %f519, %f519;
	fma.rn.f32 	%f1034, %f518, %f518, %f1033;
	fma.rn.f32 	%f1035, %f520, %f520, %f1034;
	sqrt.rn.f32 	%f521, %f1035;
	add.s64 	%rd277, %rd11, %rd266;
	ld.global.u32 	%r162, [%rd277];
	setp.leu.f32 	%p138, %f521, %f87;
	@%p138 bra 	$L__BB0_246;
	setp.eq.s32 	%p139, %r162, %r43;
	selp.f32 	%f1036, 0f3F800000, 0f3F000000, %p139;
	sub.f32 	%f1037, %f521, %f105;
	mul.f32 	%f1038, %f10, %f1036;
	mul.f32 	%f1039, %f1037, %f1038;
	add.s64 	%rd279, %rd10, %rd266;
	ld.global.f32 	%f1040, [%rd279];
	mul.f32 	%f1041, %f1039, %f1040;
	min.f32 	%f1042, %f107, %f1041;
	max.f32 	%f1043, %f106, %f1042;
	add.f32 	%f1044, %f521, 0f322BCC77;
	div.rn.f32 	%f1045, %f518, %f1044;
	div.rn.f32 	%f1046, %f519, %f1044;
	div.rn.f32 	%f1047, %f520, %f1044;
	fma.rn.f32 	%f1553, %f1045, %f1043, %f1553;
	fma.rn.f32 	%f1552, %f1046, %f1043, %f1552;
	fma.rn.f32 	%f1551, %f1047, %f1043, %f1551;
	bra.uni 	$L__BB0_246;
$L__BB0_243:
	add.s64 	%rd154, %rd9, %rd149;
	ld.global.u32 	%r420, [%rd154];
$L__BB0_244:
	mul.wide.s32 	%rd155, %r420, 4;
	add.s64 	%rd156, %rd2, %rd155;
	ld.global.f32 	%f714, [%rd156];
	add.s64 	%rd157, %rd3, %rd155;
	ld.global.f32 	%f715, [%rd157];
	add.s64 	%rd158, %rd4, %rd155;
	ld.global.f32 	%f716, [%rd158];
	sub.f32 	%f531, %f714, %f13;
	sub.f32 	%f532, %f715, %f14;
	sub.f32 	%f533, %f716, %f15;
	mul.f32 	%f717, %f532, %f532;
	fma.rn.f32 	%f718, %f531, %f531, %f717;
	fma.rn.f32 	%f719, %f533, %f533, %f718;
	sqrt.rn.f32 	%f534, %f719;
	setp.leu.f32 	%p34, %f534, %f344;
	@%p34 bra 	$L__BB0_246;
	sub.f32 	%f720, %f534, %f392;
	add.s64 	%rd160, %rd5, %rd155;
	ld.global.f32 	%f721, [%rd160];
	add.f32 	%f722, %f345, %f721;
	mul.f32 	%f723, %f10, %f720;
	add.s64 	%rd162, %rd10, %rd149;
	ld.global.f32 	%f724, [%rd162];
	mul.f32 	%f725, %f723, %f724;
	mul.f32 	%f726, %f722, %f725;
	min.f32 	%f727, %f394, %f726;
	max.f32 	%f728, %f393, %f727;
	add.f32 	%f729, %f534, 0f322BCC77;
	div.rn.f32 	%f730, %f531, %f729;
	div.rn.f32 	%f731, %f532, %f729;
	div.rn.f32 	%f732, %f533, %f729;
	fma.rn.f32 	%f1553, %f730, %f728, %f1553;
	fma.rn.f32 	%f1552, %f731, %f728, %f1552;
	fma.rn.f32 	%f1551, %f732, %f728, %f1551;
$L__BB0_246:
	add.u64 	%rd366, %SP, 32;
	add.u64 	%rd83, %SPL, 32;
	setp.gt.s32 	%p224, %r7, 2;
	@%p224 bra 	$L__BB0_249;
	setp.gt.s32 	%p225, %r6, 9;
	mul.lo.s32 	%r368, %r6, -286331153;
	shf.l.wrap.b32 	%r369, %r368, %r368, 30;
	setp.gt.u32 	%p226, %r369, 71582788;
	and.pred  	%p227, %p225, %p226;
	@%p227 bra 	$L__BB0_249;
	mul.f32 	%f1282, %f1553, %f1553;
	fma.rn.f32 	%f1283, %f1552, %f1552, %f1282;
	fma.rn.f32 	%f1284, %f1551, %f1551, %f1283;
	sqrt.rn.f32 	%f1285, %f1284;
	cvt.f64.f32 	%fd13, %f1553;
	cvt.f64.f32 	%fd14, %f1552;
	cvt.f64.f32 	%fd15, %f1551;
	cvt.f64.f32 	%fd16, %f1285;
	cvt.f64.f32 	%fd17, %f8;
	st.local.v2.u32 	[%rd83], {%r7, %r6};
	st.local.f64 	[%rd83+8], %fd13;
	st.local.f64 	[%rd83+16], %fd14;
	st.local.f64 	[%rd83+24], %fd15;
	st.local.f64 	[%rd83+32], %fd16;
	st.local.f64 	[%rd83+40], %fd17;
	mov.u64 	%rd367, $str;
	cvta.global.u64 	%rd368, %rd367;
	{ // callseq 0, 0
	.param .b64 param0;
	st.param.b64 	[param0], %rd368;
	.param .b64 param1;
	st.param.b64 	[param1], %rd366;
	.param .b32 retval0;
	call.uni (retval0), 
	vprintf, 
	(
	param0, 
	param1
	);
	ld.param.b32 	%r370, [retval0];
	} // callseq 0
$L__BB0_249:
	mul.f32 	%f1286, %f1553, %f1553;
	fma.rn.f32 	%f1287, %f1552, %f1552, %f1286;
	fma.rn.f32 	%f1288, %f1551, %f1551, %f1287;
	sqrt.rn.f32 	%f541, %f1288;
	setp.leu.f32 	%p228, %f541, %f8;
	@%p228 bra 	$L__BB0_251;
	add.f32 	%f1289, %f541, 0f322BCC77;
	div.rn.f32 	%f1290, %f1553, %f1289;
	div.rn.f32 	%f1291, %f1552, %f1289;
	div.rn.f32 	%f1292, %f1551, %f1289;
	mul.f32 	%f1553, %f8, %f1290;
	mul.f32 	%f1552, %f8, %f1291;
	mul.f32 	%f1551, %f8, %f1292;
$L__BB0_251:
	mov.u64 	%rd370, %rd85;
	ld.param.f32 	%f1557, [%rd370+136];
	setp.gt.s32 	%p229, %r6, 199;
	@%p229 bra 	$L__BB0_253;
	cvt.rn.f32.s32 	%f1293, %r6;
	div.rn.f32 	%f1294, %f1293, 0f43480000;
	mul.f32 	%f1295, %f1294, %f1294;
	mul.f32 	%f1553, %f1553, %f1295;
	mul.f32 	%f1552, %f1552, %f1295;
	mul.f32 	%f1551, %f1551, %f1295;
	fma.rn.f32 	%f1296, %f1294, 0fBE051EB8, 0f3F7AE148;
	max.f32 	%f1557, %f1557, %f1296;
$L__BB0_253:
	cvt.rn.f32.s32 	%f1298, %r6;
	fma.rn.f32 	%f1299, %f1298, 0f38D1B717, 0f3F800000;
	mov.b32 	%f1300, %r4;
	div.rn.f32 	%f1301, %f1300, %f1299;
	mul.f32 	%f557, %f1553, %f1301;
	mul.f32 	%f558, %f1552, %f1301;
	mul.f32 	%f559, %f1551, %f1301;
	mov.u64 	%rd371, %rd85;
	ld.param.u64 	%rd84, [%rd371+48];
	setp.eq.s64 	%p230, %rd84, 0;
	mov.f32 	%f1561, 0f3F800000;
	@%p230 bra 	$L__BB0_256;
	cvta.to.global.u64 	%rd372, %rd84;
	mul.wide.s32 	%rd373, %r7, 4;
	add.s64 	%rd374, %rd372, %rd373;
	ld.global.f32 	%f560, [%rd374];
	setp.leu.f32 	%p231, %f560, 0f00000000;
	@%p231 bra 	$L__BB0_256;
	mov.f32 	%f1561, %f560;
$L__BB0_256:
	div.rn.f32 	%f1303, %f9, %f1561;
	fma.rn.f32 	%f1304, %f557, %f1303, %f16;
	fma.rn.f32 	%f1305, %f558, %f1303, %f17;
	fma.rn.f32 	%f1306, %f559, %f1303, %f18;
	mul.f32 	%f1562, %f1557, %f1304;
	mul.f32 	%f1563, %f1557, %f1305;
	mul.f32 	%f1564, %f1557, %f1306;
	mul.f32 	%f1307, %f1563, %f1563;
	fma.rn.f32 	%f1308, %f1562, %f1562, %f1307;
	fma.rn.f32 	%f1309, %f1564, %f1564, %f1308;
	sqrt.rn.f32 	%f565, %f1309;
	setp.leu.f32 	%p232, %f565, %f7;
	@%p232 bra 	$L__BB0_258;
	add.f32 	%f1310, %f565, 0f322BCC77;
	div.rn.f32 	%f1311, %f1562, %f1310;
	div.rn.f32 	%f1312, %f1563, %f1310;
	div.rn.f32 	%f1313, %f1564, %f1310;
	mul.f32 	%f1562, %f7, %f1311;
	mul.f32 	%f1563, %f7, %f1312;
	mul.f32 	%f1564, %f7, %f1313;
$L__BB0_258:
	setp.lt.s32 	%p233, %r6, 5;
	selp.f32 	%f1575, 0f00000000, %f1564, %p233;
	selp.f32 	%f1576, 0f00000000, %f1563, %p233;
	selp.f32 	%f1577, 0f00000000, %f1562, %p233;
	fma.rn.f32 	%f1574, %f9, %f1577, %f13;
	fma.rn.f32 	%f1573, %f9, %f1576, %f14;
	fma.rn.f32 	%f1572, %f9, %f1575, %f15;
	setp.leu.f32 	%p234, %f4, 0f00000000;
	@%p234 bra 	$L__BB0_276;
	setp.gt.s32 	%p235, %r7, 2;
	mov.u64 	%rd375, %rd85;
	ld.param.f32 	%f1314, [%rd375+204];
	mul.f32 	%f578, %f4, %f1314;
	abs.f32 	%f579, %f1574;
	abs.f32 	%f580, %f1573;
	max.f32 	%f1315, %f579, %f580;
	abs.f32 	%f581, %f1572;
	max.f32 	%f1316, %f1315, %f581;
	mul.f32 	%f1317, %f4, 0f41200000;
	setp.gt.f32 	%p236, %f1316, %f1317;
	ld.param.f32 	%f1318, [%rd375+208];
	mul.f32 	%f1319, %f1318, 0f41200000;
	selp.f32 	%f582, %f1319, %f1318, %p236;
	mad.lo.s32 	%r372, %r6, -286331153, 143165576;
	shf.l.wrap.b32 	%r373, %r372, %r372, 30;
	setp.gt.u32 	%p237, %r373, 71582788;
	or.pred  	%p238, %p235, %p237;
	@%p238 bra 	$L__BB0_261;
	cvt.f64.f32 	%fd18, %f1574;
	cvt.f64.f32 	%fd19, %f1573;
	cvt.f64.f32 	%fd20, %f1572;
	cvt.f64.f32 	%fd21, %f1577;
	cvt.f64.f32 	%fd22, %f1576;
	cvt.f64.f32 	%fd23, %f1575;
	cvt.f64.f32 	%fd24, %f557;
	cvt.f64.f32 	%fd25, %f558;
	cvt.f64.f32 	%fd26, %f559;
	cvt.f64.f32 	%fd27, %f4;
	st.local.u32 	[%rd83], %r7;
	st.local.f64 	[%rd83+8], %fd18;
	st.local.f64 	[%rd83+16], %fd19;
	st.local.f64 	[%rd83+24], %fd20;
	st.local.f64 	[%rd83+32], %fd21;
	st.local.f64 	[%rd83+40], %fd22;
	st.local.f64 	[%rd83+48], %fd23;
	st.local.f64 	[%rd83+56], %fd24;
	st.local.f64 	[%rd83+64], %fd25;
	st.local.f64 	[%rd83+72], %fd26;
	st.local.f64 	[%rd83+80], %fd27;
	st.local.u32 	[%rd83+88], %r6;
	mov.u64 	%rd376, $str$1;
	cvta.global.u64 	%rd377, %rd376;
	{ // callseq 1, 0
	.param .b64 param0;
	st.param.b64 	[param0], %rd377;
	.param .b64 param1;
	st.param.b64 	[param1], %rd366;
	.param .b32 retval0;
	call.uni (retval0), 
	vprintf, 
	(
	param0, 
	param1
	);
	ld.param.b32 	%r374, [retval0];
	} // callseq 1
$L__BB0_261:
	setp.leu.f32 	%p239, %f579, %f578;
	@%p239 bra 	$L__BB0_266;
	sub.f32 	%f1320, %f579, %f578;
	sub.f32 	%f1321, %f4, %f578;
	div.rn.f32 	%f1322, %f1320, %f1321;
	min.f32 	%f583, %f1322, 0f3F800000;
	setp.gt.f32 	%p240, %f4, 0f44BB8000;
	selp.f32 	%f584, 0f3DCCCCCD, 0f00000000, %p240;
	setp.leu.f32 	%p241, %f583, %f584;
	@%p241 bra 	$L__BB0_264;
	sub.f32 	%f1323, %f583, %f584;
	mul.f32 	%f1324, %f1323, %f1323;
	mul.f32 	%f1325, %f582, %f1324;
	mov.f32 	%f1326, 0f3F800000;
	copysign.f32 	%f1327, %f1574, %f1326;
	mul.f32 	%f1328, %f1327, %f1325;
	mul.f32 	%f1329, %f1328, %f9;
	sub.f32 	%f1577, %f1577, %f1329;
$L__BB0_264:
	fma.rn.f32 	%f1330, %f583, 0fBF000000, 0f3F800000;
	mul.f32 	%f1331, %f1330, %f3;
	mul.f32 	%f1577, %f1577, %f1331;
	setp.leu.f32 	%p242, %f579, %f6;
	@%p242 bra 	$L__BB0_266;
	copysign.f32 	%f1574, %f1574, %f6;
	mul.f32 	%f1577, %f1577, 0fBF000000;
$L__BB0_266:
	setp.leu.f32 	%p243, %f580, %f578;
	@%p243 bra 	$L__BB0_271;
	sub.f32 	%f1332, %f580, %f578;
	sub.f32 	%f1333, %f4, %f578;
	div.rn.f32 	%f1334, %f1332, %f1333;
	min.f32 	%f592, %f1334, 0f3F800000;
	setp.gt.f32 	%p244, %f4, 0f44BB8000;
	selp.f32 	%f593, 0f3DCCCCCD, 0f00000000, %p244;
	setp.leu.f32 	%p245, %f592, %f593;
	@%p245 bra 	$L__BB0_269;
	sub.f32 	%f1335, %f592, %f593;
	mul.f32 	%f1336, %f1335, %f1335;
	mul.f32 	%f1337, %f582, %f1336;
	mov.f32 	%f1338, 0f3F800000;
	copysign.f32 	%f1339, %f1573, %f1338;
	mul.f32 	%f1340, %f1339, %f1337;
	mul.f32 	%f1341, %f1340, %f9;
	sub.f32 	%f1576, %f1576, %f1341;
$L__BB0_269:
	fma.rn.f32 	%f1342, %f592, 0fBF000000, 0f3F800000;
	mul.f32 	%f1343, %f1342, %f3;
	mul.f32 	%f1576, %f1576, %f1343;
	setp.leu.f32 	%p246, %f580, %f6;
	@%p246 bra 	$L__BB0_271;
	copysign.f32 	%f1573, %f1573, %f6;
	mul.f32 	%f1576, %f1576, 0fBF000000;
$L__BB0_271:
	setp.leu.f32 	%p247, %f581, %f578;
	@%p247 bra 	$L__BB0_276;
	sub.f32 	%f1344, %f581, %f578;
	sub.f32 	%f1345, %f4, %f578;
	div.rn.f32 	%f1346, %f1344, %f1345;
	min.f32 	%f601, %f1346, 0f3F800000;
	setp.gt.f32 	%p248, %f4, 0f44BB8000;
	selp.f32 	%f602, 0f3DCCCCCD, 0f00000000, %p248;
	setp.leu.f32 	%p249, %f601, %f602;
	@%p249 bra 	$L__BB0_274;
	sub.f32 	%f1347, %f601, %f602;
	mul.f32 	%f1348, %f1347, %f1347;
	mul.f32 	%f1349, %f582, %f1348;
	mov.f32 	%f1350, 0f3F800000;
	copysign.f32 	%f1351, %f1572, %f1350;
	mul.f32 	%f1352, %f1351, %f1349;
	mul.f32 	%f1353, %f1352, %f9;
	sub.f32 	%f1575, %f1575, %f1353;
$L__BB0_274:
	fma.rn.f32 	%f1354, %f601, 0fBF000000, 0f3F800000;
	mul.f32 	%f1355, %f1354, %f3;
	mul.f32 	%f1575, %f1575, %f1355;
	setp.leu.f32 	%p250, %f581, %f6;
	@%p250 bra 	$L__BB0_276;
	copysign.f32 	%f1572, %f1572, %f6;
	mul.f32 	%f1575, %f1575, 0fBF000000;
$L__BB0_276:
	st.global.f32 	[%rd19], %f1574;
	st.global.f32 	[%rd20], %f1573;
	st.global.f32 	[%rd21], %f1572;
	st.global.f32 	[%rd22], %f1577;
	st.global.f32 	[%rd23], %f1576;
	st.global.f32 	[%rd24], %f1575;
$L__BB0_277:
	ret;
$L__BB0_278:
	mul.f32 	%f854, %f14, %f247;
	sub.f32 	%f1472, %f1472, %f854;
	bra.uni 	$L__BB0_183;

}
	// .globl	stress_majorization_kernel
.visible .entry stress_majorization_kernel(
	.param .u64 .ptr .align 1 stress_majorization_kernel_param_0,
	.param .u64 .ptr .align 1 stress_majorization_kernel_param_1,
	.param .u64 .ptr .align 1 stress_majorization_kernel_param_2,
	.param .u64 .ptr .align 1 stress_majorization_kernel_param_3,
	.param .u64 .ptr .align 1 stress_majorization_kernel_param_4,
	.param .align 4 .b8 stress_majorization_kernel_param_5[92],
	.param .u32 stress_majorization_kernel_param_6
)
{
	.reg .pred 	%p<18>;
	.reg .b32 	%r<46>;
	.reg .b32 	%f<215>;
	.reg .b64 	%rd<57>;

	ld.param.f32 	%f76, [stress_majorization_kernel_param_5+28];
	ld.param.u64 	%rd32, [stress_majorization_kernel_param_0];
	ld.param.u64 	%rd33, [stress_majorization_kernel_param_1];
	ld.param.u64 	%rd34, [stress_majorization_kernel_param_2];
	ld.param.u64 	%rd35, [stress_majorization_kernel_param_3];
	ld.param.u64 	%rd36, [stress_majorization_kernel_param_4];
	ld.param.u32 	%r27, [stress_majorization_kernel_param_6];
	cvta.to.global.u64 	%rd1, %rd35;
	cvta.to.global.u64 	%rd2, %rd36;
	cvta.to.global.u64 	%rd3, %rd34;
	cvta.to.global.u64 	%rd4, %rd33;
	cvta.to.global.u64 	%rd5, %rd32;
	mov.u32 	%r28, %ctaid.x;
	mov.u32 	%r29, %ntid.x;
	mul.lo.s32 	%r1, %r28, %r29;
	mov.u32 	%r2, %tid.x;
	add.s32 	%r3, %r1, %r2;
	setp.ge.s32 	%p1, %r3, %r27;
	@%p1 bra 	$L__BB1_25;
	ld.param.u32 	%r36, [stress_majorization_kernel_param_6];
	mul.wide.s32 	%rd37, %r3, 4;
	add.s64 	%rd6, %rd5, %rd37;
	ld.global.f32 	%f1, [%rd6];
	add.s64 	%rd7, %rd4, %rd37;
	ld.global.f32 	%f2, [%rd7];
	add.s64 	%rd8, %rd3, %rd37;
	ld.global.f32 	%f3, [%rd8];
	setp.lt.s32 	%p2, %r36, 1;
	mov.f32 	%f183, 0f00000000;
	mov.f32 	%f184, %f183;
	mov.f32 	%f185, %f183;
	mov.f32 	%f186, %f183;
	@%p2 bra 	$L__BB1_23;
	ld.param.u32 	%r37, [stress_majorization_kernel_param_6];
	mul.lo.s32 	%r4, %r37, %r3;
	and.b32  	%r5, %r37, 3;
	setp.lt.u32 	%p3, %r37, 4;
	mov.f32 	%f186, 0f00000000;
	mov.b32 	%r42, 0;
	mov.f32 	%f185, %f186;
	mov.f32 	%f184, %f186;
	mov.f32 	%f183, %f186;
	@%p3 bra 	$L__BB1_17;
	neg.s32 	%r39, %r3;
	add.s64 	%rd53, %rd5, 8;
	add.s64 	%rd52, %rd4, 8;
	add.s64 	%rd51, %rd3, 8;
	mul.wide.s32 	%rd38, %r4, 4;
	add.s64 	%rd50, %rd38, 8;
	mov.f32 	%f186, 0f00000000;
	mov.b32 	%r41, 0;
	mov.u32 	%r40, %r4;
$L__BB1_4:
	setp.eq.s32 	%p4, %r39, 0;
	@%p4 bra 	$L__BB1_7;
	mul.wide.s32 	%rd17, %r40, 4;
	add.s64 	%rd39, %rd2, %rd17;
	ld.global.f32 	%f8, [%rd39];
	setp.leu.f32 	%p5, %f8, 0f00000000;
	@%p5 bra 	$L__BB1_7;
	add.s64 	%rd40, %rd1, %rd17;
	ld.global.f32 	%f93, [%rd40];
	ld.global.f32 	%f94, [%rd53+-8];
	ld.global.f32 	%f95, [%rd52+-8];
	ld.global.f32 	%f96, [%rd51+-8];
	sub.f32 	%f97, %f94, %f1;
	sub.f32 	%f98, %f95, %f2;
	sub.f32 	%f99, %f96, %f3;
	mul.f32 	%f100, %f98, %f98;
	fma.rn.f32 	%f101, %f97, %f97, %f100;
	fma.rn.f32 	%f102, %f99, %f99, %f101;
	sqrt.rn.f32 	%f103, %f102;
	add.f32 	%f104, %f103, 0f3A83126F;
	div.rn.f32 	%f105, %f93, %f104;
	mul.f32 	%f106, %f8, %f105;
	fma.rn.f32 	%f185, %f94, %f106, %f185;
	fma.rn.f32 	%f184, %f95, %f106, %f184;
	fma.rn.f32 	%f183, %f96, %f106, %f183;
	add.f32 	%f186, %f186, %f8;
$L__BB1_7:
	add.s32 	%r32, %r41, 1;
	setp.eq.s32 	%p6, %r32, %r3;
	@%p6 bra 	$L__BB1_10;
	add.s64 	%rd41, %rd2, %rd50;
	ld.global.f32 	%f17, [%rd41+-4];
	setp.leu.f32 	%p7, %f17, 0f00000000;
	@%p7 bra 	$L__BB1_10;
	add.s64 	%rd42, %rd1, %rd50;
	ld.global.f32 	%f107, [%rd42+-4];
	ld.global.f32 	%f108, [%rd53+-4];
	ld.global.f32 	%f109, [%rd52+-4];
	ld.global.f32 	%f110, [%rd51+-4];
	sub.f32 	%f111, %f108, %f1;
	sub.f32 	%f112, %f109, %f2;
	sub.f32 	%f113, %f110, %f3;
	mul.f32 	%f114, %f112, %f112;
	fma.rn.f32 	%f115, %f111, %f111, %f114;
	fma.rn.f32 	%f116, %f113, %f113, %f115;
	sqrt.rn.f32 	%f117, %f116;
	add.f32 	%f118, %f117, 0f3A83126F;
	div.rn.f32 	%f119, %f107, %f118;
	mul.f32 	%f120, %f17, %f119;
	fma.rn.f32 	%f185, %f108, %f120, %f185;
	fma.rn.f32 	%f184, %f109, %f120, %f184;
	fma.rn.f32 	%f183, %f110, %f120, %f183;
	add.f32 	%f186, %f186, %f17;
$L__BB1_10:
	add.s32 	%r33, %r41, 2;
	setp.eq.s32 	%p8, %r33, %r3;
	@%p8 bra 	$L__BB1_13;
	add.s64 	%rd43, %rd2, %rd50;
	ld.global.f32 	%f26, [%rd43];
	setp.leu.f32 	%p9, %f26, 0f00000000;
	@%p9 bra 	$L__BB1_13;
	add.s64 	%rd44, %rd1, %rd50;
	ld.global.f32 	%f121, [%rd44];
	ld.global.f32 	%f122, [%rd53];
	ld.global.f32 	%f123, [%rd52];
	ld.global.f32 	%f124, [%rd51];
	sub.f32 	%f125, %f122, %f1;
	sub.f32 	%f126, %f123, %f2;
	sub.f32 	%f127, %f124, %f3;
	mul.f32 	%f128, %f126, %f126;
	fma.rn.f32 	%f129, %f125, %f125, %f128;
	fma.rn.f32 	%f130, %f127, %f127, %f129;
	sqrt.rn.f32 	%f131, %f130;
	add.f32 	%f132, %f131, 0f3A83126F;
	div.rn.f32 	%f133, %f121, %f132;
	mul.f32 	%f134, %f26, %f133;
	fma.rn.f32 	%f185, %f122, %f134, %f185;
	fma.rn.f32 	%f184, %f123, %f134, %f184;
	fma.rn.f32 	%f183, %f124, %f134, %f183;
	add.f32 	%f186, %f186, %f26;
$L__BB1_13:
	add.s32 	%r34, %r41, 3;
	setp.eq.s32 	%p10, %r34, %r3;
	@%p10 bra 	$L__BB1_16;
	add.s64 	%rd45, %rd2, %rd50;
	ld.global.f32 	%f35, [%rd45+4];
	setp.leu.f32 	%p11, %f35, 0f00000000;
	@%p11 bra 	$L__BB1_16;
	add.s64 	%rd46, %rd1, %rd50;
	ld.global.f32 	%f135, [%rd46+4];
	ld.global.f32 	%f136, [%rd53+4];
	ld.global.f32 	%f137, [%rd52+4];
	ld.global.f32 	%f138, [%rd51+4];
	sub.f32 	%f139, %f136, %f1;
	sub.f32 	%f140, %f137, %f2;
	sub.f32 	%f141, %f138, %f3;
	mul.f32 	%f142, %f140, %f140;
	fma.rn.f32 	%f143, %f139, %f139, %f142;
	fma.rn.f32 	%f144, %f141, %f141, %f143;
	sqrt.rn.f32 	%f145, %f144;
	add.f32 	%f146, %f145, 0f3A83126F;
	div.rn.f32 	%f147, %f135, %f146;
	mul.f32 	%f148, %f35, %f147;
	fma.rn.f32 	%f185, %f136, %f148, %f185;
	fma.rn.f32 	%f184, %f137, %f148, %f184;
	fma.rn.f32 	%f183, %f138, %f148, %f183;
	add.f32 	%f186, %f186, %f35;
$L__BB1_16:
	ld.param.u32 	%r38, [stress_majorization_kernel_param_6];
	add.s32 	%r41, %r41, 4;
	add.s32 	%r40, %r40, 4;
	add.s32 	%r39, %r39, 4;
	add.s64 	%rd53, %rd53, 16;
	add.s64 	%rd52, %rd52, 16;
	add.s64 	%rd51, %rd51, 16;
	add.s64 	%rd50, %rd50, 16;
	and.b32  	%r42, %r38, 2147483644;
	setp.ne.s32 	%p12, %r41, %r42;
	@%p12 bra 	$L__BB1_4;
$L__BB1_17:
	setp.eq.s32 	%p13, %r5, 0;
	@%p13 bra 	$L__BB1_23;
	mul.wide.u32 	%rd47, %r42, 4;
	add.s64 	%rd56, %rd3, %rd47;
	add.s64 	%rd55, %rd4, %rd47;
	add.s64 	%rd54, %rd5, %rd47;
	add.s32 	%r45, %r42, %r4;
	sub.s32 	%r35, %r42, %r1;
	sub.s32 	%r44, %r35, %r2;
	neg.s32 	%r43, %r5;
$L__BB1_19:
	.pragma "nounroll";
	mul.wide.s32 	%rd28, %r45, 4;
	setp.eq.s32 	%p14, %r44, 0;
	@%p14 bra 	$L__BB1_22;
	add.s64 	%rd48, %rd2, %rd28;
	ld.global.f32 	%f56, [%rd48];
	setp.leu.f32 	%p15, %f56, 0f00000000;
	@%p15 bra 	$L__BB1_22;
	add.s64 	%rd49, %rd1, %rd28;
	ld.global.f32 	%f149, [%rd49];
	ld.global.f32 	%f150, [%rd54];
	ld.global.f32 	%f151, [%rd55];
	ld.global.f32 	%f152, [%rd56];
	sub.f32 	%f153, %f150, %f1;
	sub.f32 	%f154, %f151, %f2;
	sub.f32 	%f155, %f152, %f3;
	mul.f32 	%f156, %f154, %f154;
	fma.rn.f32 	%f157, %f153, %f153, %f156;
	fma.rn.f32 	%f158, %f155, %f155, %f157;
	sqrt.rn.f32 	%f159, %f158;
	add.f32 	%f160, %f159, 0f3A83126F;
	div.rn.f32 	%f161, %f149, %f160;
	mul.f32 	%f162, %f56, %f161;
	fma.rn.f32 	%f185, %f150, %f162, %f185;
	fma.rn.f32 	%f184, %f151, %f162, %f184;
	fma.rn.f32 	%f183, %f152, %f162, %f183;
	add.f32 	%f186, %f186, %f56;
$L__BB1_22:
	add.s64 	%rd56, %rd56, 4;
	add.s64 	%rd55, %rd55, 4;
	add.s64 	%rd54, %rd54, 4;
	add.s32 	%r45, %r45, 1;
	add.s32 	%r44, %r44, 1;
	add.s32 	%r43, %r43, 1;
	setp.ne.s32 	%p16, %r43, 0;
	@%p16 bra 	$L__BB1_19;
$L__BB1_23:
	setp.leu.f32 	%p17, %f186, 0f00000000;
	@%p17 bra 	$L__BB1_25;
	rcp.rn.f32 	%f163, %f186;
	mul.f32 	%f164, %f185, %f163;
	mul.f32 	%f165, %f184, %f163;
	mul.f32 	%f166, %f183, %f163;
	mov.f32 	%f167, 0f3F800000;
	sub.f32 	%f168, %f167, %f76;
	mul.f32 	%f169, %f76, %f164;
	mul.f32 	%f170, %f76, %f165;
	mul.f32 	%f171, %f76, %f166;
	fma.rn.f32 	%f172, %f168, %f1, %f169;
	fma.rn.f32 	%f173, %f168, %f2, %f170;
	fma.rn.f32 	%f174, %f168, %f3, %f171;
	st.global.f32 	[%rd6], %f172;
	st.global.f32 	[%rd7], %f173;
	st.global.f32 	[%rd8], %f174;
$L__BB1_25:
	ret;

}
	// .globl	kmeans_clustering_kernel
.visible .entry kmeans_clustering_kernel(
	.param .u64 .ptr .align 1 kmeans_clustering_kernel_param_0,
	.param .u64 .ptr .align 1 kmeans_clustering_kernel_param_1,
	.param .u64 .ptr .align 1 kmeans_clustering_kernel_param_2,
	.param .u64 .ptr .align 1 kmeans_clustering_kernel_param_3,
	.param .u64 .ptr .align 1 kmeans_clustering_kernel_param_4,
	.param .u64 .ptr .align 1 kmeans_clustering_kernel_param_5,
	.param .u64 .ptr .align 1 kmeans_clustering_kernel_param_6,
	.param .u32 kmeans_clustering_kernel_param_7,
	.param .u32 kmeans_clustering_kernel_param_8
)
{
	.reg .pred 	%p<26>;
	.reg .b32 	%r<70>;
	.reg .b32 	%f<178>;
	.reg .b64 	%rd<45>;

	ld.param.u64 	%rd13, [kmeans_clustering_kernel_param_0];
	ld.param.u64 	%rd14, [kmeans_clustering_kernel_param_1];
	ld.param.u64 	%rd15, [kmeans_clustering_kernel_param_2];
	ld.param.u64 	%rd17, [kmeans_clustering_kernel_param_3];
	ld.param.u64 	%rd18, [kmeans_clustering_kernel_param_4];
	ld.param.u64 	%rd19, [kmeans_clustering_kernel_param_5];
	ld.param.u64 	%rd16, [kmeans_clustering_kernel_param_6];
	ld.param.u32 	%r25, [kmeans_clustering_kernel_param_7];
	ld.param.u32 	%r24, [kmeans_clustering_kernel_param_8];
	cvta.to.global.u64 	%rd1, %rd19;
	cvta.to.global.u64 	%rd2, %rd18;
	cvta.to.global.u64 	%rd3, %rd17;
	mov.u32 	%r26, %ctaid.x;
	mov.u32 	%r27, %ntid.x;
	mov.u32 	%r28, %tid.x;
	mad.lo.s32 	%r1, %r26, %r27, %r28;
	setp.ge.s32 	%p1, %r1, %r25;
	@%p1 bra 	$L__BB2_14;
	cvta.to.global.u64 	%rd20, %rd13;
	cvta.to.global.u64 	%rd21, %rd14;
	cvta.to.global.u64 	%rd22, %rd15;
	mul.wide.s32 	%rd23, %r1, 4;
	add.s64 	%rd24, %rd20, %rd23;
	ld.global.f32 	%f1, [%rd24];
	add.s64 	%rd25, %rd21, %rd23;
	ld.global.f32 	%f2, [%rd25];
	add.s64 	%rd26, %rd22, %rd23;
	ld.global.f32 	%f3, [%rd26];
	setp.lt.s32 	%p2, %r24, 1;
	mov.b32 	%r69, 0;
	@%p2 bra 	$L__BB2_13;
	and.b32  	%r2, %r24, 7;
	setp.lt.u32 	%p3, %r24, 8;
	mov.f32 	%f175, 0f4E6E6B28;
	mov.b32 	%r64, 0;
	mov.u32 	%r69, %r64;
	@%p3 bra 	$L__BB2_5;
	and.b32  	%r64, %r24, 2147483640;
	add.s64 	%rd44, %rd3, 16;
	add.s64 	%rd43, %rd2, 16;
	add.s64 	%rd42, %rd1, 16;
	mov.f32 	%f175, 0f4E6E6B28;
	mov.b32 	%r58, 0;
	mov.u32 	%r69, %r58;
$L__BB2_4:
	.pragma "nounroll";
	ld.global.f32 	%f13, [%rd44+-16];
	ld.global.f32 	%f14, [%rd43+-16];
	ld.global.f32 	%f15, [%rd42+-16];
	sub.f32 	%f16, %f1, %f13;
	sub.f32 	%f17, %f2, %f14;
	sub.f32 	%f18, %f3, %f15;
	mul.f32 	%f19, %f17, %f17;
	fma.rn.f32 	%f20, %f16, %f16, %f19;
	fma.rn.f32 	%f21, %f18, %f18, %f20;
	sqrt.rn.f32 	%f22, %f21;
	setp.lt.f32 	%p4, %f22, %f175;
	selp.b32 	%r33, %r58, %r69, %p4;
	selp.f32 	%f23, %f22, %f175, %p4;
	ld.global.f32 	%f24, [%rd44+-12];
	ld.global.f32 	%f25, [%rd43+-12];
	ld.global.f32 	%f26, [%rd42+-12];
	sub.f32 	%f27, %f1, %f24;
	sub.f32 	%f28, %f2, %f25;
	sub.f32 	%f29, %f3, %f26;
	mul.f32 	%f30, %f28, %f28;
	fma.rn.f32 	%f31, %f27, %f27, %f30;
	fma.rn.f32 	%f32, %f29, %f29, %f31;
	sqrt.rn.f32 	%f33, %f32;
	setp.lt.f32 	%p5, %f33, %f23;
	add.s32 	%r34, %r58, 1;
	selp.b32 	%r35, %r34, %r33, %p5;
	selp.f32 	%f34, %f33, %f23, %p5;
	ld.global.f32 	%f35, [%rd44+-8];
	ld.global.f32 	%f36, [%rd43+-8];
	ld.global.f32 	%f37, [%rd42+-8];
	sub.f32 	%f38, %f1, %f35;
	sub.f32 	%f39, %f2, %f36;
	sub.f32 	%f40, %f3, %f37;
	mul.f32 	%f41, %f39, %f39;
	fma.rn.f32 	%f42, %f38, %f38, %f41;
	fma.rn.f32 	%f43, %f40, %f40, %f42;
	sqrt.rn.f32 	%f44, %f43;
	setp.lt.f32 	%p6, %f44, %f34;
	add.s32 	%r36, %r58, 2;
	selp.b32 	%r37, %r36, %r35, %p6;
	selp.f32 	%f45, %f44, %f34, %p6;
	ld.global.f32 	%f46, [%rd44+-4];
	ld.global.f32 	%f47, [%rd43+-4];
	ld.global.f32 	%f48, [%rd42+-4];
	sub.f32 	%f49, %f1, %f46;
	sub.f32 	%f50, %f2, %f47;
	sub.f32 	%f51, %f3, %f48;
	mul.f32 	%f52, %f50, %f50;
	fma.rn.f32 	%f53, %f49, %f49, %f52;
	fma.rn.f32 	%f54, %f51, %f51, %f53;
	sqrt.rn.f32 	%f55, %f54;
	setp.lt.f32 	%p7, %f55, %f45;
	add.s32 	%r38, %r58, 3;
	selp.b32 	%r39, %r38, %r37, %p7;
	selp.f32 	%f56, %f55, %f45, %p7;
	ld.global.f32 	%f57, [%rd44];
	ld.global.f32 	%f58, [%rd43];
	ld.global.f32 	%f59, [%rd42];
	sub.f32 	%f60, %f1, %f57;
	sub.f32 	%f61, %f2, %f58;
	sub.f32 	%f62, %f3, %f59;
	mul.f32 	%f63, %f61, %f61;
	fma.rn.f32 	%f64, %f60, %f60, %f63;
	fma.rn.f32 	%f65, %f62, %f62, %f64;
	sqrt.rn.f32 	%f66, %f65;
	setp.lt.f32 	%p8, %f66, %f56;
	add.s32 	%r40, %r58, 4;
	selp.b32 	%r41, %r40, %r39, %p8;
	selp.f32 	%f67, %f66, %f56, %p8;
	ld.global.f32 	%f68, [%rd44+4];
	ld.global.f32 	%f69, [%rd43+4];
	ld.global.f32 	%f70, [%rd42+4];
	sub.f32 	%f71, %f1, %f68;
	sub.f32 	%f72, %f2, %f69;
	sub.f32 	%f73, %f3, %f70;
	mul.f32 	%f74, %f72, %f72;
	fma.rn.f32 	%f75, %f71, %f71, %f74;
	fma.rn.f32 	%f76, %f73, %f73, %f75;
	sqrt.rn.f32 	%f77, %f76;
	setp.lt.f32 	%p9, %f77, %f67;
	add.s32 	%r42, %r58, 5;
	selp.b32 	%r43, %r42, %r41, %p9;
	selp.f32 	%f78, %f77, %f67, %p9;
	ld.global.f32 	%f79, [%rd44+8];
	ld.global.f32 	%f80, [%rd43+8];
	ld.global.f32 	%f81, [%rd42+8];
	sub.f32 	%f82, %f1, %f79;
	sub.f32 	%f83, %f2, %f80;
	sub.f32 	%f84, %f3, %f81;
	mul.f32 	%f85, %f83, %f83;
	fma.rn.f32 	%f86, %f82, %f82, %f85;
	fma.rn.f32 	%f87, %f84, %f84, %f86;
	sqrt.rn.f32 	%f88, %f87;
	setp.lt.f32 	%p10, %f88, %f78;
	add.s32 	%r44, %r58, 6;
	selp.b32 	%r45, %r44, %r43, %p10;
	selp.f32 	%f89, %f88, %f78, %p10;
	ld.global.f32 	%f90, [%rd44+12];
	ld.global.f32 	%f91, [%rd43+12];
	ld.global.f32 	%f92, [%rd42+12];
	sub.f32 	%f93, %f1, %f90;
	sub.f32 	%f94, %f2, %f91;
	sub.f32 	%f95, %f3, %f92;
	mul.f32 	%f96, %f94, %f94;
	fma.rn.f32 	%f97, %f93, %f93, %f96;
	fma.rn.f32 	%f98, %f95, %f95, %f97;
	sqrt.rn.f32 	%f99, %f98;
	setp.lt.f32 	%p11, %f99, %f89;
	add.s32 	%r46, %r58, 7;
	selp.b32 	%r69, %r46, %r45, %p11;
	selp.f32 	%f175, %f99, %f89, %p11;
	add.s64 	%rd44, %rd44, 32;
	add.s64 	%rd43, %rd43, 32;
	add.s64 	%rd42, %rd42, 32;
	add.s32 	%r58, %r58, 8;
	setp.ne.s32 	%p12, %r58, %r64;
	@%p12 bra 	$L__BB2_4;
$L__BB2_5:
	setp.eq.s32 	%p13, %r2, 0;
	@%p13 bra 	$L__BB2_13;
	and.b32  	%r11, %r24, 3;
	setp.lt.u32 	%p14, %r2, 4;
	@%p14 bra 	$L__BB2_8;
	mul.wide.u32 	%rd27, %r64, 4;
	add.s64 	%rd28, %rd3, %rd27;
	ld.global.f32 	%f100, [%rd28];
	add.s64 	%rd29, %rd2, %rd27;
	ld.global.f32 	%f101, [%rd29];
	add.s64 	%rd30, %rd1, %rd27;
	ld.global.f32 	%f102, [%rd30];
	sub.f32 	%f103, %f1, %f100;
	sub.f32 	%f104, %f2, %f101;
	sub.f32 	%f105, %f3, %f102;
	mul.f32 	%f106, %f104, %f104;
	fma.rn.f32 	%f107, %f103, %f103, %f106;
	fma.rn.f32 	%f108, %f105, %f105, %f107;
	sqrt.rn.f32 	%f109, %f108;
	setp.lt.f32 	%p15, %f109, %f175;
	selp.b32 	%r48, %r64, %r69, %p15;
	selp.f32 	%f110, %f109, %f175, %p15;
	add.s32 	%r49, %r64, 1;
	ld.global.f32 	%f111, [%rd28+4];
	ld.global.f32 	%f112, [%rd29+4];
	ld.global.f32 	%f113, [%rd30+4];
	sub.f32 	%f114, %f1, %f111;
	sub.f32 	%f115, %f2, %f112;
	sub.f32 	%f116, %f3, %f113;
	mul.f32 	%f117, %f115, %f115;
	fma.rn.f32 	%f118, %f114, %f114, %f117;
	fma.rn.f32 	%f119, %f116, %f116, %f118;
	sqrt.rn.f32 	%f120, %f119;
	setp.lt.f32 	%p16, %f120, %f110;
	selp.b32 	%r50, %r49, %r48, %p16;
	selp.f32 	%f121, %f120, %f110, %p16;
	add.s32 	%r51, %r64, 2;
	ld.global.f32 	%f122, [%rd28+8];
	ld.global.f32 	%f123, [%rd29+8];
	ld.global.f32 	%f124, [%rd30+8];
	sub.f32 	%f125, %f1, %f122;
	sub.f32 	%f126, %f2, %f123;
	sub.f32 	%f127, %f3, %f124;
	mul.f32 	%f128, %f126, %f126;
	fma.rn.f32 	%f129, %f125, %f125, %f128;
	fma.rn.f32 	%f130, %f127, %f127, %f129;
	sqrt.rn.f32 	%f131, %f130;
	setp.lt.f32 	%p17, %f131, %f121;
	selp.b32 	%r52, %r51, %r50, %p17;
	selp.f32 	%f132, %f131, %f121, %p17;
	add.s32 	%r53, %r64, 3;
	ld.global.f32 	%f133, [%rd28+12];
	ld.global.f32 	%f134, [%rd29+12];
	ld.global.f32 	%f135, [%rd30+12];
	sub.f32 	%f136, %f1, %f133;
	sub.f32 	%f137, %f2, %f134;
	sub.f32 	%f138, %f3, %f135;
	mul.f32 	%f139, %f137, %f137;
	fma.rn.f32 	%f140, %f136, %f136, %f139;
	fma.rn.f32 	%f141, %f138, %f138, %f140;
	sqrt.rn.f32 	%f142, %f141;
	setp.lt.f32 	%p18, %f142, %f132;
	selp.b32 	%r69, %r53, %r52, %p18;
	selp.f32 	%f175, %f142, %f132, %p18;
	add.s32 	%r64, %r64, 4;
$L__BB2_8:
	setp.eq.s32 	%p19, %r11, 0;
	@%p19 bra 	$L__BB2_13;
	setp.eq.s32 	%p20, %r11, 1;
	@%p20 bra 	$L__BB2_11;
	mul.wide.u32 	%rd31, %r64, 4;
	add.s64 	%rd32, %rd3, %rd31;
	ld.global.f32 	%f143, [%rd32];
	add.s64 	%rd33, %rd2, %rd31;
	ld.global.f32 	%f144, [%rd33];
	add.s64 	%rd34, %rd1, %rd31;
	ld.global.f32 	%f145, [%rd34];
	sub.f32 	%f146, %f1, %f143;
	sub.f32 	%f147, %f2, %f144;
	sub.f32 	%f148, %f3, %f145;
	mul.f32 	%f149, %f147, %f147;
	fma.rn.f32 	%f150, %f146, %f146, %f149;
	fma.rn.f32 	%f151, %f148, %f148, %f150;
	sqrt.rn.f32 	%f152, %f151;
	setp.lt.f32 	%p21, %f152, %f175;
	selp.b32 	%r55, %r64, %r69, %p21;
	selp.f32 	%f153, %f152, %f175, %p21;
	add.s32 	%r56, %r64, 1;
	ld.global.f32 	%f154, [%rd32+4];
	ld.global.f32 	%f155, [%rd33+4];
	ld.global.f32 	%f156, [%rd34+4];
	sub.f32 	%f157, %f1, %f154;
	sub.f32 	%f158, %f2, %f155;
	sub.f32 	%f159, %f3, %f156;
	mul.f32 	%f160, %f158, %f158;
	fma.rn.f32 	%f161, %f157, %f157, %f160;
	fma.rn.f32 	%f162, %f159, %f159, %f161;
	sqrt.rn.f32 	%f163, %f162;
	setp.lt.f32 	%p22, %f163, %f153;
	selp.b32 	%r69, %r56, %r55, %p22;
	selp.f32 	%f175, %f163, %f153, %p22;
	add.s32 	%r64, %r64, 2;
$L__BB2_11:
	and.b32  	%r57, %r24, 1;
	setp.eq.b32 	%p23, %r57, 1;
	not.pred 	%p24, %p23;
	@%p24 bra 	$L__BB2_13;
	mul.wide.u32 	%rd35, %r64, 4;
	add.s64 	%rd36, %rd3, %rd35;
	ld.global.f32 	%f164, [%rd36];
	add.s64 	%rd37, %rd2, %rd35;
	ld.global.f32 	%f165, [%rd37];
	add.s64 	%rd38, %rd1, %rd35;
	ld.global.f32 	%f166, [%rd38];
	sub.f32 	%f167, %f1, %f164;
	sub.f32 	%f168, %f2, %f165;
	sub.f32 	%f169, %f3, %f166;
	mul.f32 	%f170, %f168, %f168;
	fma.rn.f32 	%f171, %f167, %f167, %f170;
	fma.rn.f32 	%f172, %f169, %f169, %f171;
	sqrt.rn.f32 	%f173, %f172;
	setp.lt.f32 	%p25, %f173, %f175;
	selp.b32 	%r69, %r64, %r69, %p25;
$L__BB2_13:
	cvta.to.global.u64 	%rd39, %rd16;
	add.s64 	%rd41, %rd39, %rd23;
	st.global.u32 	[%rd41], %r69;
$L__BB2_14:
	ret;

}
	// .globl	update_centroids_kernel
.visible .entry update_centroids_kernel(
	.param .u64 .ptr .align 1 update_centroids_kernel_param_0,
	.param .u64 .ptr .align 1 update_centroids_kernel_param_1,
	.param .u64 .ptr .align 1 update_centroids_kernel_param_2,
	.param .u64 .ptr .align 1 update_centroids_kernel_param_3,
	.param .u64 .ptr .align 1 update_centroids_kernel_param_4,
	.param .u64 .ptr .align 1 update_centroids_kernel_param_5,
	.param .u64 .ptr .align 1 update_centroids_kernel_param_6,
	.param .u64 .ptr .align 1 update_centroids_kernel_param_7,
	.param .u32 update_centroids_kernel_param_8,
	.param .u32 update_centroids_kernel_param_9
)
{
	.reg .pred 	%p<27>;
	.reg .b32 	%r<103>;
	.reg .b32 	%f<233>;
	.reg .b64 	%rd<57>;

	ld.param.u64 	%rd29, [update_centroids_kernel_param_0];
	ld.param.u64 	%rd30, [update_centroids_kernel_param_1];
	ld.param.u64 	%rd31, [update_centroids_kernel_param_2];
	ld.param.u64 	%rd32, [update_centroids_kernel_param_6];
	ld.param.u64 	%rd28, [update_centroids_kernel_param_7];
	ld.param.u32 	%r50, [update_centroids_kernel_param_8];
	ld.param.u32 	%r51, [update_centroids_kernel_param_9];
	cvta.to.global.u64 	%rd1, %rd31;
	cvta.to.global.u64 	%rd2, %rd30;
	cvta.to.global.u64 	%rd3, %rd29;
	cvta.to.global.u64 	%rd4, %rd32;
	mov.u32 	%r52, %ctaid.x;
	mov.u32 	%r53, %ntid.x;
	mov.u32 	%r54, %tid.x;
	mad.lo.s32 	%r1, %r52, %r53, %r54;
	setp.ge.s32 	%p1, %r1, %r51;
	@%p1 bra 	$L__BB3_44;
	setp.lt.s32 	%p2, %r50, 1;
	mov.b32 	%r79, 0;
	mov.f32 	%f170, 0f00000000;
	mov.f32 	%f171, %f170;
	mov.f32 	%f172, %f170;
	@%p2 bra 	$L__BB3_42;
	and.b32  	%r2, %r50, 7;
	setp.lt.u32 	%p3, %r50, 8;
	mov.f32 	%f172, 0f00000000;
	mov.b32 	%r95, 0;
	mov.u32 	%r79, %r95;
	mov.f32 	%f171, %f172;
	mov.f32 	%f170, %f172;
	@%p3 bra 	$L__BB3_21;
	and.b32  	%r95, %r50, 2147483640;
	neg.s32 	%r77, %r95;
	add.s64 	%rd56, %rd4, 16;
	add.s64 	%rd55, %rd3, 16;
	add.s64 	%rd54, %rd2, 16;
	add.s64 	%rd53, %rd1, 16;
	mov.f32 	%f172, 0f00000000;
	mov.b32 	%r79, 0;
$L__BB3_4:
	.pragma "nounroll";
	ld.global.u32 	%r59, [%rd56+-16];
	setp.ne.s32 	%p4, %r59, %r1;
	@%p4 bra 	$L__BB3_6;
	ld.global.f32 	%f116, [%rd55+-16];
	ld.global.f32 	%f117, [%rd54+-16];
	ld.global.f32 	%f118, [%rd53+-16];
	add.f32 	%f172, %f172, %f116;
	add.f32 	%f171, %f171, %f117;
	add.f32 	%f170, %f170, %f118;
	add.s32 	%r79, %r79, 1;
$L__BB3_6:
	ld.global.u32 	%r60, [%rd56+-12];
	setp.ne.s32 	%p5, %r60, %r1;
	@%p5 bra 	$L__BB3_8;
	ld.global.f32 	%f119, [%rd55+-12];
	ld.global.f32 	%f120, [%rd54+-12];
	ld.global.f32 	%f121, [%rd53+-12];
	add.f32 	%f172, %f172, %f119;
	add.f32 	%f171, %f171, %f120;
	add.f32 	%f170, %f170, %f121;
	add.s32 	%r79, %r79, 1;
$L__BB3_8:
	ld.global.u32 	%r61, [%rd56+-8];
	setp.ne.s32 	%p6, %r61, %r1;
	@%p6 bra 	$L__BB3_10;
	ld.global.f32 	%f122, [%rd55+-8];
	ld.global.f32 	%f123, [%rd54+-8];
	ld.global.f32 	%f124, [%rd53+-8];
	add.f32 	%f172, %f172, %f122;
	add.f32 	%f171, %f171, %f123;
	add.f32 	%f170, %f170, %f124;
	add.s32 	%r79, %r79, 1;
$L__BB3_10:
	ld.global.u32 	%r62, [%rd56+-4];
	setp.ne.s32 	%p7, %r62, %r1;
	@%p7 bra 	$L__BB3_12;
	ld.global.f32 	%f125, [%rd55+-4];
	ld.global.f32 	%f126, [%rd54+-4];
	ld.global.f32 	%f127, [%rd53+-4];
	add.f32 	%f172, %f172, %f125;
	add.f32 	%f171, %f171, %f126;
	add.f32 	%f170, %f170, %f127;
	add.s32 	%r79, %r79, 1;
$L__BB3_12:
	ld.global.u32 	%r63, [%rd56];
	setp.ne.s32 	%p8, %r63, %r1;
	@%p8 bra 	$L__BB3_14;
	ld.global.f32 	%f128, [%rd55];
	ld.global.f32 	%f129, [%rd54];
	ld.global.f32 	%f130, [%rd53];
	add.f32 	%f172, %f172, %f128;
	add.f32 	%f171, %f171, %f129;
	add.f32 	%f170, %f170, %f130;
	add.s32 	%r79, %r79, 1;
$L__BB3_14:
	ld.global.u32 	%r64, [%rd56+4];
	setp.ne.s32 	%p9, %r64, %r1;
	@%p9 bra 	$L__BB3_16;
	ld.global.f32 	%f131, [%rd55+4];
	ld.global.f32 	%f132, [%rd54+4];
	ld.global.f32 	%f133, [%rd53+4];
	add.f32 	%f172, %f172, %f131;
	add.f32 	%f171, %f171, %f132;
	add.f32 	%f170, %f170, %f133;
	add.s32 	%r79, %r79, 1;
$L__BB3_16:
	ld.global.u32 	%r65, [%rd56+8];
	setp.ne.s32 	%p10, %r65, %r1;
	@%p10 bra 	$L__BB3_18;
	ld.global.f32 	%f134, [%rd55+8];
	ld.global.f32 	%f135, [%rd54+8];
	ld.global.f32 	%f136, [%rd53+8];
	add.f32 	%f172, %f172, %f134;
	add.f32 	%f171, %f171, %f135;
	add.f32 	%f170, %f170, %f136;
	add.s32 	%r79, %r79, 1;
$L__BB3_18:
	ld.global.u32 	%r66, [%rd56+12];
	setp.ne.s32 	%p11, %r66, %r1;
	@%p11 bra 	$L__BB3_20;
	ld.global.f32 	%f137, [%rd55+12];
	ld.global.f32 	%f138, [%rd54+12];
	ld.global.f32 	%f139, [%rd53+12];
	add.f32 	%f172, %f172, %f137;
	add.f32 	%f171, %f171, %f138;
	add.f32 	%f170, %f170, %f139;
	add.s32 	%r79, %r79, 1;
$L__BB3_20:
	add.s32 	%r77, %r77, 8;
	add.s64 	%rd56, %rd56, 32;
	add.s64 	%rd55, %rd55, 32;
	add.s64 	%rd54, %rd54, 32;
	add.s64 	%rd53, %rd53, 32;
	setp.ne.s32 	%p12, %r77, 0;
	@%p12 bra 	$L__BB3_4;
$L__BB3_21:
	setp.eq.s32 	%p13, %r2, 0;
	@%p13 bra 	$L__BB3_42;
	and.b32  	%r27, %r50, 3;
	setp.lt.u32 	%p14, %r2, 4;
	@%p14 bra 	$L__BB3_32;
	mul.wide.u32 	%rd33, %r95, 4;
	add.s64 	%rd17, %rd4, %rd33;
	ld.global.u32 	%r68, [%rd17];
	setp.ne.s32 	%p15, %r68, %r1;
	add.s64 	%rd18, %rd3, %rd33;
	add.s64 	%rd19, %rd2, %rd33;
	add.s64 	%rd20, %rd1, %rd33;
	@%p15 bra 	$L__BB3_25;
	ld.global.f32 	%f141, [%rd18];
	ld.global.f32 	%f142, [%rd19];
	ld.global.f32 	%f143, [%rd20];
	add.f32 	%f172, %f172, %f141;
	add.f32 	%f171, %f171, %f142;
	add.f32 	%f170, %f170, %f143;
	add.s32 	%r79, %r79, 1;
$L__BB3_25:
	ld.global.u32 	%r69, [%rd17+4];
	setp.ne.s32 	%p16, %r69, %r1;
	@%p16 bra 	$L__BB3_27;
	ld.global.f32 	%f144, [%rd18+4];
	ld.global.f32 	%f145, [%rd19+4];
	ld.global.f32 	%f146, [%rd20+4];
	add.f32 	%f172, %f172, %f144;
	add.f32 	%f171, %f171, %f145;
	add.f32 	%f170, %f170, %f146;
	add.s32 	%r79, %r79, 1;
$L__BB3_27:
	ld.global.u32 	%r70, [%rd17+8];
	setp.ne.s32 	%p17, %r70, %r1;
	@%p17 bra 	$L__BB3_29;
	ld.global.f32 	%f147, [%rd18+8];
	ld.global.f32 	%f148, [%rd19+8];
	ld.global.f32 	%f149, [%rd20+8];
	add.f32 	%f172, %f172, %f147;
	add.f32 	%f171, %f171, %f148;
	add.f32 	%f170, %f170, %f149;
	add.s32 	%r79, %r79, 1;
$L__BB3_29:
	ld.global.u32 	%r71, [%rd17+12];
	setp.ne.s32 	%p18, %r71, %r1;
	@%p18 bra 	$L__BB3_31;
	ld.global.f32 	%f150, [%rd18+12];
	ld.global.f32 	%f151, [%rd19+12];
	ld.global.f32 	%f152, [%rd20+12];
	add.f32 	%f172, %f172, %f150;
	add.f32 	%f171, %f171, %f151;
	add.f32 	%f170, %f170, %f152;
	add.s32 	%r79, %r79, 1;
$L__BB3_31:
	add.s32 	%r95, %r95, 4;
$L__BB3_32:
	setp.eq.s32 	%p19, %r27, 0;
	@%p19 bra 	$L__BB3_42;
	setp.eq.s32 	%p20, %r27, 1;
	@%p20 bra 	$L__BB3_39;
	mul.wide.u32 	%rd34, %r95, 4;
	add.s64 	%rd21, %rd4, %rd34;
	ld.global.u32 	%r73, [%rd21];
	setp.ne.s32 	%p21, %r73, %r1;
	add.s64 	%rd22, %rd3, %rd34;
	add.s64 	%rd23, %rd2, %rd34;
	add.s64 	%rd24, %rd1, %rd34;
	@%p21 bra 	$L__BB3_36;
	ld.global.f32 	%f154, [%rd22];
	ld.global.f32 	%f155, [%rd23];
	ld.global.f32 	%f156, [%rd24];
	add.f32 	%f172, %f172, %f154;
	add.f32 	%f171, %f171, %f155;
	add.f32 	%f170, %f170, %f156;
	add.s32 	%r79, %r79, 1;
$L__BB3_36:
	ld.global.u32 	%r74, [%rd21+4];
	setp.ne.s32 	%p22, %r74, %r1;
	@%p22 bra 	$L__BB3_38;
	ld.global.f32 	%f157, [%rd22+4];
	ld.global.f32 	%f158, [%rd23+4];
	ld.global.f32 	%f159, [%rd24+4];
	add.f32 	%f172, %f172, %f157;
	add.f32 	%f171, %f171, %f158;
	add.f32 	%f170, %f170, %f159;
	add.s32 	%r79, %r79, 1;
$L__BB3_38:
	add.s32 	%r95, %r95, 2;
$L__BB3_39:
	and.b32  	%r75, %r50, 1;
	setp.eq.b32 	%p23, %r75, 1;
	not.pred 	%p24, %p23;
	@%p24 bra 	$L__BB3_42;
	mul.wide.u32 	%rd35, %r95, 4;
	add.s64 	%rd36, %rd4, %rd35;
	ld.global.u32 	%r76, [%rd36];
	setp.ne.s32 	%p25, %r76, %r1;
	@%p25 bra 	$L__BB3_42;
	add.s64 	%rd38, %rd3, %rd35;
	ld.global.f32 	%f160, [%rd38];
	add.s64 	%rd39, %rd2, %rd35;
	ld.global.f32 	%f161, [%rd39];
	add.s64 	%rd40, %rd1, %rd35;
	ld.global.f32 	%f162, [%rd40];
	add.f32 	%f172, %f172, %f160;
	add.f32 	%f171, %f171, %f161;
	add.f32 	%f170, %f170, %f162;
	add.s32 	%r79, %r79, 1;
$L__BB3_42:
	setp.lt.s32 	%p26, %r79, 1;
	@%p26 bra 	$L__BB3_44;
	ld.param.u64 	%rd52, [update_centroids_kernel_param_5];
	ld.param.u64 	%rd51, [update_centroids_kernel_param_4];
	ld.param.u64 	%rd50, [update_centroids_kernel_param_3];
	cvt.rn.f32.u32 	%f163, %r79;
	div.rn.f32 	%f164, %f172, %f163;
	cvta.to.global.u64 	%rd41, %rd50;
	mul.wide.s32 	%rd42, %r1, 4;
	add.s64 	%rd43, %rd41, %rd42;
	st.global.f32 	[%rd43], %f164;
	div.rn.f32 	%f165, %f171, %f163;
	cvta.to.global.u64 	%rd44, %rd51;
	add.s64 	%rd45, %rd44, %rd42;
	st.global.f32 	[%rd45], %f165;
	div.rn.f32 	%f166, %f170, %f163;
	cvta.to.global.u64 	%rd46, %rd52;
	add.s64 	%rd47, %rd46, %rd42;
	st.global.f32 	[%rd47], %f166;
	cvta.to.global.u64 	%rd48, %rd28;
	add.s64 	%rd49, %rd48, %rd42;
	st.global.u32 	[%rd49], %r79;
$L__BB3_44:
	ret;

}
	// .globl	compute_affinity_matrix_kernel
.visible .entry compute_affinity_matrix_kernel(
	.param .u64 .ptr .align 1 compute_affinity_matrix_kernel_param_0,
	.param .u64 .ptr .align 1 compute_affinity_matrix_kernel_param_1,
	.param .u64 .ptr .align 1 compute_affinity_matrix_kernel_param_2,
	.param .u64 .ptr .align 1 compute_affinity_matrix_kernel_param_3,
	.param .u32 compute_affinity_matrix_kernel_param_4,
	.param .f32 compute_affinity_matrix_kernel_param_5
)
{
	.reg .pred 	%p<3>;
	.reg .b32 	%r<18>;
	.reg .b32 	%f<30>;
	.reg .b64 	%rd<21>;

	ld.param.u64 	%rd2, [compute_affinity_matrix_kernel_param_0];
	ld.param.u64 	%rd3, [compute_affinity_matrix_kernel_param_1];
	ld.param.u64 	%rd4, [compute_affinity_matrix_kernel_param_2];
	ld.param.u64 	%rd5, [compute_affinity_matrix_kernel_param_3];
	ld.param.u32 	%r4, [compute_affinity_matrix_kernel_param_4];
	ld.param.f32 	%f1, [compute_affinity_matrix_kernel_param_5];
	cvta.to.global.u64 	%rd1, %rd5;
	mov.u32 	%r5, %ctaid.x;
	mov.u32 	%r6, %ntid.x;
	mov.u32 	%r7, %tid.x;
	mad.lo.s32 	%r1, %r5, %r6, %r7;
	mov.u32 	%r8, %ctaid.y;
	mov.u32 	%r9, %ntid.y;
	mov.u32 	%r10, %tid.y;
	mad.lo.s32 	%r11, %r8, %r9, %r10;
	max.s32 	%r12, %r1, %r11;
	setp.ge.s32 	%p1, %r12, %r4;
	@%p1 bra 	$L__BB4_4;
	setp.ne.s32 	%p2, %r1, %r11;
	@%p2 bra 	$L__BB4_3;
	mad.lo.s32 	%r16, %r4, %r1, %r1;
	mul.wide.u32 	%rd19, %r16, 4;
	add.s64 	%rd20, %rd1, %rd19;
	mov.b32 	%r17, 1065353216;
	st.global.u32 	[%rd20], %r17;
	bra.uni 	$L__BB4_4;
$L__BB4_3:
	cvta.to.global.u64 	%rd6, %rd4;
	cvta.to.global.u64 	%rd7, %rd3;
	cvta.to.global.u64 	%rd8, %rd2;
	mul.wide.s32 	%rd9, %r1, 4;
	add.s64 	%rd10, %rd8, %rd9;
	ld.global.f32 	%f2, [%rd10];
	add.s64 	%rd11, %rd7, %rd9;
	ld.global.f32 	%f3, [%rd11];
	add.s64 	%rd12, %rd6, %rd9;
	ld.global.f32 	%f4, [%rd12];
	mul.wide.u32 	%rd13, %r11, 4;
	add.s64 	%rd14, %rd8, %rd13;
	ld.global.f32 	%f5, [%rd14];
	add.s64 	%rd15, %rd7, %rd13;
	ld.global.f32 	%f6, [%rd15];
	add.s64 	%rd16, %rd6, %rd13;
	ld.global.f32 	%f7, [%rd16];
	sub.f32 	%f8, %f2, %f5;
	sub.f32 	%f9, %f3, %f6;
	sub.f32 	%f10, %f4, %f7;
	mul.f32 	%f11, %f9, %f9;
	fma.rn.f32 	%f12, %f8, %f8, %f11;
	fma.rn.f32 	%f13, %f10, %f10, %f12;
	neg.f32 	%f14, %f13;
	add.f32 	%f15, %f1, %f1;
	mul.f32 	%f16, %f1, %f15;
	div.rn.f32 	%f17, %f14, %f16;
	fma.rn.f32 	%f18, %f17, 0f3BBB989D, 0f3F000000;
	cvt.sat.f32.f32 	%f19, %f18;
	mov.f32 	%f20, 0f4B400001;
	mov.f32 	%f21, 0f437C0000;
	fma.rm.f32 	%f22, %f19, %f21, %f20;
	add.f32 	%f23, %f22, 0fCB40007F;
	neg.f32 	%f24, %f23;
	fma.rn.f32 	%f25, %f17, 0f3FB8AA3B, %f24;
	fma.rn.f32 	%f26, %f17, 0f32A57060, %f25;
	mov.b32 	%r13, %f22;
	shl.b32 	%r14, %r13, 23;
	mov.b32 	%f27, %r14;
	ex2.approx.ftz.f32 	%f28, %f26;
	mul.f32 	%f29, %f28, %f27;
	mad.lo.s32 	%r15, %r4, %r1, %r11;
	mul.wide.s32 	%rd17, %r15, 4;
	add.s64 	%rd18, %rd1, %rd17;
	st.global.f32 	[%rd18], %f29;
$L__BB4_4:
	ret;

}
	// .globl	louvain_modularity_kernel
.visible .entry louvain_modularity_kernel(
	.param .u64 .ptr .align 1 louvain_modularity_kernel_param_0,
	.param .u64 .ptr .align 1 louvain_modularity_kernel_param_1,
	.param .u64 .ptr .align 1 louvain_modularity_kernel_param_2,
	.param .u64 .ptr .align 1 louvain_modularity_kernel_param_3,
	.param .u64 .ptr .align 1 louvain_modularity_kernel_param_4,
	.param .u32 louvain_modularity_kernel_param_5,
	.param .u32 louvain_modularity_kernel_param_6,
	.param .f32 louvain_modularity_kernel_param_7
)
{
	.reg .pred 	%p<28>;
	.reg .b32 	%r<77>;
	.reg .b32 	%f<41>;
	.reg .b64 	%rd<50>;

	ld.param.u64 	%rd25, [louvain_modularity_kernel_param_0];
	ld.param.u64 	%rd26, [louvain_modularity_kernel_param_1];
	ld.param.u64 	%rd27, [louvain_modularity_kernel_param_2];
	ld.param.u64 	%rd28, [louvain_modularity_kernel_param_3];
	ld.param.u64 	%rd24, [louvain_modularity_kernel_param_4];
	ld.param.u32 	%r48, [louvain_modularity_kernel_param_5];
	ld.param.u32 	%r47, [louvain_modularity_kernel_param_6];
	ld.param.f32 	%f16, [louvain_modularity_kernel_param_7];
	cvta.to.global.u64 	%rd1, %rd27;
	cvta.to.global.u64 	%rd2, %rd26;
	cvta.to.global.u64 	%rd3, %rd25;
	cvta.to.global.u64 	%rd4, %rd28;
	mov.u32 	%r49, %ctaid.x;
	mov.u32 	%r50, %ntid.x;
	mov.u32 	%r51, %tid.x;
	mad.lo.s32 	%r1, %r49, %r50, %r51;
	setp.ge.s32 	%p1, %r1, %r48;
	@%p1 bra 	$L__BB5_35;
	mul.wide.s32 	%rd29, %r1, 4;
	add.s64 	%rd5, %rd4, %rd29;
	ld.global.u32 	%r2, [%rd5];
	setp.lt.s32 	%p2, %r47, 1;
	mov.f32 	%f35, 0f00000000;
	mov.u32 	%r68, %r2;
	@%p2 bra 	$L__BB5_33;
	and.b32  	%r3, %r47, 3;
	setp.lt.u32 	%p3, %r47, 4;
	mov.f32 	%f35, 0f00000000;
	mov.b32 	%r70, 0;
	mov.u32 	%r68, %r2;
	@%p3 bra 	$L__BB5_25;
	and.b32  	%r70, %r47, 2147483644;
	neg.s32 	%r59, %r70;
	add.s64 	%rd46, %rd3, 8;
	add.s64 	%rd45, %rd2, 8;
	add.s64 	%rd44, %rd1, 8;
	mov.f32 	%f35, 0f00000000;
	mov.u32 	%r68, %r2;
$L__BB5_4:
	ld.global.u32 	%r61, [%rd46+-8];
	setp.eq.s32 	%p4, %r61, %r1;
	@%p4 bra 	$L__BB5_6;
	ld.global.u32 	%r54, [%rd45+-8];
	setp.eq.s32 	%p5, %r54, %r1;
	@%p5 bra 	$L__BB5_7;
	bra.uni 	$L__BB5_9;
$L__BB5_6:
	ld.global.u32 	%r61, [%rd45+-8];
$L__BB5_7:
	mul.wide.s32 	%rd30, %r61, 4;
	add.s64 	%rd31, %rd4, %rd30;
	ld.global.u32 	%r11, [%rd31];
	setp.eq.s32 	%p6, %r11, %r2;
	@%p6 bra 	$L__BB5_9;
	ld.global.f32 	%f21, [%rd44+-8];
	mul.f32 	%f22, %f16, %f21;
	setp.gt.f32 	%p7, %f22, %f35;
	selp.f32 	%f35, %f22, %f35, %p7;
	selp.b32 	%r68, %r11, %r68, %p7;
$L__BB5_9:
	ld.global.u32 	%r63, [%rd46+-4];
	setp.eq.s32 	%p8, %r63, %r1;
	@%p8 bra 	$L__BB5_11;
	ld.global.u32 	%r55, [%rd45+-4];
	setp.eq.s32 	%p9, %r55, %r1;
	@%p9 bra 	$L__BB5_12;
	bra.uni 	$L__BB5_14;
$L__BB5_11:
	ld.global.u32 	%r63, [%rd45+-4];
$L__BB5_12:
	mul.wide.s32 	%rd32, %r63, 4;
	add.s64 	%rd33, %rd4, %rd32;
	ld.global.u32 	%r17, [%rd33];
	setp.eq.s32 	%p10, %r17, %r2;
	@%p10 bra 	$L__BB5_14;
	ld.global.f32 	%f23, [%rd44+-4];
	mul.f32 	%f24, %f16, %f23;
	setp.gt.f32 	%p11, %f24, %f35;
	selp.f32 	%f35, %f24, %f35, %p11;
	selp.b32 	%r68, %r17, %r68, %p11;
$L__BB5_14:
	ld.global.u32 	%r65, [%rd46];
	setp.eq.s32 	%p12, %r65, %r1;
	@%p12 bra 	$L__BB5_16;
	ld.global.u32 	%r56, [%rd45];
	setp.eq.s32 	%p13, %r56, %r1;
	@%p13 bra 	$L__BB5_17;
	bra.uni 	$L__BB5_19;
$L__BB5_16:
	ld.global.u32 	%r65, [%rd45];
$L__BB5_17:
	mul.wide.s32 	%rd34, %r65, 4;
	add.s64 	%rd35, %rd4, %rd34;
	ld.global.u32 	%r23, [%rd35];
	setp.eq.s32 	%p14, %r23, %r2;
	@%p14 bra 	$L__BB5_19;
	ld.global.f32 	%f25, [%rd44];
	mul.f32 	%f26, %f16, %f25;
	setp.gt.f32 	%p15, %f26, %f35;
	selp.f32 	%f35, %f26, %f35, %p15;
	selp.b32 	%r68, %r23, %r68, %p15;
$L__BB5_19:
	ld.global.u32 	%r67, [%rd46+4];
	setp.eq.s32 	%p16, %r67, %r1;
	@%p16 bra 	$L__BB5_21;
	ld.global.u32 	%r57, [%rd45+4];
	setp.eq.s32 	%p17, %r57, %r1;
	@%p17 bra 	$L__BB5_22;
	bra.uni 	$L__BB5_24;
$L__BB5_21:
	ld.global.u32 	%r67, [%rd45+4];
$L__BB5_22:
	mul.wide.s32 	%rd36, %r67, 4;
	add.s64 	%rd37, %rd4, %rd36;
	ld.global.u32 	%r29, [%rd37];
	setp.eq.s32 	%p18, %r29, %r2;
	@%p18 bra 	$L__BB5_24;
	ld.global.f32 	%f27, [%rd44+4];
	mul.f32 	%f28, %f16, %f27;
	setp.gt.f32 	%p19, %f28, %f35;
	selp.f32 	%f35, %f28, %f35, %p19;
	selp.b32 	%r68, %r29, %r68, %p19;
$L__BB5_24:
	add.s32 	%r59, %r59, 4;
	add.s64 	%rd46, %rd46, 16;
	add.s64 	%rd45, %rd45, 16;
	add.s64 	%rd44, %rd44, 16;
	setp.ne.s32 	%p20, %r59, 0;
	@%p20 bra 	$L__BB5_4;
$L__BB5_25:
	setp.eq.s32 	%p21, %r3, 0;
	@%p21 bra 	$L__BB5_33;
	mul.wide.u32 	%rd38, %r70, 4;
	add.s64 	%rd49, %rd1, %rd38;
	add.s64 	%rd48, %rd2, %rd38;
	add.s64 	%rd47, %rd3, %rd38;
	neg.s32 	%r72, %r3;
$L__BB5_27:
	.pragma "nounroll";
	ld.global.u32 	%r74, [%rd47];
	setp.eq.s32 	%p22, %r74, %r1;
	@%p22 bra 	$L__BB5_29;
	ld.global.u32 	%r58, [%rd48];
	setp.eq.s32 	%p23, %r58, %r1;
	@%p23 bra 	$L__BB5_30;
	bra.uni 	$L__BB5_32;
$L__BB5_29:
	ld.global.u32 	%r74, [%rd48];
$L__BB5_30:
	mul.wide.s32 	%rd39, %r74, 4;
	add.s64 	%rd40, %rd4, %rd39;
	ld.global.u32 	%r42, [%rd40];
	setp.eq.s32 	%p24, %r42, %r2;
	@%p24 bra 	$L__BB5_32;
	ld.global.f32 	%f29, [%rd49];
	mul.f32 	%f30, %f16, %f29;
	setp.gt.f32 	%p25, %f30, %f35;
	selp.f32 	%f35, %f30, %f35, %p25;
	selp.b32 	%r68, %r42, %r68, %p25;
$L__BB5_32:
	add.s64 	%rd49, %rd49, 4;
	add.s64 	%rd48, %rd48, 4;
	add.s64 	%rd47, %rd47, 4;
	add.s32 	%r72, %r72, 1;
	setp.ne.s32 	%p26, %r72, 0;
	@%p26 bra 	$L__BB5_27;
$L__BB5_33:
	cvta.to.global.u64 	%rd41, %rd24;
	add.s64 	%rd43, %rd41, %rd29;
	st.global.f32 	[%rd43], %f35;
	setp.leu.f32 	%p27, %f35, 0f3C23D70A;
	@%p27 bra 	$L__BB5_35;
	st.global.u32 	[%rd5], %r68;
$L__BB5_35:
	ret;

}


// ===== COMPILED SASS (sm_100) =====

	.target	sm_100

	.elftype	@"ET_EXEC"


//--------------------- .note.nv.tkinfo           --------------------------
	.section	.note.nv.tkinfo,"",@"SHT_NOTE"
	.sectionflags	@"SHF_NOTE_NV_TKINFO"
	.tkinfo
        /*0018*/ 	.word	0x00000002
        /*0030*/ 	.string	""
        /*0030*/ 	.string	"ptxas"
        /*0030*/ 	.string	"Cuda compilation tools, release 13.0, V13.0.88"
        /*0030*/ 	.string	"Build cuda_13.0.r13.0/compiler.36424714_0"
        /*0030*/ 	.string	"-arch sm_100 -m 64 "



//--------------------- .note.nv.cuinfo           --------------------------
	.section	.note.nv.cuinfo,"",@"SHT_NOTE"
	.sectionflags	@"SHF_NOTE_NV_CUINFO"
        /*0018*/ 	.short	0x0002
        /*001a*/ 	.short	0x0064
        /*001c*/ 	.short	0x0082
	.zero		2


//--------------------- .nv.info                  --------------------------
	.section	.nv.info,"",@"SHT_CUDA_INFO"
	.align	4


	//----- nvinfo : EIATTR_REGCOUNT
	.align		4
        /*0000*/ 	.byte	0x04, 0x2f
        /*0002*/ 	.short	(.L_4 - .L_3)
	.align		4
.L_3:
        /*0004*/ 	.word	index@(visionflow_compute_kernel)
        /*0008*/ 	.word	0x00000037


	//----- nvinfo : EIATTR_FRAME_SIZE
	.align		4
.L_4:
        /*000c*/ 	.byte	0x04, 0x11
        /*000e*/ 	.short	(.L_6 - .L_5)
	.align		4
.L_5:
        /*0010*/ 	.word	index@($__internal_7_$__cuda_sm3x_div_rn_noftz_f32_slowpath)
        /*0014*/ 	.word	0x00000080


	//----- nvinfo : EIATTR_FRAME_SIZE
	.align		4
.L_6:
        /*0018*/ 	.byte	0x04, 0x11
        /*001a*/ 	.short	(.L_8 - .L_7)
	.align		4
.L_7:
        /*001c*/ 	.word	index@($__internal_6_$__cuda_sm20_sqrt_rn_f32_slowpath)
        /*0020*/ 	.word	0x00000080


	//----- nvinfo : EIATTR_FRAME_SIZE
	.align		4
.L_8:
        /*0024*/ 	.byte	0x04, 0x11
        /*0026*/ 	.short	(.L_10 - .L_9)
	.align		4
.L_9:
        /*0028*/ 	.word	index@(visionflow_compute_kernel)
        /*002c*/ 	.word	0x00000080


	//----- nvinfo : EIATTR_REGCOUNT
	.align		4
.L_10:
        /*0030*/ 	.byte	0x04, 0x2f
        /*0032*/ 	.short	(.L_12 - .L_11)
	.align		4
.L_11:
        /*0034*/ 	.word	index@(stress_majorization_kernel)
        /*0038*/ 	.word	0x0000002b


	//----- nvinfo : EIATTR_FRAME_SIZE
	.align		4
.L_12:
        /*003c*/ 	.byte	0x04, 0x11
        /*003e*/ 	.short	(.L_14 - .L_13)
	.align		4
.L_13:
        /*0040*/ 	.word	index@($__internal_5_$__cuda_sm3x_div_rn_noftz_f32_slowpath)
        /*0044*/ 	.word	0x00000000


	//----- nvinfo : EIATTR_FRAME_SIZE
	.align		4
.L_14:
        /*0048*/ 	.byte	0x04, 0x11
        /*004a*/ 	.short	(.L_16 - .L_15)
	.align		4
.L_15:
        /*004c*/ 	.word	index@($__internal_4_$__cuda_sm20_sqrt_rn_f32_slowpath)
        /*0050*/ 	.word	0x00000000


	//----- nvinfo : EIATTR_FRAME_SIZE
	.align		4
.L_16:
        /*0054*/ 	.byte	0x04, 0x11
        /*0056*/ 	.short	(.L_18 - .L_17)
	.align		4
.L_17:
        /*0058*/ 	.word	index@($__internal_3_$__cuda_sm20_rcp_rn_f32_slowpath)
        /*005c*/ 	.word	0x00000000


	//----- nvinfo : EIATTR_FRAME_SIZE
	.align		4
.L_18:
        /*0060*/ 	.byte	0x04, 0x11
        /*0062*/ 	.short	(.L_20 - .L_19)
	.align		4
.L_19:
        /*0064*/ 	.word	index@(stress_majorization_kernel)
        /*0068*/ 	.word	0x00000000


	//----- nvinfo : EIATTR_REGCOUNT
	.align		4
.L_20:
        /*006c*/ 	.byte	0x04, 0x2f
        /*006e*/ 	.short	(.L_22 - .L_21)
	.align		4
.L_21:
        /*0070*/ 	.word	index@(kmeans_clustering_kernel)
        /*0074*/ 	.word	0x00000019


	//----- nvinfo : EIATTR_FRAME_SIZE
	.align		4
.L_22:
        /*0078*/ 	.byte	0x04, 0x11
        /*007a*/ 	.short	(.L_24 - .L_23)
	.align		4
.L_23:
        /*007c*/ 	.word	index@($__internal_2_$__cuda_sm20_sqrt_rn_f32_slowpath)
        /*0080*/ 	.word	0x00000000


	//----- nvinfo : EIATTR_FRAME_SIZE
	.align		4
.L_24:
        /*0084*/ 	.byte	0x04, 0x11
        /*0086*/ 	.short	(.L_26 - .L_25)
	.align		4
.L_25:
        /*0088*/ 	.word	index@(kmeans_clustering_kernel)
        /*008c*/ 	.word	0x00000000


	//----- nvinfo : EIATTR_REGCOUNT
	.align		4
.L_26:
        /*0090*/ 	.byte	0x04, 0x2f
        /*0092*/ 	.short	(.L_28 - .L_27)
	.align		4
.L_27:
        /*0094*/ 	.word	index@(update_centroids_kernel)
        /*0098*/ 	.word	0x00000020


	//----- nvinfo : EIATTR_FRAME_SIZE
	.align		4
.L_28:
        /*009c*/ 	.byte	0x04, 0x11
        /*009e*/ 	.short	(.L_30 - .L_29)
	.align		4
.L_29:
        /*00a0*/ 	.word	index@($__internal_1_$__cuda_sm3x_div_rn_noftz_f32_slowpath)
        /*00a4*/ 	.word	0x00000000


	//----- nvinfo : EIATTR_FRAME_SIZE
	.align		4
.L_30:
        /*00a8*/ 	.byte	0x04, 0x11
        /*00aa*/ 	.short	(.L_32 - .L_31)
	.align		4
.L_31:
        /*00ac*/ 	.word	index@(update_centroids_kernel)
        /*00b0*/ 	.word	0x00000000


	//----- nvinfo : EIATTR_REGCOUNT
	.align		4
.L_32:
        /*00b4*/ 	.byte	0x04, 0x2f
        /*00b6*/ 	.short	(.L_34 - .L_33)
	.align		4
.L_33:
        /*00b8*/ 	.word	index@(compute_affinity_matrix_kernel)
        /*00bc*/ 	.word	0x00000014


	//----- nvinfo : EIATTR_FRAME_SIZE
	.align		4
.L_34:
        /*00c0*/ 	.byte	0x04, 0x11
        /*00c2*/ 	.short	(.L_36 - .L_35)
	.align		4
.L_35:
        /*00c4*/ 	.word	index@($__internal_0_$__cuda_sm3x_div_rn_noftz_f32_slowpath)
        /*00c8*/ 	.word	0x00000000


	//----- nvinfo : EIATTR_FRAME_SIZE
	.align		4
.L_36:
        /*00cc*/ 	.byte	0x04, 0x11
        /*00ce*/ 	.short	(.L_38 - .L_37)
	.align		4
.L_37:
        /*00d0*/ 	.word	index@(compute_affinity_matrix_kernel)
        /*00d4*/ 	.word	0x00000000


	//----- nvinfo : EIATTR_REGCOUNT
	.align		4
.L_38:
        /*00d8*/ 	.byte	0x04, 0x2f
        /*00da*/ 	.short	(.L_40 - .L_39)
	.align		4
.L_39:
        /*00dc*/ 	.word	index@(louvain_modularity_kernel)
        /*00e0*/ 	.word	0x00000015


	//----- nvinfo : EIATTR_FRAME_SIZE
	.align		4
.L_40:
        /*00e4*/ 	.byte	0x04, 0x11
        /*00e6*/ 	.short	(.L_42 - .L_41)
	.align		4
.L_41:
        /*00e8*/ 	.word	index@(louvain_modularity_kernel)
        /*00ec*/ 	.word	0x00000000


	//----- nvinfo : EIATTR_MIN_STACK_SIZE
	.align		4
.L_42:
        /*00f0*/ 	.byte	0x04, 0x12
        /*00f2*/ 	.short	(.L_44 - .L_43)
	.align		4
.L_43:
        /*00f4*/ 	.word	index@(louvain_modularity_kernel)
        /*00f8*/ 	.word	0x00000000


	//----- nvinfo : EIATTR_MIN_STACK_SIZE
	.align		4
.L_44:
        /*00fc*/ 	.byte	0x04, 0x12
        /*00fe*/ 	.short	(.L_46 - .L_45)
	.align		4
.L_45:
        /*0100*/ 	.word	index@(compute_affinity_matrix_kernel)
        /*0104*/ 	.word	0x00000000


	//----- nvinfo : EIATTR_MIN_STACK_SIZE
	.align		4
.L_46:
        /*0108*/ 	.byte	0x04, 0x12
        /*010a*/ 	.short	(.L_48 - .L_47)
	.align		4
.L_47:
        /*010c*/ 	.word	index@(update_centroids_kernel)
        /*0110*/ 	.word	0x00000000


	//----- nvinfo : EIATTR_MIN_STACK_SIZE
	.align		4
.L_48:
        /*0114*/ 	.byte	0x04, 0x12
        /*0116*/ 	.short	(.L_50 - .L_49)
	.align		4
.L_49:
        /*0118*/ 	.word	index@(kmeans_clustering_kernel)
        /*011c*/ 	.word	0x00000000


	//----- nvinfo : EIATTR_MIN_STACK_SIZE
	.align		4
.L_50:
        /*0120*/ 	.byte	0x04, 0x12
        /*0122*/ 	.short	(.L_52 - .L_51)
	.align		4
.L_51:
        /*0124*/ 	.word	index@(stress_majorization_kernel)
        /*0128*/ 	.word	0x00000000


	//----- nvinfo : EIATTR_MIN_STACK_SIZE
	.align		4
.L_52:
        /*012c*/ 	.byte	0x04, 0x12
        /*012e*/ 	.short	(.L_54 - .L_53)
	.align		4
.L_53:
        /*0130*/ 	.word	index@(visionflow_compute_kernel)
        /*0134*/ 	.word	0x00000080
.L_54:


//--------------------- .nv.compat                --------------------------
	.section	.nv.compat,"",@"SHT_CUDA_COMPAT_INFO"
	.align	4
        /*0000*/ 	.byte	0x02, 0x09, 0x00, 0x00, 0x02, 0x02, 0x01, 0x00, 0x02, 0x05, 0x05, 0x00, 0x03, 0x07, 0x01, 0x01
        /*0010*/ 	.byte	0x02, 0x03, 0x00, 0x00, 0x02, 0x06, 0x01, 0x00, 0x04, 0x0b, 0x08, 0x00, 0x01, 0x00, 0x00, 0x00
        /*0020*/ 	.byte	0x00, 0x00, 0x00, 0x00


//--------------------- .nv.info.louvain_modularity_kernel --------------------------
	.section	.nv.info.louvain_modularity_kernel,"",@"SHT_CUDA_INFO"
	.sectionflags	@""
	.align	4


	//----- nvinfo : EIATTR_CUDA_API_VERSION
	.align		4
        /*0000*/ 	.byte	0x04, 0x37
        /*0002*/ 	.short	(.L_56 - .L_55)
.L_55:
        /*0004*/ 	.word	0x00000082


	//----- nvinfo : EIATTR_KPARAM_INFO
	.align		4
.L_56:
        /*0008*/ 	.byte	0x04, 0x17
        /*000a*/ 	.short	(.L_58 - .L_57)
.L_57:
        /*000c*/ 	.word	0x00000000
        /*0010*/ 	.short	0x0007
        /*0012*/ 	.short	0x0030
        /*0014*/ 	.byte	0x00, 0xf0, 0x11, 0x00


	//----- nvinfo : EIATTR_KPARAM_INFO
	.align		4
.L_58:
        /*0018*/ 	.byte	0x04, 0x17
        /*001a*/ 	.short	(.L_60 - .L_59)
.L_59:
        /*001c*/ 	.word	0x00000000
        /*0020*/ 	.short	0x0006
        /*0022*/ 	.short	0x002c
        /*0024*/ 	.byte	0x00, 0xf0, 0x11, 0x00


	//----- nvinfo : EIATTR_KPARAM_INFO
	.align		4
.L_60:
        /*0028*/ 	.byte	0x04, 0x17
        /*002a*/ 	.short	(.L_62 - .L_61)
.L_61:
        /*002c*/ 	.word	0x00000000
        /*0030*/ 	.short	0x0005
        /*0032*/ 	.short	0x0028
        /*0034*/ 	.byte	0x00, 0xf0, 0x11, 0x00


	//----- nvinfo : EIATTR_KPARAM_INFO
	.align		4
.L_62:
        /*0038*/ 	.byte	0x04, 0x17
        /*003a*/ 	.short	(.L_64 - .L_63)
.L_63:
        /*003c*/ 	.word	0x00000000
        /*0040*/ 	.short	0x0004
        /*0042*/ 	.short	0x0020
        /*0044*/ 	.byte	0x00, 0xf5, 0x21, 0x00


	//----- nvinfo : EIATTR_KPARAM_INFO
	.align		4
.L_64:
        /*0048*/ 	.byte	0x04, 0x17
        /*004a*/ 	.short	(.L_66 - .L_65)
.L_65:
        /*004c*/ 	.word	0x00000000
        /*0050*/ 	.short	0x0003
        /*0052*/ 	.short	0x0018
        /*0054*/ 	.byte	0x00, 0xf5, 0x21, 0x00


	//----- nvinfo : EIATTR_KPARAM_INFO
	.align		4
.L_66:
        /*0058*/ 	.byte	0x04, 0x17
        /*005a*/ 	.short	(.L_68 - .L_67)
.L_67:
        /*005c*/ 	.word	0x00000000
        /*0060*/ 	.short	0x0002
        /*0062*/ 	.short	0x0010
        /*0064*/ 	.byte	0x00, 0xf5, 0x21, 0x00


	//----- nvinfo : EIATTR_KPARAM_INFO
	.align		4
.L_68:
        /*0068*/ 	.byte	0x04, 0x17
        /*006a*/ 	.short	(.L_70 - .L_69)
.L_69:
        /*006c*/ 	.word	0x00000000
        /*0070*/ 	.short	0x0001
        /*0072*/ 	.short	0x0008
        /*0074*/ 	.byte	0x00, 0xf5, 0x21, 0x00


	//----- nvinfo : EIATTR_KPARAM_INFO
	.align		4
.L_70:
        /*0078*/ 	.byte	0x04, 0x17
        /*007a*/ 	.short	(.L_72 - .L_71)
.L_71:
        /*007c*/ 	.word	0x00000000
        /*0080*/ 	.short	0x0000
        /*0082*/ 	.short	0x0000
        /*0084*/ 	.byte	0x00, 0xf5, 0x21, 0x00


	//----- nvinfo : EIATTR_SPARSE_MMA_MASK
	.align		4
.L_72:
        /*0088*/ 	.byte	0x03, 0x50
        /*008a*/ 	.short	0x0000


	//----- nvinfo : EIATTR_MAXREG_COUNT
	.align		4
        /*008c*/ 	.byte	0x03, 0x1b
        /*008e*/ 	.short	0x00ff


	//----- nvinfo : EIATTR_MERCURY_ISA_VERSION
	.align		4
        /*0090*/ 	.byte	0x03, 0x5f
        /*0092*/ 	.short	0x0101


	//----- nvinfo : EIATTR_VRC_CTA_INIT_COUNT
	.align		4
        /*0094*/ 	.byte	0x02, 0x4a
	.zero		1
	.zero		1


	//----- nvinfo : EIATTR_EXIT_INSTR_OFFSETS
	.align		4
        /*0098*/ 	.byte	0x04, 0x1c
        /*009a*/ 	.short	(.L_74 - .L_73)


	//   ....[0]....
.L_73:
        /*009c*/ 	.word	0x00000070


	//   ....[1]....
        /*00a0*/ 	.word	0x00000c90


	//   ....[2]....
        /*00a4*/ 	.word	0x00000cb0


	//----- nvinfo : EIATTR_CRS_STACK_SIZE
	.align		4
.L_74:
        /*00a8*/ 	.byte	0x04, 0x1e
        /*00aa*/ 	.short	(.L_76 - .L_75)
.L_75:
        /*00ac*/ 	.word	0x00000000


	//----- nvinfo : EIATTR_CBANK_PARAM_SIZE
	.align		4
.L_76:
        /*00b0*/ 	.byte	0x03, 0x19
        /*00b2*/ 	.short	0x0034


	//----- nvinfo : EIATTR_PARAM_CBANK
	.align		4
        /*00b4*/ 	.byte	0x04, 0x0a
        /*00b6*/ 	.short	(.L_78 - .L_77)
	.align		4
.L_77:
        /*00b8*/ 	.word	index@(.nv.constant0.louvain_modularity_kernel)
        /*00bc*/ 	.short	0x0380
        /*00be*/ 	.short	0x0034


	//----- nvinfo : EIATTR_SW_WAR
	.align		4
.L_78:
        /*00c0*/ 	.byte	0x04, 0x36
        /*00c2*/ 	.short	(.L_80 - .L_79)
.L_79:
        /*00c4*/ 	.word	0x00000008
.L_80:


//--------------------- .nv.info.compute_affinity_matrix_kernel --------------------------
	.section	.nv.info.compute_affinity_matrix_kernel,"",@"SHT_CUDA_INFO"
	.sectionflags	@""
	.align	4


	//----- nvinfo : EIATTR_CUDA_API_VERSION
	.align		4
        /*0000*/ 	.byte	0x04, 0x37
        /*0002*/ 	.short	(.L_82 - .L_81)
.L_81:
        /*0004*/ 	.word	0x00000082


	//----- nvinfo : EIATTR_KPARAM_INFO
	.align		4
.L_82:
        /*0008*/ 	.byte	0x04, 0x17
        /*000a*/ 	.short	(.L_84 - .L_83)
.L_83:
        /*000c*/ 	.word	0x00000000
        /*0010*/ 	.short	0x0005
        /*0012*/ 	.short	0x0024
        /*0014*/ 	.byte	0x00, 0xf0, 0x11, 0x00


	//----- nvinfo : EIATTR_KPARAM_INFO
	.align		4
.L_84:
        /*0018*/ 	.byte	0x04, 0x17
        /*001a*/ 	.short	(.L_86 - .L_85)
.L_85:
        /*001c*/ 	.word	0x00000000
        /*0020*/ 	.short	0x0004
        /*0022*/ 	.short	0x0020
        /*0024*/ 	.byte	0x00, 0xf0, 0x11, 0x00


	//----- nvinfo : EIATTR_KPARAM_INFO
	.align		4
.L_86:
        /*0028*/ 	.byte	0x04, 0x17
        /*002a*/ 	.short	(.L_88 - .L_87)
.L_87:
        /*002c*/ 	.word	0x00000000
        /*0030*/ 	.short	0x0003
        /*0032*/ 	.short	0x0018
        /*0034*/ 	.byte	0x00, 0xf5, 0x21, 0x00


	//----- nvinfo : EIATTR_KPARAM_INFO
	.align		4
.L_88:
        /*0038*/ 	.byte	0x04, 0x17
        /*003a*/ 	.short	(.L_90 - .L_89)
.L_89:
        /*003c*/ 	.word	0x00000000
        /*0040*/ 	.short	0x0002
        /*0042*/ 	.short	0x0010
        /*0044*/ 	.byte	0x00, 0xf5, 0x21, 0x00


	//----- nvinfo : EIATTR_KPARAM_INFO
	.align		4
.L_90:
        /*0048*/ 	.byte	0x04, 0x17
        /*004a*/ 	.short	(.L_92 - .L_91)
.L_91:
        /*004c*/ 	.word	0x00000000
        /*0050*/ 	.short	0x0001
        /*0052*/ 	.short	0x0008
        /*0054*/ 	.byte	0x00, 0xf5, 0x21, 0x00


	//----- nvinfo : EIATTR_KPARAM_INFO
	.align		4
.L_92:
        /*0058*/ 	.byte	0x04, 0x17
        /*005a*/ 	.short	(.L_94 - .L_93)
.L_93:
        /*005c*/ 	.word	0x00000000
        /*0060*/ 	.short	0x0000
        /*0062*/ 	.short	0x0000
        /*0064*/ 	.byte	0x00, 0xf5, 0x21, 0x00


	//----- nvinfo : EIATTR_SPARSE_MMA_MASK
	.align		4
.L_94:
        /*0068*/ 	.byte	0x03, 0x50
        /*006a*/ 	.short	0x0000


	//----- nvinfo : EIATTR_MAXREG_COUNT
	.align		4
        /*006c*/ 	.byte	0x03, 0x1b
        /*006e*/ 	.short	0x00ff


	//----- nvinfo : EIATTR_MERCURY_ISA_VERSION
	.align		4
        /*0070*/ 	.byte	0x03, 0x5f
        /*0072*/ 	.short	0x0101


	//----- nvinfo : EIATTR_VRC_CTA_INIT_COUNT
	.align		4
        /*0074*/ 	.byte	0x02, 0x4a
	.zero		1
	.zero		1


	//----- nvinfo : EIATTR_EXIT_INSTR_OFFSETS
	.align		4
        /*0078*/ 	.byte	0x04, 0x1c
        /*007a*/ 	.short	(.L_96 - .L_95)


	//   ....[0]....
.L_95:
        /*007c*/ 	.word	0x000000c0


	//   ....[1]....
        /*0080*/ 	.word	0x00000140


	//   ....[2]....
        /*0084*/ 	.word	0x000004a0


	//----- nvinfo : EIATTR_CRS_STACK_SIZE
	.align		4
.L_96:
        /*0088*/ 	.byte	0x04, 0x1e
        /*008a*/ 	.short	(.L_98 - .L_97)
.L_97:
        /*008c*/ 	.word	0x00000000


	//----- nvinfo : EIATTR_CBANK_PARAM_SIZE
	.align		4
.L_98:
        /*0090*/ 	.byte	0x03, 0x19
        /*0092*/ 	.short	0x0028


	//----- nvinfo : EIATTR_PARAM_CBANK
	.align		4
        /*0094*/ 	.byte	0x04, 0x0a
        /*0096*/ 	.short	(.L_100 - .L_99)
	.align		4
.L_99:
        /*0098*/ 	.word	index@(.nv.constant0.compute_affinity_matrix_kernel)
        /*009c*/ 	.short	0x0380
        /*009e*/ 	.short	0x0028


	//----- nvinfo : EIATTR_SW_WAR
	.align		4
.L_100:
        /*00a0*/ 	.byte	0x04, 0x36
        /*00a2*/ 	.short	(.L_102 - .L_101)
.L_101:
        /*00a4*/ 	.word	0x00000008
.L_102:


//--------------------- .nv.info.update_centroids_kernel --------------------------
	.section	.nv.info.update_centroids_kernel,"",@"SHT_CUDA_INFO"
	.sectionflags	@""
	.align	4


	//----- nvinfo : EIATTR_CUDA_API_VERSION
	.align		4
        /*0000*/ 	.byte	0x04, 0x37
        /*0002*/ 	.short	(.L_104 - .L_103)
.L_103:
        /*0004*/ 	.word	0x00000082


	//----- nvinfo : EIATTR_KPARAM_INFO
	.align		4
.L_104:
        /*0008*/ 	.byte	0x04, 0x17
        /*000a*/ 	.short	(.L_106 - .L_105)
.L_105:
        /*000c*/ 	.word	0x00000000
        /*0010*/ 	.short	0x0009
        /*0012*/ 	.short	0x0044
        /*0014*/ 	.byte	0x00, 0xf0, 0x11, 0x00


	//----- nvinfo : EIATTR_KPARAM_INFO
	.align		4
.L_106:
        /*0018*/ 	.byte	0x04, 0x17
        /*001a*/ 	.short	(.L_108 - .L_107)
.L_107:
        /*001c*/ 	.word	0x00000000
        /*0020*/ 	.short	0x0008
        /*0022*/ 	.short	0x0040
        /*0024*/ 	.byte	0x00, 0xf0, 0x11, 0x00


	//----- nvinfo : EIATTR_KPARAM_INFO
	.align		4
.L_108:
        /*0028*/ 	.byte	0x04, 0x17
        /*002a*/ 	.short	(.L_110 - .L_109)
.L_109:
        /*002c*/ 	.word	0x00000000
        /*0030*/ 	.short	0x0007
        /*0032*/ 	.short	0x0038
        /*0034*/ 	.byte	0x00, 0xf5, 0x21, 0x00


	//----- nvinfo : EIATTR_KPARAM_INFO
	.align		4
.L_110:
        /*0038*/ 	.byte	0x04, 0x17
        /*003a*/ 	.short	(.L_112 - .L_111)
.L_111:
        /*003c*/ 	.word	0x00000000
        /*0040*/ 	.short	0x0006
        /*0042*/ 	.short	0x0030
        /*0044*/ 	.byte	0x00, 0xf5, 0x21, 0x00


	//----- nvinfo : EIATTR_KPARAM_INFO
	.align		4
.L_112:
        /*0048*/ 	.byte	0x04, 0x17
        /*004a*/ 	.short	(.L_114 - .L_113)
.L_113:
        /*004c*/ 	.word	0x00000000
        /*0050*/ 	.short	0x0005
        /*0052*/ 	.short	0x0028
        /*0054*/ 	.byte	0x00, 0xf5, 0x21, 0x00


	//----- nvinfo : EIATTR_KPARAM_INFO
	.align		4
.L_114:
        /*0058*/ 	.byte	0x04, 0x17
        /*005a*/ 	.short	(.L_116 - .L_115)
.L_115:
        /*005c*/ 	.word	0x00000000
        /*0060*/ 	.short	0x0004
        /*0062*/ 	.short	0x0020
        /*0064*/ 	.byte	0x00, 0xf5, 0x21, 0x00


	//----- nvinfo : EIATTR_KPARAM_INFO
	.align		4
.L_116:
        /*0068*/ 	.byte	0x04, 0x17
        /*006a*/ 	.short	(.L_118 - .L_117)
.L_117:
        /*006c*/ 	.word	0x00000000
        /*0070*/ 	.short	0x0003
        /*0072*/ 	.short	0x0018
        /*0074*/ 	.byte	0x00, 0xf5, 0x21, 0x00


	//----- nvinfo : EIATTR_KPARAM_INFO
	.align		4
.L_118:
        /*0078*/ 	.byte	0x04, 0x17
        /*007a*/ 	.short	(.L_120 - .L_119)
.L_119:
        /*007c*/ 	.word	0x00000000
        /*0080*/ 	.short	0x0002
        /*0082*/ 	.short	0x0010
        /*0084*/ 	.byte	0x00, 0xf5, 0x21, 0x00


	//----- nvinfo : EIATTR_KPARAM_INFO
	.align		4
.L_120:
        /*0088*/ 	.byte	0x04, 0x17
        /*008a*/ 	.short	(.L_122 - .L_121)
.L_121:
        /*008c*/ 	.word	0x00000000
        /*0090*/ 	.short	0x0001
        /*0092*/ 	.short	0x0008
        /*0094*/ 	.byte	0x00, 0xf5, 0x21, 0x00


	//----- nvinfo : EIATTR_KPARAM_INFO
	.align		4
.L_122:
        /*0098*/ 	.byte	0x04, 0x17
        /*009a*/ 	.short	(.L_124 - .L_123)
.L_123:
        /*009c*/ 	.word	0x00000000
        /*00a0*/ 	.short	0x0000
        /*00a2*/ 	.short	0x0000
        /*00a4*/ 	.byte	0x00, 0xf5, 0x21, 0x00


	//----- nvinfo : EIATTR_SPARSE_MMA_MASK
	.align		4
.L_124:
        /*00a8*/ 	.byte	0x03, 0x50
        /*00aa*/ 	.short	0x0000


	//----- nvinfo : EIATTR_MAXREG_COUNT
	.align		4
        /*00ac*/ 	.byte	0x03, 0x1b
        /*00ae*/ 	.short	0x00ff


	//----- nvinfo : EIATTR_MERCURY_ISA_VERSION
	.align		4
        /*00b0*/ 	.byte	0x03, 0x5f
        /*00b2*/ 	.short	0x0101


	//----- nvinfo : EIATTR_VRC_CTA_INIT_COUNT
	.align		4
        /*00b4*/ 	.byte	0x02, 0x4a
	.zero		1
	.zero		1


	//----- nvinfo : EIATTR_EXIT_INSTR_OFFSETS
	.align		4
        /*00b8*/ 	.byte	0x04, 0x1c
        /*00ba*/ 	.short	(.L_126 - .L_125)


	//   ....[0]....
.L_125:
        /*00bc*/ 	.word	0x00000070


	//   ....[1]....
        /*00c0*/ 	.word	0x00000e90


	//   ....[2]....
        /*00c4*/ 	.word	0x00001230


	//----- nvinfo : EIATTR_CRS_STACK_SIZE
	.align		4
.L_126:
        /*00c8*/ 	.byte	0x04, 0x1e
        /*00ca*/ 	.short	(.L_128 - .L_127)
.L_127:
        /*00cc*/ 	.word	0x00000000


	//----- nvinfo : EIATTR_CBANK_PARAM_SIZE
	.align		4
.L_128:
        /*00d0*/ 	.byte	0x03, 0x19
        /*00d2*/ 	.short	0x0048


	//----- nvinfo : EIATTR_PARAM_CBANK
	.align		4
        /*00d4*/ 	.byte	0x04, 0x0a
        /*00d6*/ 	.short	(.L_130 - .L_129)
	.align		4
.L_129:
        /*00d8*/ 	.word	index@(.nv.constant0.update_centroids_kernel)
        /*00dc*/ 	.short	0x0380
        /*00de*/ 	.short	0x0048


	//----- nvinfo : EIATTR_SW_WAR
	.align		4
.L_130:
        /*00e0*/ 	.byte	0x04, 0x36
        /*00e2*/ 	.short	(.L_132 - .L_131)
.L_131:
        /*00e4*/ 	.word	0x00000008
.L_132:


//--------------------- .nv.info.kmeans_clustering_kernel --------------------------
	.section	.nv.info.kmeans_clustering_kernel,"",@"SHT_CUDA_INFO"
	.sectionflags	@""
	.align	4


	//----- nvinfo : EIATTR_CUDA_API_VERSION
	.align		4
        /*0000*/ 	.byte	0x04, 0x37
        /*0002*/ 	.short	(.L_134 - .L_133)
.L_133:
        /*0004*/ 	.word	0x00000082


	//----- nvinfo : EIATTR_KPARAM_INFO
	.align		4
.L_134:
        /*0008*/ 	.byte	0x04, 0x17
        /*000a*/ 	.short	(.L_136 - .L_135)
.L_135:
        /*000c*/ 	.word	0x00000000
        /*0010*/ 	.short	0x0008
        /*0012*/ 	.short	0x003c
        /*0014*/ 	.byte	0x00, 0xf0, 0x11, 0x00


	//----- nvinfo : EIATTR_KPARAM_INFO
	.align		4
.L_136:
        /*0018*/ 	.byte	0x04, 0x17
        /*001a*/ 	.short	(.L_138 - .L_137)
.L_137:
        /*001c*/ 	.word	0x00000000
        /*0020*/ 	.short	0x0007
        /*0022*/ 	.short	0x0038
        /*0024*/ 	.byte	0x00, 0xf0, 0x11, 0x00


	//----- nvinfo : EIATTR_KPARAM_INFO
	.align		4
.L_138:
        /*0028*/ 	.byte	0x04, 0x17
        /*002a*/ 	.short	(.L_140 - .L_139)
.L_139:
        /*002c*/ 	.word	0x00000000
        /*0030*/ 	.short	0x0006
        /*0032*/ 	.short	0x0030
        /*0034*/ 	.byte	0x00, 0xf5, 0x21, 0x00


	//----- nvinfo : EIATTR_KPARAM_INFO
	.align		4
.L_140:
        /*0038*/ 	.byte	0x04, 0x17
        /*003a*/ 	.short	(.L_142 - .L_141)
.L_141:
        /*003c*/ 	.word	0x00000000
        /*0040*/ 	.short	0x0005
        /*0042*/ 	.short	0x0028
        /*0044*/ 	.byte	0x00, 0xf5, 0x21, 0x00


	//----- nvinfo : EIATTR_KPARAM_INFO
	.align		4
.L_142:
        /*0048*/ 	.byte	0x04, 0x17
        /*004a*/ 	.short	(.L_144 - .L_143)
.L_143:
        /*004c*/ 	.word	0x00000000
        /*0050*/ 	.short	0x0004
        /*0052*/ 	.short	0x0020
        /*0054*/ 	.byte	0x00, 0xf5, 0x21, 0x00


	//----- nvinfo : EIATTR_KPARAM_INFO
	.align		4
.L_144:
        /*0058*/ 	.byte	0x04, 0x17
        /*005a*/ 	.short	(.L_146 - .L_145)
.L_145:
        /*005c*/ 	.word	0x00000000
        /*0060*/ 	.short	0x0003
        /*0062*/ 	.short	0x0018
        /*0064*/ 	.byte	0x00, 0xf5, 0x21, 0x00


	//----- nvinfo : EIATTR_KPARAM_INFO
	.align		4
.L_146:
        /*0068*/ 	.byte	0x04, 0x17
        /*006a*/ 	.short	(.L_148 - .L_147)
.L_147:
        /*006c*/ 	.word	0x00000000
        /*0070*/ 	.short	0x0002
        /*0072*/ 	.short	0x0010
        /*0074*/ 	.byte	0x00, 0xf5, 0x21, 0x00


	//----- nvinfo : EIATTR_KPARAM_INFO
	.align		4
.L_148:
        /*0078*/ 	.byte	0x04, 0x17
        /*007a*/ 	.short	(.L_150 - .L_149)
.L_149:
        /*007c*/ 	.word	0x00000000
        /*0080*/ 	.short	0x0001
        /*0082*/ 	.short	0x0008
        /*0084*/ 	.byte	0x00, 0xf5, 0x21, 0x00


	//----- nvinfo : EIATTR_KPARAM_INFO
	.align		4
.L_150:
        /*0088*/ 	.byte	0x04, 0x17
        /*008a*/ 	.short	(.L_152 - .L_151)
.L_151:
        /*008c*/ 	.word	0x00000000
        /*0090*/ 	.short	0x0000
        /*0092*/ 	.short	0x0000
        /*0094*/ 	.byte	0x00, 0xf5, 0x21, 0x00


	//----- nvinfo : EIATTR_SPARSE_MMA_MASK
	.align		4
.L_152:
        /*0098*/ 	.byte	0x03, 0x50
        /*009a*/ 	.short	0x0000


	//----- nvinfo : EIATTR_MAXREG_COUNT
	.align		4
        /*009c*/ 	.byte	0x03, 0x1b
        /*009e*/ 	.short	0x00ff


	//----- nvinfo : EIATTR_MERCURY_ISA_VERSION
	.align		4
        /*00a0*/ 	.byte	0x03, 0x5f
        /*00a2*/ 	.short	0x0101


	//----- nvinfo : EIATTR_VRC_CTA_INIT_COUNT
	.align		4
        /*00a4*/ 	.byte	0x02, 0x4a
	.zero		1
	.zero		1


	//----- nvinfo : EIATTR_EXIT_INSTR_OFFSETS
	.align		4
        /*00a8*/ 	.byte	0x04, 0x1c
        /*00aa*/ 	.short	(.L_154 - .L_153)


	//   ....[0]....
.L_153:
        /*00ac*/ 	.word	0x00000070


	//   ....[1]....
        /*00b0*/ 	.word	0x00001e60


	//----- nvinfo : EIATTR_CRS_STACK_SIZE
	.align		4
.L_154:
        /*00b4*/ 	.byte	0x04, 0x1e
        /*00b6*/ 	.short	(.L_156 - .L_155)
.L_155:
        /*00b8*/ 	.word	0x00000000


	//----- nvinfo : EIATTR_CBANK_PARAM_SIZE
	.align		4
.L_156:
        /*00bc*/ 	.byte	0x03, 0x19
        /*00be*/ 	.short	0x0040


	//----- nvinfo : EIATTR_PARAM_CBANK
	.align		4
        /*00c0*/ 	.byte	0x04, 0x0a
        /*00c2*/ 	.short	(.L_158 - .L_157)
	.align		4
.L_157:
        /*00c4*/ 	.word	index@(.nv.constant0.kmeans_clustering_kernel)
        /*00c8*/ 	.short	0x0380
        /*00ca*/ 	.short	0x0040


	//----- nvinfo : EIATTR_SW_WAR
	.align		4
.L_158:
        /*00cc*/ 	.byte	0x04, 0x36
        /*00ce*/ 	.short	(.L_160 - .L_159)
.L_159:
        /*00d0*/ 	.word	0x00000008
.L_160:


//--------------------- .nv.info.stress_majorization_kernel --------------------------
	.section	.nv.info.stress_majorization_kernel,"",@"SHT_CUDA_INFO"
	.sectionflags	@""
	.align	4


	//----- nvinfo : EIATTR_CUDA_API_VERSION
	.align		4
        /*0000*/ 	.byte	0x04, 0x37
        /*0002*/ 	.short	(.L_162 - .L_161)
.L_161:
        /*0004*/ 	.word	0x00000082


	//----- nvinfo : EIATTR_KPARAM_INFO
	.align		4
.L_162:
        /*0008*/ 	.byte	0x04, 0x17
        /*000a*/ 	.short	(.L_164 - .L_163)
.L_163:
        /*000c*/ 	.word	0x00000000
        /*0010*/ 	.short	0x0006
        /*0012*/ 	.short	0x0084
        /*0014*/ 	.byte	0x00, 0xf0, 0x11, 0x00


	//----- nvinfo : EIATTR_KPARAM_INFO
	.align		4
.L_164:
        /*0018*/ 	.byte	0x04, 0x17
        /*001a*/ 	.short	(.L_166 - .L_165)
.L_165:
        /*001c*/ 	.word	0x00000000
        /*0020*/ 	.short	0x0005
        /*0022*/ 	.short	0x0028
        /*0024*/ 	.byte	0x00, 0xf0, 0x71, 0x01


	//----- nvinfo : EIATTR_KPARAM_INFO
	.align		4
.L_166:
        /*0028*/ 	.byte	0x04, 0x17
        /*002a*/ 	.short	(.L_168 - .L_167)
.L_167:
        /*002c*/ 	.word	0x00000000
        /*0030*/ 	.short	0x0004
        /*0032*/ 	.short	0x0020
        /*0034*/ 	.byte	0x00, 0xf5, 0x21, 0x00


	//----- nvinfo : EIATTR_KPARAM_INFO
	.align		4
.L_168:
        /*0038*/ 	.byte	0x04, 0x17
        /*003a*/ 	.short	(.L_170 - .L_169)
.L_169:
        /*003c*/ 	.word	0x00000000
        /*0040*/ 	.short	0x0003
        /*0042*/ 	.short	0x0018
        /*0044*/ 	.byte	0x00, 0xf5, 0x21, 0x00


	//----- nvinfo : EIATTR_KPARAM_INFO
	.align		4
.L_170:
        /*0048*/ 	.byte	0x04, 0x17
        /*004a*/ 	.short	(.L_172 - .L_171)
.L_171:
        /*004c*/ 	.word	0x00000000
        /*0050*/ 	.short	0x0002
        /*0052*/ 	.short	0x0010
        /*0054*/ 	.byte	0x00, 0xf5, 0x21, 0x00


	//----- nvinfo : EIATTR_KPARAM_INFO
	.align		4
.L_172:
        /*0058*/ 	.byte	0x04, 0x17
        /*005a*/ 	.short	(.L_174 - .L_173)
.L_173:
        /*005c*/ 	.word	0x00000000
        /*0060*/ 	.short	0x0001
        /*0062*/ 	.short	0x0008
        /*0064*/ 	.byte	0x00, 0xf5, 0x21, 0x00


	//----- nvinfo : EIATTR_KPARAM_INFO
	.align		4
.L_174:
        /*0068*/ 	.byte	0x04, 0x17
        /*006a*/ 	.short	(.L_176 - .L_175)
.L_175:
        /*006c*/ 	.word	0x00000000
        /*0070*/ 	.short	0x0000
        /*0072*/ 	.short	0x0000
        /*0074*/ 	.byte	0x00, 0xf5, 0x21, 0x00


	//----- nvinfo : EIATTR_SPARSE_MMA_MASK
	.align		4
.L_176:
        /*0078*/ 	.byte	0x03, 0x50
        /*007a*/ 	.short	0x0000


	//----- nvinfo : EIATTR_MAXREG_COUNT
	.align		4
        /*007c*/ 	.byte	0x03, 0x1b
        /*007e*/ 	.short	0x00ff


	//----- nvinfo : EIATTR_MERCURY_ISA_VERSION
	.align		4
        /*0080*/ 	.byte	0x03, 0x5f
        /*0082*/ 	.short	0x0101


	//----- nvinfo : EIATTR_VRC_CTA_INIT_COUNT
	.align		4
        /*0084*/ 	.byte	0x02, 0x4a
	.zero		1
	.zero		1


	//----- nvinfo : EIATTR_EXIT_INSTR_OFFSETS
	.align		4
        /*0088*/ 	.byte	0x04, 0x1c
        /*008a*/ 	.short	(.L_178 - .L_177)


	//   ....[0]....
.L_177:
        /*008c*/ 	.word	0x00000080


	//   ....[1]....
        /*0090*/ 	.word	0x000016c0


	//   ....[2]....
        /*0094*/ 	.word	0x00001890


	//----- nvinfo : EIATTR_CRS_STACK_SIZE
	.align		4
.L_178:
        /*0098*/ 	.byte	0x04, 0x1e
        /*009a*/ 	.short	(.L_180 - .L_179)
.L_179:
        /*009c*/ 	.word	0x00000000


	//----- nvinfo : EIATTR_CBANK_PARAM_SIZE
	.align		4
.L_180:
        /*00a0*/ 	.byte	0x03, 0x19
        /*00a2*/ 	.short	0x0088


	//----- nvinfo : EIATTR_PARAM_CBANK
	.align		4
        /*00a4*/ 	.byte	0x04, 0x0a
        /*00a6*/ 	.short	(.L_182 - .L_181)
	.align		4
.L_181:
        /*00a8*/ 	.word	index@(.nv.constant0.stress_majorization_kernel)
        /*00ac*/ 	.short	0x0380
        /*00ae*/ 	.short	0x0088


	//----- nvinfo : EIATTR_SW_WAR
	.align		4
.L_182:
        /*00b0*/ 	.byte	0x04, 0x36
        /*00b2*/ 	.short	(.L_184 - .L_183)
.L_183:
        /*00b4*/ 	.word	0x00000008
.L_184:


//--------------------- .nv.info.visionflow_compute_kernel --------------------------
	.section	.nv.info.visionflow_compute_kernel,"",@"SHT_CUDA_INFO"
	.sectionflags	@""
	.align	4


	//----- nvinfo : EIATTR_CUDA_API_VERSION
	.align		4
        /*0000*/ 	.byte	0x04, 0x37
        /*0002*/ 	.short	(.L_186 - .L_185)
.L_185:
        /*0004*/ 	.word	0x00000082


	//----- nvinfo : EIATTR_KPARAM_INFO
	.align		4
.L_186:
        /*0008*/ 	.byte	0x04, 0x17
        /*000a*/ 	.short	(.L_188 - .L_187)
.L_187:
        /*000c*/ 	.word	0x00000000
        /*0010*/ 	.short	0x0000
        /*0012*/ 	.short	0x0000
        /*0014*/ 	.byte	0x00, 0xf0, 0xa1, 0x03


	//----- nvinfo : EIATTR_SPARSE_MMA_MASK
	.align		4
.L_188:
        /*0018*/ 	.byte	0x03, 0x50
        /*001a*/ 	.short	0x0000


	//----- nvinfo : EIATTR_MAXREG_COUNT
	.align		4
        /*001c*/ 	.byte	0x03, 0x1b
        /*001e*/ 	.short	0x00ff


	//----- nvinfo : EIATTR_EXTERNS
	.align		4
        /*0020*/ 	.byte	0x04, 0x0f
        /*0022*/ 	.short	(.L_190 - .L_189)


	//   ....[0]....
	.align		4
.L_189:
        /*0024*/ 	.word	index@(vprintf)


	//----- nvinfo : EIATTR_MERCURY_ISA_VERSION
	.align		4
.L_190:
        /*0028*/ 	.byte	0x03, 0x5f
        /*002a*/ 	.short	0x0101


	//----- nvinfo : EIATTR_VRC_CTA_INIT_COUNT
	.align		4
        /*002c*/ 	.byte	0x02, 0x4a
	.zero		1
	.zero		1


	//----- nvinfo : EIATTR_SYSCALL_OFFSETS
	.align		4
        /*0030*/ 	.byte	0x04, 0x46
        /*0032*/ 	.short	(.L_192 - .L_191)


	//   ....[0]....
.L_191:
        /*0034*/ 	.word	0x00011930


	//   ....[1]....
        /*0038*/ 	.word	0x00012ac0


	//----- nvinfo : EIATTR_EXIT_INSTR_OFFSETS
	.align		4
.L_192:
        /*003c*/ 	.byte	0x04, 0x1c
        /*003e*/ 	.short	(.L_194 - .L_193)


	//   ....[0]....
.L_193:
        /*0040*/ 	.word	0x00000090


	//   ....[1]....
        /*0044*/ 	.word	0x00013300


	//----- nvinfo : EIATTR_INDIRECT_BRANCH_TARGETS
	.align		4
.L_194:
        /*0048*/ 	.byte	0x04, 0x34
        /*004a*/ 	.short	(.L_196 - .L_195)


	//   ....[0]....
.L_195:
        /*004c*/ 	.word	.L_x_724@srel
        /*0050*/ 	.short	0x0
        /*0052*/ 	.short	0x0
        /*0054*/ 	.word	0x3
        /*0058*/ 	.word	.L_x_725@srel
        /*005c*/ 	.word	.L_x_726@srel
        /*0060*/ 	.word	.L_x_727@srel


	//   ....[1]....
        /*0064*/ 	.word	.L_x_728@srel
        /*0068*/ 	.short	0x0
        /*006a*/ 	.short	0x0
        /*006c*/ 	.word	0x3
        /*0070*/ 	.word	.L_x_729@srel
        /*0074*/ 	.word	.L_x_730@srel
        /*0078*/ 	.word	.L_x_727@srel


	//   ....[2]....
        /*007c*/ 	.word	.L_x_732@srel
        /*0080*/ 	.short	0x0
        /*0082*/ 	.short	0x0
        /*0084*/ 	.word	0x3
        /*0088*/ 	.word	.L_x_733@srel
        /*008c*/ 	.word	.L_x_734@srel
        /*0090*/ 	.word	.L_x_507@srel


	//   ....[3]....
        /*0094*/ 	.word	.L_x_736@srel
        /*0098*/ 	.short	0x0
        /*009a*/ 	.short	0x0
        /*009c*/ 	.word	0x3
        /*00a0*/ 	.word	.L_x_737@srel
        /*00a4*/ 	.word	.L_x_738@srel
        /*00a8*/ 	.word	.L_x_507@srel


	//----- nvinfo : EIATTR_CRS_STACK_SIZE
	.align		4
.L_196:
        /*00ac*/ 	.byte	0x04, 0x1e
        /*00ae*/ 	.short	(.L_198 - .L_197)
.L_197:
        /*00b0*/ 	.word	0x00000000


	//----- nvinfo : EIATTR_CBANK_PARAM_SIZE
	.align		4
.L_198:
        /*00b4*/ 	.byte	0x03, 0x19
        /*00b6*/ 	.short	0x00e8


	//----- nvinfo : EIATTR_PARAM_CBANK
	.align		4
        /*00b8*/ 	.byte	0x04, 0x0a
        /*00ba*/ 	.short	(.L_200 - .L_199)
	.align		4
.L_199:
        /*00bc*/ 	.word	index@(.nv.constant0.visionflow_compute_kernel)
        /*00c0*/ 	.short	0x0380
        /*00c2*/ 	.short	0x00e8


	//----- nvinfo : EIATTR_SW_WAR
	.align		4
.L_200:
        /*00c4*/ 	.byte	0x04, 0x36
        /*00c6*/ 	.short	(.L_202 - .L_201)
.L_201:
        /*00c8*/ 	.word	0x00000008
.L_202:


//--------------------- .nv.callgraph             --------------------------
	.section	.nv.callgraph,"",@"SHT_CUDA_CALLGRAPH"
	.align	4
	.sectionentsize	8
	.align		4
        /*0000*/ 	.word	0x00000000
	.align		4
        /*0004*/ 	.word	0xffffffff
	.align		4
        /*0008*/ 	.word	index@(visionflow_compute_kernel)
	.align		4
        /*000c*/ 	.word	index@(vprintf)
	.align		4
        /*0010*/ 	.word	0x00000000
	.align		4
        /*0014*/ 	.word	0xfffffffe
	.align		4
        /*0018*/ 	.word	0x00000000
	.align		4
        /*001c*/ 	.word	0xfffffffd
	.align		4
        /*0020*/ 	.word	0x00000000
	.align		4
        /*0024*/ 	.word	0xfffffffc


//--------------------- .nv.constant4             --------------------------
	.section	.nv.constant4,"a",@progbits
	.align	8
	.align		8
.nv.constant4:
        /*0000*/ 	.dword	$str
	.align		8
        /*0008*/ 	.dword	$str$1
	.align		8
        /*0010*/ 	.dword	__cudart_i2opi_f
	.align		8
        /*0018*/ 	.dword	vprintf


//--------------------- .nv.constant2.visionflow_compute_kernel --------------------------
	.section	.nv.constant2.visionflow_compute_kernel,"a",@progbits
	.sectionflags	@""
	.align	4
.nv.constant2.visionflow_compute_kernel:
        /*0000*/ 	.byte	0xf0, 0x2e, 0x00, 0x00, 0x70, 0x02, 0x00, 0x00, 0xd0, 0xe5, 0x00, 0x00, 0x90, 0x8c, 0x00, 0x00
        /*0010*/ 	.byte	0x50, 0x5e, 0x00, 0x00, 0xd0, 0xe5, 0x00, 0x00, 0xa0, 0xbe, 0x00, 0x00, 0xc0, 0xbd, 0x00, 0x00
        /*0020*/ 	.byte	0x70, 0xe5, 0x00, 0x00, 0x60, 0xe5, 0x00, 0x00, 0x00, 0xe5, 0x00, 0x00, 0x70, 0xe5, 0x00, 0x00


//--------------------- .text.louvain_modularity_kernel --------------------------
	.section	.text.louvain_modularity_kernel,"ax",@progbits
	.align	128
        .global         louvain_modularity_kernel
        .type           louvain_modularity_kernel,@function
        .size           louvain_modularity_kernel,(.L_x_748 - louvain_modularity_kernel)
        .other          louvain_modularity_kernel,@"STO_CUDA_ENTRY STV_DEFAULT"
louvain_modularity_kernel:
.text.louvain_modularity_kernel:
[----:B------:R-:W-:Y:S01]  /*0000*/  LDC R1, c[0x0][0x37c] ;  /* 0x0000df00ff017b82 */ /* 0x000fe20000000800 */
[----:B------:R-:W0:Y:S07]  /*0010*/  S2R R3, SR_TID.X ;  /* 0x0000000000037919 */ /* 0x000e2e0000002100 */
[----:B------:R-:W0:Y:S01]  /*0020*/  S2UR UR4, SR_CTAID.X ;  /* 0x00000000000479c3 */ /* 0x000e220000002500 */
[----:B------:R-:W1:Y:S07]  /*0030*/  LDCU UR5, c[0x0][0x3a8] ;  /* 0x00007500ff0577ac */ /* 0x000e6e0008000800 */
[----:B------:R-:W0:Y:S02]  /*0040*/  LDC R4, c[0x0][0x360] ;  /* 0x0000d800ff047b82 */ /* 0x000e240000000800 */
[----:B0-----:R-:W-:-:S05]  /*0050*/  IMAD R4, R4, UR4, R3 ;  /* 0x0000000404047c24 */ /* 0x001fca000f8e0203 */
[----:B-1----:R-:W-:-:S13]  /*0060*/  ISETP.GE.AND P0, PT, R4, UR5, PT ;  /* 0x0000000504007c0c */ /* 0x002fda000bf06270 */
[----:B------:R-:W-:Y:S05]  /*0070*/  @P0 EXIT ;  /* 0x000000000000094d */ /* 0x000fea0003800000 */
[----:B------:R-:W0:Y:S01]  /*0080*/  LDC.64 R2, c[0x0][0x398] ;  /* 0x0000e600ff027b82 */ /* 0x000e220000000a00 */
[----:B------:R-:W1:Y:S01]  /*0090*/  LDCU.64 UR20, c[0x0][0x358] ;  /* 0x00006b00ff1477ac */ /* 0x000e620008000a00 */
[----:B------:R-:W2:Y:S01]  /*00a0*/  LDCU UR5, c[0x0][0x3ac] ;  /* 0x00007580ff0577ac */ /* 0x000ea20008000800 */
[----:B0-----:R-:W-:-:S05]  /*00b0*/  IMAD.WIDE R2, R4, 0x4, R2 ;  /* 0x0000000404027825 */ /* 0x001fca00078e0202 */
[----:B-1----:R-:W3:Y:S01]  /*00c0*/  LDG.E R6, desc[UR20][R2.64] ;  /* 0x0000001402067981 */ /* 0x002ee2000c1e1900 */
[----:B--2---:R-:W-:Y:S01]  /*00d0*/  UISETP.GE.AND UP0, UPT, UR5, 0x1, UPT ;  /* 0x000000010500788c */ /* 0x004fe2000bf06270 */
[----:B------:R-:W-:Y:S02]  /*00e0*/  IMAD.MOV.U32 R0, RZ, RZ, RZ ;  /* 0x000000ffff007224 */ /* 0x000fe400078e00ff */
[----:B---3--:R-:W-:-:S06]  /*00f0*/  IMAD.MOV.U32 R5, RZ, RZ, R6 ;  /* 0x000000ffff057224 */ /* 0x008fcc00078e0006 */
[----:B------:R-:W-:Y:S05]  /*0100*/  BRA.U !UP0, `(.L_x_0) ;  /* 0x0000000908d07547 */ /* 0x000fea000b800000 */
[----:B------:R-:W-:Y:S01]  /*0110*/  UISETP.GE.U32.AND UP0, UPT, UR5, 0x4, UPT ;  /* 0x000000040500788c */ /* 0x000fe2000bf06070 */
[----:B------:R-:W-:Y:S01]  /*0120*/  IMAD.MOV.U32 R0, RZ, RZ, RZ ;  /* 0x000000ffff007224 */ /* 0x000fe200078e00ff */
[----:B------:R-:W-:Y:S01]  /*0130*/  ULOP3.LUT UR18, UR5, 0x3, URZ, 0xc0, !UPT ;  /* 0x0000000305127892 */ /* 0x000fe2000f8ec0ff */
[----:B------:R-:W-:Y:S01]  /*0140*/  IMAD.MOV.U32 R5, RZ, RZ, R6 ;  /* 0x000000ffff057224 */ /* 0x000fe200078e0006 */
[----:B------:R-:W-:-:S05]  /*0150*/  UMOV UR4, URZ ;  /* 0x000000ff00047c82 */ /* 0x000fca0008000000 */
[----:B------:R-:W-:Y:S05]  /*0160*/  BRA.U !UP0, `(.L_x_1) ;  /* 0x0000000508e47547 */ /* 0x000fea000b800000 */
[----:B------:R-:W0:Y:S01]  /*0170*/  LDCU.128 UR12, c[0x0][0x380] ;  /* 0x00007000ff0c77ac */ /* 0x000e220008000c00 */
[----:B------:R-:W1:Y:S01]  /*0180*/  LDC.64 R14, c[0x0][0x398] ;  /* 0x0000e600ff0e7b82 */ /* 0x000e620000000a00 */
[----:B------:R-:W-:Y:S01]  /*0190*/  IMAD.MOV.U32 R0, RZ, RZ, RZ ;  /* 0x000000ffff007224 */ /* 0x000fe200078e00ff */
[----:B------:R-:W2:Y:S01]  /*01a0*/  LDCU.64 UR16, c[0x0][0x390] ;  /* 0x00007200ff1077ac */ /* 0x000ea20008000a00 */
[----:B------:R-:W-:Y:S01]  /*01b0*/  IMAD.MOV.U32 R5, RZ, RZ, R6 ;  /* 0x000000ffff057224 */ /* 0x000fe200078e0006 */
[----:B------:R-:W-:-:S04]  /*01c0*/  ULOP3.LUT UR4, UR5, 0x7ffffffc, URZ, 0xc0, !UPT ;  /* 0x7ffffffc05047892 */ /* 0x000fc8000f8ec0ff */
[----:B------:R-:W-:Y:S02]  /*01d0*/  UIADD3 UR11, UPT, UPT, -UR4, URZ, URZ ;  /* 0x000000ff040b7290 */ /* 0x000fe4000fffe1ff */
[----:B0-----:R-:W-:Y:S02]  /*01e0*/  UIADD3 UR9, UP0, UPT, UR12, 0x8, URZ ;  /* 0x000000080c097890 */ /* 0x001fe4000ff1e0ff */
[----:B------:R-:W-:Y:S02]  /*01f0*/  UIADD3 UR7, UP1, UPT, UR14, 0x8, URZ ;  /* 0x000000080e077890 */ /* 0x000fe4000ff3e0ff */
[----:B------:R-:W-:Y:S02]  /*0200*/  UIADD3.X UR10, UPT, UPT, URZ, UR13, URZ, UP0, !UPT ;  /* 0x0000000dff0a7290 */ /* 0x000fe400087fe4ff */
[----:B--2---:R-:W-:Y:S01]  /*0210*/  UIADD3 UR5, UP0, UPT, UR16, 0x8, URZ ;  /* 0x0000000810057890 */ /* 0x004fe2000ff1e0ff */
[----:B------:R-:W-:Y:S01]  /*0220*/  IMAD.U32 R12, RZ, RZ, UR9 ;  /* 0x00000009ff0c7e24 */ /* 0x000fe2000f8e00ff */
[----:B------:R-:W-:Y:S01]  /*0230*/  UIADD3.X UR8, UPT, UPT, URZ, UR15, URZ, UP1, !UPT ;  /* 0x0000000fff087290 */ /* 0x000fe20008ffe4ff */
[----:B------:R-:W-:Y:S01]  /*0240*/  IMAD.U32 R10, RZ, RZ, UR7 ;  /* 0x00000007ff0a7e24 */ /* 0x000fe2000f8e00ff */
[----:B------:R-:W-:Y:S01]  /*0250*/  UIADD3.X UR6, UPT, UPT, URZ, UR17, URZ, UP0, !UPT ;  /* 0x00000011ff067290 */ /* 0x000fe200087fe4ff */
[----:B------:R-:W-:Y:S01]  /*0260*/  MOV R13, UR10 ;  /* 0x0000000a000d7c02 */ /* 0x000fe20008000f00 */
[----:B------:R-:W-:Y:S01]  /*0270*/  IMAD.U32 R8, RZ, RZ, UR5 ;  /* 0x00000005ff087e24 */ /* 0x000fe2000f8e00ff */
[----:B------:R-:W0:Y:S01]  /*0280*/  LDCU UR12, c[0x0][0x3b0] ;  /* 0x00007600ff0c77ac */ /* 0x000e220008000800 */
[----:B------:R-:W-:-:S02]  /*0290*/  IMAD.U32 R11, RZ, RZ, UR8 ;  /* 0x00000008ff0b7e24 */ /* 0x000fc4000f8e00ff */
[----:B------:R-:W-:-:S07]  /*02a0*/  IMAD.U32 R9, RZ, RZ, UR6 ;  /* 0x00000006ff097e24 */ /* 0x000fce000f8e00ff */
.L_x_22:
[----:B------:R-:W2:Y:S01]  /*02b0*/  LDG.E R7, desc[UR20][R12.64+-0x8] ;  /* 0xfffff8140c077981 */ /* 0x000ea2000c1e1900 */
[----:B------:R-:W-:Y:S01]  /*02c0*/  UIADD3 UR11, UPT, UPT, UR11, 0x4, URZ ;  /* 0x000000040b0b7890 */ /* 0x000fe2000fffe0ff */
[----:B------:R-:W-:Y:S04]  /*02d0*/  BSSY.RECONVERGENT B0, `(.L_x_2) ;  /* 0x0000015000007945 */ /* 0x000fe80003800200 */
[----:B------:R-:W-:Y:S01]  /*02e0*/  BSSY.RELIABLE B1, `(.L_x_3) ;  /* 0x000000a000017945 */ /* 0x000fe20003800100 */
[----:B------:R-:W-:Y:S01]  /*02f0*/  UISETP.NE.AND UP0, UPT, UR11, URZ, UPT ;  /* 0x000000ff0b00728c */ /* 0x000fe2000bf05270 */
[----:B--2---:R-:W-:-:S13]  /*0300*/  ISETP.NE.AND P0, PT, R7, R4, PT ;  /* 0x000000040700720c */ /* 0x004fda0003f05270 */
[----:B------:R-:W-:Y:S05]  /*0310*/  @!P0 BRA `(.L_x_4) ;  /* 0x0000000000148947 */ /* 0x000fea0003800000 */
[----:B------:R-:W2:Y:S02]  /*0320*/  LDG.E R17, desc[UR20][R10.64+-0x8] ;  /* 0xfffff8140a117981 */ /* 0x000ea4000c1e1900 */
[----:B--2---:R-:W-:-:S13]  /*0330*/  ISETP.NE.AND P0, PT, R17, R4, PT ;  /* 0x000000041100720c */ /* 0x004fda0003f05270 */
[----:B------:R-:W-:Y:S05]  /*0340*/  @P0 BREAK.RELIABLE B1 ;  /* 0x0000000000010942 */ /* 0x000fea0003800100 */
[----:B------:R-:W-:Y:S05]  /*0350*/  @!P0 BRA `(.L_x_5) ;  /* 0x0000000000088947 */ /* 0x000fea0003800000 */
[----:B------:R-:W-:Y:S05]  /*0360*/  BRA `(.L_x_6) ;  /* 0x00000000002c7947 */ /* 0x000fea0003800000 */
.L_x_4:
[----:B------:R2:W5:Y:S02]  /*0370*/  LDG.E R7, desc[UR20][R10.64+-0x8] ;  /* 0xfffff8140a077981 */ /* 0x000564000c1e1900 */
.L_x_5:
[----:B0-----:R-:W-:Y:S05]  /*0380*/  BSYNC.RELIABLE B1 ;  /* 0x0000000000017941 */ /* 0x001fea0003800100 */
.L_x_3:
[----:B-1---5:R-:W-:-:S06]  /*0390*/  IMAD.WIDE R16, R7, 0x4, R14 ;  /* 0x0000000407107825 */ /* 0x022fcc00078e020e */
[----:B------:R-:W3:Y:S02]  /*03a0*/  LDG.E R16, desc[UR20][R16.64] ;  /* 0x0000001410107981 */ /* 0x000ee4000c1e1900 */
[----:B---3--:R-:W-:-:S13]  /*03b0*/  ISETP.NE.AND P1, PT, R16, R6, PT ;  /* 0x000000061000720c */ /* 0x008fda0003f25270 */
[----:B------:R-:W3:Y:S01]  /*03c0*/  @P1 LDG.E R7, desc[UR20][R8.64+-0x8] ;  /* 0xfffff81408071981 */ /* 0x000ee2000c1e1900 */
[----:B------:R-:W3:Y:S02]  /*03d0*/  @P1 LDC R18, c[0x0][0x3b0] ;  /* 0x0000ec00ff121b82 */ /* 0x000ee40000000800 */
[----:B---3--:R-:W-:-:S05]  /*03e0*/  @P1 FMUL R7, R7, R18 ;  /* 0x0000001207071220 */ /* 0x008fca0000400000 */
[----:B------:R-:W-:-:S04]  /*03f0*/  @P1 FSETP.GT.AND P0, PT, R7, R0, PT ;  /* 0x000000000700120b */ /* 0x000fc80003f04000 */
[----:B------:R-:W-:Y:S02]  /*0400*/  @P1 FSEL R0, R7, R0, P0 ;  /* 0x0000000007001208 */ /* 0x000fe40000000000 */
[----:B------:R-:W-:-:S07]  /*0410*/  @P1 SEL R5, R16, R5, P0 ;  /* 0x0000000510051207 */ /* 0x000fce0000000000 */
.L_x_6:
[----:B0-----:R-:W-:Y:S05]  /*0420*/  BSYNC.RECONVERGENT B0 ;  /* 0x0000000000007941 */ /* 0x001fea0003800200 */
.L_x_2:
[----:B------:R-:W-:Y:S05]  /*0430*/  WARPSYNC.ALL ;  /* 0x0000000000007948 */ /* 0x000fea0003800000 */
[----:B------:R-:W3:Y:S01]  /*0440*/  LDG.E R7, desc[UR20][R12.64+-0x4] ;  /* 0xfffffc140c077981 */ /* 0x000ee2000c1e1900 */
[----:B------:R-:W-:Y:S04]  /*0450*/  BSSY.RECONVERGENT B0, `(.L_x_7) ;  /* 0x0000014000007945 */ /* 0x000fe80003800200 */
[----:B------:R-:W-:Y:S01]  /*0460*/  BSSY.RELIABLE B1, `(.L_x_8) ;  /* 0x0000009000017945 */ /* 0x000fe20003800100 */
[----:B---3--:R-:W-:-:S13]  /*0470*/  ISETP.NE.AND P0, PT, R7, R4, PT ;  /* 0x000000040700720c */ /* 0x008fda0003f05270 */
[----:B------:R-:W-:Y:S05]  /*0480*/  @!P0 BRA `(.L_x_9) ;  /* 0x0000000000148947 */ /* 0x000fea0003800000 */
[----:B------:R-:W3:Y:S02]  /*0490*/  LDG.E R17, desc[UR20][R10.64+-0x4] ;  /* 0xfffffc140a117981 */ /* 0x000ee4000c1e1900 */
[----:B---3--:R-:W-:-:S13]  /*04a0*/  ISETP.NE.AND P0, PT, R17, R4, PT ;  /* 0x000000041100720c */ /* 0x008fda0003f05270 */
[----:B------:R-:W-:Y:S05]  /*04b0*/  @P0 BREAK.RELIABLE B1 ;  /* 0x0000000000010942 */ /* 0x000fea0003800100 */
[----:B------:R-:W-:Y:S05]  /*04c0*/  @!P0 BRA `(.L_x_10) ;  /* 0x0000000000088947 */ /* 0x000fea0003800000 */
[----:B------:R-:W-:Y:S05]  /*04d0*/  BRA `(.L_x_11) ;  /* 0x00000000002c7947 */ /* 0x000fea0003800000 */
.L_x_9:
[----:B------:R0:W5:Y:S02]  /*04e0*/  LDG.E R7, desc[UR20][R10.64+-0x4] ;  /* 0xfffffc140a077981 */ /* 0x000164000c1e1900 */
.L_x_10:
[----:B------:R-:W-:Y:S05]  /*04f0*/  BSYNC.RELIABLE B1 ;  /* 0x0000000000017941 */ /* 0x000fea0003800100 */
.L_x_8:
        /* <DEDUP_REMOVED lines=9> */
.L_x_11:
[----:B------:R-:W-:Y:S05]  /*0590*/  BSYNC.RECONVERGENT B0 ;  /* 0x0000000000007941 */ /* 0x000fea0003800200 */
.L_x_7:
        /* <DEDUP_REMOVED lines=11> */
.L_x_14:
[----:B------:R3:W5:Y:S02]  /*0650*/  LDG.E R7, desc[UR20][R10.64] ;  /* 0x000000140a077981 */ /* 0x000764000c1e1900 */
.L_x_15:
[----:B------:R-:W-:Y:S05]  /*0660*/  BSYNC.RELIABLE B1 ;  /* 0x0000000000017941 */ /* 0x000fea0003800100 */
.L_x_13:
[----:B-1---5:R-:W-:-:S06]  /*0670*/  IMAD.WIDE R16, R7, 0x4, R14 ;  /* 0x0000000407107825 */ /* 0x022fcc00078e020e */
[----:B------:R-:W4:Y:S02]  /*0680*/  LDG.E R16, desc[UR20][R16.64] ;  /* 0x0000001410107981 */ /* 0x000f24000c1e1900 */
[----:B----4-:R-:W-:-:S13]  /*0690*/  ISETP.NE.AND P1, PT, R16, R6, PT ;  /* 0x000000061000720c */ /* 0x010fda0003f25270 */
[----:B------:R-:W4:Y:S01]  /*06a0*/  @P1 LDG.E R7, desc[UR20][R8.64] ;  /* 0x0000001408071981 */ /* 0x000f22000c1e1900 */
[----:B------:R-:W4:Y:S02]  /*06b0*/  @P1 LDC R18, c[0x0][0x3b0] ;  /* 0x0000ec00ff121b82 */ /* 0x000f240000000800 */
[----:B----4-:R-:W-:-:S05]  /*06c0*/  @P1 FMUL R7, R7, R18 ;  /* 0x0000001207071220 */ /* 0x010fca0000400000 */
[----:B------:R-:W-:-:S04]  /*06d0*/  @P1 FSETP.GT.AND P0, PT, R7, R0, PT ;  /* 0x000000000700120b */ /* 0x000fc80003f04000 */
[----:B------:R-:W-:Y:S02]  /*06e0*/  @P1 FSEL R0, R7, R0, P0 ;  /* 0x0000000007001208 */ /* 0x000fe40000000000 */
[----:B------:R-:W-:-:S07]  /*06f0*/  @P1 SEL R5, R16, R5, P0 ;  /* 0x0000000510051207 */ /* 0x000fce0000000000 */
.L_x_16:
[----:B------:R-:W-:Y:S05]  /*0700*/  BSYNC.RECONVERGENT B0 ;  /* 0x0000000000007941 */ /* 0x000fea0003800200 */
.L_x_12:
[----:B------:R-:W-:Y:S05]  /*0710*/  WARPSYNC.ALL ;  /* 0x0000000000007948 */ /* 0x000fea0003800000 */
[----:B------:R-:W4:Y:S01]  /*0720*/  LDG.E R7, desc[UR20][R12.64+0x4] ;  /* 0x000004140c077981 */ /* 0x000f22000c1e1900 */
[----:B------:R-:W-:Y:S04]  /*0730*/  BSSY.RECONVERGENT B0, `(.L_x_17) ;  /* 0x0000014000007945 */ /* 0x000fe80003800200 */
[----:B------:R-:W-:Y:S01]  /*0740*/  BSSY.RELIABLE B1, `(.L_x_18) ;  /* 0x0000009000017945 */ /* 0x000fe20003800100 */
[----:B----4-:R-:W-:-:S13]  /*0750*/  ISETP.NE.AND P0, PT, R7, R4, PT ;  /* 0x000000040700720c */ /* 0x010fda0003f05270 */
[----:B------:R-:W-:Y:S05]  /*0760*/  @!P0 BRA `(.L_x_19) ;  /* 0x0000000000148947 */ /* 0x000fea0003800000 */
[----:B------:R-:W4:Y:S02]  /*0770*/  LDG.E R17, desc[UR20][R10.64+0x4] ;  /* 0x000004140a117981 */ /* 0x000f24000c1e1900 */
[----:B----4-:R-:W-:-:S13]  /*0780*/  ISETP.NE.AND P0, PT, R17, R4, PT ;  /* 0x000000041100720c */ /* 0x010fda0003f05270 */
[----:B------:R-:W-:Y:S05]  /*0790*/  @P0 BREAK.RELIABLE B1 ;  /* 0x0000000000010942 */ /* 0x000fea0003800100 */
[----:B------:R-:W-:Y:S05]  /*07a0*/  @!P0 BRA `(.L_x_20) ;  /* 0x0000000000088947 */ /* 0x000fea0003800000 */
[----:B------:R-:W-:Y:S05]  /*07b0*/  BRA `(.L_x_21) ;  /* 0x00000000002c7947 */ /* 0x000fea0003800000 */
.L_x_19:
[----:B------:R4:W5:Y:S02]  /*07c0*/  LDG.E R7, desc[UR20][R10.64+0x4] ;  /* 0x000004140a077981 */ /* 0x000964000c1e1900 */
.L_x_20:
[----:B------:R-:W-:Y:S05]  /*07d0*/  BSYNC.RELIABLE B1 ;  /* 0x0000000000017941 */ /* 0x000fea0003800100 */
.L_x_18:
[----:B-1---5:R-:W-:-:S06]  /*07e0*/  IMAD.WIDE R16, R7, 0x4, R14 ;  /* 0x0000000407107825 */ /* 0x022fcc00078e020e */
[----:B------:R-:W2:Y:S02]  /*07f0*/  LDG.E R16, desc[UR20][R16.64] ;  /* 0x0000001410107981 */ /* 0x000ea4000c1e1900 */
[----:B--2---:R-:W-:-:S13]  /*0800*/  ISETP.NE.AND P0, PT, R16, R6, PT ;  /* 0x000000061000720c */ /* 0x004fda0003f05270 */
[----:B------:R-:W-:Y:S05]  /*0810*/  @!P0 BRA `(.L_x_21) ;  /* 0x0000000000148947 */ /* 0x000fea0003800000 */
[----:B------:R-:W2:Y:S02]  /*0820*/  LDG.E R7, desc[UR20][R8.64+0x4] ;  /* 0x0000041408077981 */ /* 0x000ea4000c1e1900 */
[----:B--2---:R-:W-:-:S05]  /*0830*/  FMUL R7, R7, UR12 ;  /* 0x0000000c07077c20 */ /* 0x004fca0008400000 */
[----:B------:R-:W-:-:S04]  /*0840*/  FSETP.GT.AND P0, PT, R7, R0, PT ;  /* 0x000000000700720b */ /* 0x000fc80003f04000 */
[----:B------:R-:W-:Y:S02]  /*0850*/  FSEL R0, R7, R0, P0 ;  /* 0x0000000007007208 */ /* 0x000fe40000000000 */
[----:B------:R-:W-:-:S07]  /*0860*/  SEL R5, R16, R5, P0 ;  /* 0x0000000510057207 */ /* 0x000fce0000000000 */
.L_x_21:
[----:B------:R-:W-:Y:S05]  /*0870*/  BSYNC.RECONVERGENT B0 ;  /* 0x0000000000007941 */ /* 0x000fea0003800200 */
.L_x_17:
[----:B------:R-:W-:Y:S05]  /*0880*/  WARPSYNC.ALL ;  /* 0x0000000000007948 */ /* 0x000fea0003800000 */
[----:B------:R-:W-:Y:S02]  /*0890*/  IADD3 R12, P0, PT, R12, 0x10, RZ ;  /* 0x000000100c0c7810 */ /* 0x000fe40007f1e0ff */
[----:B0-234-:R-:W-:Y:S02]  /*08a0*/  IADD3 R10, P1, PT, R10, 0x10, RZ ;  /* 0x000000100a0a7810 */ /* 0x01dfe40007f3e0ff */
[----:B------:R-:W-:Y:S01]  /*08b0*/  IADD3 R8, P2, PT, R8, 0x10, RZ ;  /* 0x0000001008087810 */ /* 0x000fe20007f5e0ff */
[----:B------:R-:W-:-:S02]  /*08c0*/  IMAD.X R13, RZ, RZ, R13, P0 ;  /* 0x000000ffff0d7224 */ /* 0x000fc400000e060d */
[----:B------:R-:W-:Y:S02]  /*08d0*/  IMAD.X R11, RZ, RZ, R11, P1 ;  /* 0x000000ffff0b7224 */ /* 0x000fe400008e060b */
[----:B------:R-:W-:Y:S01]  /*08e0*/  IMAD.X R9, RZ, RZ, R9, P2 ;  /* 0x000000ffff097224 */ /* 0x000fe200010e0609 */
[----:B------:R-:W-:Y:S07]  /*08f0*/  BRA.U UP0, `(.L_x_22) ;  /* 0xfffffff9006c7547 */ /* 0x000fee000b83ffff */
.L_x_1:
[----:B------:R-:W-:-:S09]  /*0900*/  UISETP.NE.AND UP0, UPT, UR18, URZ, UPT ;  /* 0x000000ff1200728c */ /* 0x000fd2000bf05270 */
[----:B------:R-:W-:Y:S05]  /*0910*/  BRA.U !UP0, `(.L_x_0) ;  /* 0x0000000108cc7547 */ /* 0x000fea000b800000 */
[----:B------:R-:W0:Y:S01]  /*0920*/  LDCU.128 UR12, c[0x0][0x380] ;  /* 0x00007000ff0c77ac */ /* 0x000e220008000c00 */
[----:B------:R-:W2:Y:S01]  /*0930*/  LDC.64 R8, c[0x0][0x398] ;  /* 0x0000e600ff087b82 */ /* 0x000ea20000000a00 */
[----:B------:R-:W3:Y:S01]  /*0940*/  LDCU.64 UR6, c[0x0][0x390] ;  /* 0x00007200ff0677ac */ /* 0x000ee20008000a00 */
[----:B------:R-:W-:Y:S02]  /*0950*/  UIADD3 UR5, UPT, UPT, -UR18, URZ, URZ ;  /* 0x000000ff12057290 */ /* 0x000fe4000fffe1ff */
[----:B0-----:R-:W-:Y:S01]  /*0960*/  UIMAD.WIDE.U32 UR8, UR4, 0x4, UR14 ;  /* 0x00000004040878a5 */ /* 0x001fe2000f8e000e */
[----:B------:R-:W0:Y:S05]  /*0970*/  LDCU UR14, c[0x0][0x3b0] ;  /* 0x00007600ff0e77ac */ /* 0x000e2a0008000800 */
[----:B------:R-:W-:Y:S01]  /*0980*/  IMAD.U32 R10, RZ, RZ, UR8 ;  /* 0x00000008ff0a7e24 */ /* 0x000fe2000f8e00ff */
[----:B------:R-:W-:Y:S01]  /*0990*/  MOV R11, UR9 ;  /* 0x00000009000b7c02 */ /* 0x000fe20008000f00 */
[----:B------:R-:W-:Y:S01]  /*09a0*/  IMAD.U32 R12, RZ, RZ, UR8 ;  /* 0x00000008ff0c7e24 */ /* 0x000fe2000f8e00ff */
[----:B------:R-:W-:Y:S01]  /*09b0*/  UIMAD.WIDE.U32 UR10, UR4, 0x4, UR12 ;  /* 0x00000004040a78a5 */ /* 0x000fe2000f8e000c */
[----:B------:R-:W-:Y:S01]  /*09c0*/  IMAD.U32 R13, RZ, RZ, UR9 ;  /* 0x00000009ff0d7e24 */ /* 0x000fe2000f8e00ff */
[----:B---3--:R-:W-:Y:S01]  /*09d0*/  UIMAD.WIDE.U32 UR6, UR4, 0x4, UR6 ;  /* 0x00000004040678a5 */ /* 0x008fe2000f8e0006 */
[----:B------:R-:W-:-:S11]  /*09e0*/  IMAD.MOV.U32 R12, RZ, RZ, R10 ;  /* 0x000000ffff0c7224 */ /* 0x000fd600078e000a */
.L_x_28:
[----:B---3--:R-:W-:Y:S02]  /*09f0*/  IMAD.U32 R10, RZ, RZ, UR10 ;  /* 0x0000000aff0a7e24 */ /* 0x008fe4000f8e00ff */
[----:B------:R-:W-:-:S05]  /*0a00*/  IMAD.U32 R11, RZ, RZ, UR11 ;  /* 0x0000000bff0b7e24 */ /* 0x000fca000f8e00ff */
[----:B------:R3:W4:Y:S01]  /*0a10*/  LDG.E R7, desc[UR20][R10.64] ;  /* 0x000000140a077981 */ /* 0x000722000c1e1900 */
[----:B------:R-:W-:Y:S01]  /*0a20*/  UIADD3 UR5, UPT, UPT, UR5, 0x1, URZ ;  /* 0x0000000105057890 */ /* 0x000fe2000fffe0ff */
[----:B------:R-:W-:Y:S04]  /*0a30*/  BSSY.RECONVERGENT B0, `(.L_x_23) ;  /* 0x0000019000007945 */ /* 0x000fe80003800200 */
[----:B------:R-:W-:Y:S01]  /*0a40*/  BSSY.RELIABLE B1, `(.L_x_24) ;  /* 0x000000c000017945 */ /* 0x000fe20003800100 */
[----:B------:R-:W-:Y:S01]  /*0a50*/  UISETP.NE.AND UP2, UPT, UR5, URZ, UPT ;  /* 0x000000ff0500728c */ /* 0x000fe2000bf45270 */
[----:B---3--:R-:W-:Y:S01]  /*0a60*/  MOV R10, R12 ;  /* 0x0000000c000a7202 */ /* 0x008fe20000000f00 */
[----:B------:R-:W-:Y:S01]  /*0a70*/  IMAD.MOV.U32 R11, RZ, RZ, R13 ;  /* 0x000000ffff0b7224 */ /* 0x000fe200078e000d */
[----:B----4-:R-:W-:-:S13]  /*0a80*/  ISETP.NE.AND P0, PT, R7, R4, PT ;  /* 0x000000040700720c */ /* 0x010fda0003f05270 */
[----:B------:R-:W-:Y:S05]  /*0a90*/  @!P0 BRA `(.L_x_25) ;  /* 0x0000000000148947 */ /* 0x000fea0003800000 */
[----:B------:R-:W3:Y:S02]  /*0aa0*/  LDG.E R13, desc[UR20][R10.64] ;  /* 0x000000140a0d7981 */ /* 0x000ee4000c1e1900 */
[----:B---3--:R-:W-:-:S13]  /*0ab0*/  ISETP.NE.AND P0, PT, R13, R4, PT ;  /* 0x000000040d00720c */ /* 0x008fda0003f05270 */
[----:B------:R-:W-:Y:S05]  /*0ac0*/  @P0 BREAK.RELIABLE B1 ;  /* 0x0000000000010942 */ /* 0x000fea0003800100 */
[----:B------:R-:W-:Y:S05]  /*0ad0*/  @!P0 BRA `(.L_x_26) ;  /* 0x0000000000088947 */ /* 0x000fea0003800000 */
[----:B------:R-:W-:Y:S05]  /*0ae0*/  BRA `(.L_x_27) ;  /* 0x0000000000347947 */ /* 0x000fea0003800000 */
.L_x_25:
[----:B------:R3:W5:Y:S02]  /*0af0*/  LDG.E R7, desc[UR20][R10.64] ;  /* 0x000000140a077981 */ /* 0x000764000c1e1900 */
.L_x_26:
[----:B0-----:R-:W-:Y:S05]  /*0b00*/  BSYNC.RELIABLE B1 ;  /* 0x0000000000017941 */ /* 0x001fea0003800100 */
.L_x_24:
[----:B--2--5:R-:W-:-:S05]  /*0b10*/  IMAD.WIDE R12, R7, 0x4, R8 ;  /* 0x00000004070c7825 */ /* 0x024fca00078e0208 */
[----:B-1----:R-:W2:Y:S02]  /*0b20*/  LDG.E R14, desc[UR20][R12.64] ;  /* 0x000000140c0e7981 */ /* 0x002ea4000c1e1900 */
[----:B--2---:R-:W-:-:S13]  /*0b30*/  ISETP.NE.AND P0, PT, R14, R6, PT ;  /* 0x000000060e00720c */ /* 0x004fda0003f05270 */
[----:B------:R-:W-:Y:S05]  /*0b40*/  @!P0 BRA `(.L_x_27) ;  /* 0x00000000001c8947 */ /* 0x000fea0003800000 */
[----:B------:R-:W-:Y:S02]  /*0b50*/  IMAD.U32 R12, RZ, RZ, UR6 ;  /* 0x00000006ff0c7e24 */ /* 0x000fe4000f8e00ff */
[----:B------:R-:W-:-:S05]  /*0b60*/  IMAD.U32 R13, RZ, RZ, UR7 ;  /* 0x00000007ff0d7e24 */ /* 0x000fca000f8e00ff */
[----:B------:R-:W2:Y:S02]  /*0b70*/  LDG.E R12, desc[UR20][R12.64] ;  /* 0x000000140c0c7981 */ /* 0x000ea4000c1e1900 */
[----:B--2---:R-:W-:-:S05]  /*0b80*/  FMUL R7, R12, UR14 ;  /* 0x0000000e0c077c20 */ /* 0x004fca0008400000 */
[----:B------:R-:W-:-:S04]  /*0b90*/  FSETP.GT.AND P0, PT, R7, R0, PT ;  /* 0x000000000700720b */ /* 0x000fc80003f04000 */
[----:B------:R-:W-:Y:S02]  /*0ba0*/  FSEL R0, R7, R0, P0 ;  /* 0x0000000007007208 */ /* 0x000fe40000000000 */
[----:B------:R-:W-:-:S07]  /*0bb0*/  SEL R5, R14, R5, P0 ;  /* 0x000000050e057207 */ /* 0x000fce0000000000 */
.L_x_27:
[----:B0-----:R-:W-:Y:S05]  /*0bc0*/  BSYNC.RECONVERGENT B0 ;  /* 0x0000000000007941 */ /* 0x001fea0003800200 */
.L_x_23:
[----:B------:R-:W-:Y:S05]  /*0bd0*/  WARPSYNC.ALL ;  /* 0x0000000000007948 */ /* 0x000fea0003800000 */
[----:B------:R-:W-:Y:S01]  /*0be0*/  IADD3 R12, P0, PT, R10, 0x4, RZ ;  /* 0x000000040a0c7810 */ /* 0x000fe20007f1e0ff */
[----:B------:R-:W-:Y:S02]  /*0bf0*/  UIADD3 UR6, UP0, UPT, UR6, 0x4, URZ ;  /* 0x0000000406067890 */ /* 0x000fe4000ff1e0ff */
[----:B------:R-:W-:Y:S02]  /*0c00*/  UIADD3 UR10, UP1, UPT, UR10, 0x4, URZ ;  /* 0x000000040a0a7890 */ /* 0x000fe4000ff3e0ff */
[----:B------:R-:W-:Y:S01]  /*0c10*/  IMAD.X R13, RZ, RZ, R11, P0 ;  /* 0x000000ffff0d7224 */ /* 0x000fe200000e060b */
[----:B------:R-:W-:-:S02]  /*0c20*/  UIADD3.X UR7, UPT, UPT, URZ, UR7, URZ, UP0, !UPT ;  /* 0x00000007ff077290 */ /* 0x000fc400087fe4ff */
[----:B------:R-:W-:Y:S01]  /*0c30*/  UIADD3.X UR11, UPT, UPT, URZ, UR11, URZ, UP1, !UPT ;  /* 0x0000000bff0b7290 */ /* 0x000fe20008ffe4ff */
[----:B------:R-:W-:Y:S11]  /*0c40*/  BRA.U UP2, `(.L_x_28) ;  /* 0xfffffffd02687547 */ /* 0x000ff6000b83ffff */
.L_x_0:
[----:B------:R-:W0:Y:S01]  /*0c50*/  LDC.64 R6, c[0x0][0x3a0] ;  /* 0x0000e800ff067b82 */ /* 0x000e220000000a00 */
[----:B------:R-:W-:Y:S01]  /*0c60*/  FSETP.GT.AND P0, PT, R0, 0.0099999997764825820923, PT ;  /* 0x3c23d70a0000780b */ /* 0x000fe20003f04000 */
[----:B0-----:R-:W-:-:S05]  /*0c70*/  IMAD.WIDE R6, R4, 0x4, R6 ;  /* 0x0000000404067825 */ /* 0x001fca00078e0206 */
[----:B------:R0:W-:Y:S07]  /*0c80*/  STG.E desc[UR20][R6.64], R0 ;  /* 0x0000000006007986 */ /* 0x0001ee000c101914 */
[----:B------:R-:W-:Y:S05]  /*0c90*/  @!P0 EXIT ;  /* 0x000000000000894d */ /* 0x000fea0003800000 */
[----:B------:R-:W-:Y:S01]  /*0ca0*/  STG.E desc[UR20][R2.64], R5 ;  /* 0x0000000502007986 */ /* 0x000fe2000c101914 */
[----:B------:R-:W-:Y:S05]  /*0cb0*/  EXIT ;  /* 0x000000000000794d */ /* 0x000fea0003800000 */
.L_x_29:
[----:B------:R-:W-:-:S00]  /*0cc0*/  BRA `(.L_x_29) ;  /* 0xfffffffc00fc7947 */ /* 0x000fc0000383ffff */
[----:B------:R-:W-:-:S00]  /*0cd0*/  NOP ;  /* 0x0000000000007918 */ /* 0x000fc00000000000 */
        /* <DEDUP_REMOVED lines=10> */
.L_x_748:


//--------------------- .text.compute_affinity_matrix_kernel --------------------------
	.section	.text.compute_affinity_matrix_kernel,"ax",@progbits
	.align	128
        .global         compute_affinity_matrix_kernel
        .type           compute_affinity_matrix_kernel,@function
        .size           compute_affinity_matrix_kernel,(.L_x_740 - compute_affinity_matrix_kernel)
        .other          compute_affinity_matrix_kernel,@"STO_CUDA_ENTRY STV_DEFAULT"
compute_affinity_matrix_kernel:
.text.compute_affinity_matrix_kernel:
[----:B------:R-:W-:Y:S01]  /*0000*/  LDC R1, c[0x0][0x37c] ;  /* 0x0000df00ff017b82 */ /* 0x000fe20000000800 */
[----:B------:R-:W0:Y:S07]  /*0010*/  S2R R3, SR_TID.X ;  /* 0x0000000000037919 */ /* 0x000e2e0000002100 */
[----:B------:R-:W0:Y:S01]  /*0020*/  LDC R2, c[0x0][0x360] ;  /* 0x0000d800ff027b82 */ /* 0x000e220000000800 */
[----:B------:R-:W1:Y:S01]  /*0030*/  LDCU UR6, c[0x0][0x3a0] ;  /* 0x00007400ff0677ac */ /* 0x000e620008000800 */
[----:B------:R-:W2:Y:S06]  /*0040*/  S2R R0, SR_TID.Y ;  /* 0x0000000000007919 */ /* 0x000eac0000002200 */
[----:B------:R-:W0:Y:S08]  /*0050*/  S2UR UR4, SR_CTAID.X ;  /* 0x00000000000479c3 */ /* 0x000e300000002500 */
[----:B------:R-:W2:Y:S08]  /*0060*/  S2UR UR5, SR_CTAID.Y ;  /* 0x00000000000579c3 */ /* 0x000eb00000002600 */
[----:B------:R-:W2:Y:S01]  /*0070*/  LDC R5, c[0x0][0x364] ;  /* 0x0000d900ff057b82 */ /* 0x000ea20000000800 */
[----:B0-----:R-:W-:-:S02]  /*0080*/  IMAD R2, R2, UR4, R3 ;  /* 0x0000000402027c24 */ /* 0x001fc4000f8e0203 */
[----:B--2---:R-:W-:-:S05]  /*0090*/  IMAD R5, R5, UR5, R0 ;  /* 0x0000000505057c24 */ /* 0x004fca000f8e0200 */
[----:B------:R-:W-:-:S04]  /*00a0*/  VIMNMX R0, PT, PT, R2, R5, !PT ;  /* 0x0000000502007248 */ /* 0x000fc80007fe0100 */
[----:B-1----:R-:W-:-:S13]  /*00b0*/  ISETP.GE.AND P0, PT, R0, UR6, PT ;  /* 0x0000000600007c0c */ /* 0x002fda000bf06270 */
[----:B------:R-:W-:Y:S05]  /*00c0*/  @P0 EXIT ;  /* 0x000000000000094d */ /* 0x000fea0003800000 */
[----:B------:R-:W-:Y:S01]  /*00d0*/  ISETP.NE.AND P0, PT, R2, R5, PT ;  /* 0x000000050200720c */ /* 0x000fe20003f05270 */
[----:B------:R-:W0:-:S12]  /*00e0*/  LDCU.64 UR4, c[0x0][0x358] ;  /* 0x00006b00ff0477ac */ /* 0x000e180008000a00 */
[----:B------:R-:W1:Y:S01]  /*00f0*/  @!P0 LDC.64 R6, c[0x0][0x398] ;  /* 0x0000e600ff068b82 */ /* 0x000e620000000a00 */
[----:B------:R-:W-:Y:S02]  /*0100*/  @!P0 IMAD R3, R2, UR6, R2 ;  /* 0x0000000602038c24 */ /* 0x000fe4000f8e0202 */
[----:B------:R-:W-:Y:S02]  /*0110*/  @!P0 IMAD.MOV.U32 R9, RZ, RZ, 0x3f800000 ;  /* 0x3f800000ff098424 */ /* 0x000fe400078e00ff */
[----:B-1----:R-:W-:-:S05]  /*0120*/  @!P0 IMAD.WIDE.U32 R6, R3, 0x4, R6 ;  /* 0x0000000403068825 */ /* 0x002fca00078e0006 */
[----:B0-----:R0:W-:Y:S01]  /*0130*/  @!P0 STG.E desc[UR4][R6.64], R9 ;  /* 0x0000000906008986 */ /* 0x0011e2000c101904 */
[----:B------:R-:W-:Y:S05]  /*0140*/  @!P0 EXIT ;  /* 0x000000000000894d */ /* 0x000fea0003800000 */
[----:B------:R-:W0:Y:S08]  /*0150*/  LDC.64 R14, c[0x0][0x388] ;  /* 0x0000e200ff0e7b82 */ /* 0x000e300000000a00 */
[----:B------:R-:W1:Y:S08]  /*0160*/  LDC.64 R12, c[0x0][0x380] ;  /* 0x0000e000ff0c7b82 */ /* 0x000e700000000a00 */
[----:B------:R-:W2:Y:S01]  /*0170*/  LDC.64 R16, c[0x0][0x390] ;  /* 0x0000e400ff107b82 */ /* 0x000ea20000000a00 */
[----:B0-----:R-:W-:-:S07]  /*0180*/  IMAD.WIDE R8, R2, 0x4, R14 ;  /* 0x0000000402087825 */ /* 0x001fce00078e020e */
[----:B------:R-:W0:Y:S01]  /*0190*/  LDC R3, c[0x0][0x3a4] ;  /* 0x0000e900ff037b82 */ /* 0x000e220000000800 */
[C---:B------:R-:W-:Y:S01]  /*01a0*/  IMAD.WIDE.U32 R14, R5.reuse, 0x4, R14 ;  /* 0x00000004050e7825 */ /* 0x040fe200078e000e */
[----:B------:R-:W3:Y:S03]  /*01b0*/  LDG.E R8, desc[UR4][R8.64] ;  /* 0x0000000408087981 */ /* 0x000ee6000c1e1900 */
[C-C-:B-1----:R-:W-:Y:S02]  /*01c0*/  IMAD.WIDE R6, R2.reuse, 0x4, R12.reuse ;  /* 0x0000000402067825 */ /* 0x142fe400078e020c */
[----:B------:R-:W3:Y:S02]  /*01d0*/  LDG.E R15, desc[UR4][R14.64] ;  /* 0x000000040e0f7981 */ /* 0x000ee4000c1e1900 */
[----:B------:R-:W-:Y:S02]  /*01e0*/  IMAD.WIDE.U32 R12, R5, 0x4, R12 ;  /* 0x00000004050c7825 */ /* 0x000fe400078e000c */
[----:B------:R1:W4:Y:S02]  /*01f0*/  LDG.E R6, desc[UR4][R6.64] ;  /* 0x0000000406067981 */ /* 0x000324000c1e1900 */
[----:B--2---:R-:W-:-:S02]  /*0200*/  IMAD.WIDE R10, R2, 0x4, R16 ;  /* 0x00000004020a7825 */ /* 0x004fc400078e0210 */
[----:B------:R-:W4:Y:S02]  /*0210*/  LDG.E R13, desc[UR4][R12.64] ;  /* 0x000000040c0d7981 */ /* 0x000f24000c1e1900 */
[----:B------:R-:W-:Y:S02]  /*0220*/  IMAD.WIDE.U32 R16, R5, 0x4, R16 ;  /* 0x0000000405107825 */ /* 0x000fe400078e0010 */
[----:B------:R-:W2:Y:S04]  /*0230*/  LDG.E R10, desc[UR4][R10.64] ;  /* 0x000000040a0a7981 */ /* 0x000ea8000c1e1900 */
[----:B------:R-:W2:Y:S01]  /*0240*/  LDG.E R17, desc[UR4][R16.64] ;  /* 0x0000000410117981 */ /* 0x000ea2000c1e1900 */
[----:B0-----:R-:W-:-:S04]  /*0250*/  FADD R0, R3, R3 ;  /* 0x0000000303007221 */ /* 0x001fc80000000000 */
[----:B-1----:R-:W-:-:S04]  /*0260*/  FMUL R7, R0, R3 ;  /* 0x0000000300077220 */ /* 0x002fc80000400000 */
[----:B------:R-:W0:Y:S01]  /*0270*/  MUFU.RCP R4, R7 ;  /* 0x0000000700047308 */ /* 0x000e220000001000 */
[----:B------:R-:W-:Y:S01]  /*0280*/  BSSY.RECONVERGENT B0, `(.L_x_30) ;  /* 0x0000012000007945 */ /* 0x000fe20003800200 */
[----:B0-----:R-:W-:-:S04]  /*0290*/  FFMA R9, -R7, R4, 1 ;  /* 0x3f80000007097423 */ /* 0x001fc80000000104 */
[----:B------:R-:W-:Y:S01]  /*02a0*/  FFMA R9, R4, R9, R4 ;  /* 0x0000000904097223 */ /* 0x000fe20000000004 */
[----:B---3--:R-:W-:-:S04]  /*02b0*/  FADD R8, R8, -R15 ;  /* 0x8000000f08087221 */ /* 0x008fc80000000000 */
[----:B------:R-:W-:Y:S01]  /*02c0*/  FMUL R3, R8, R8 ;  /* 0x0000000808037220 */ /* 0x000fe20000400000 */
[----:B----4-:R-:W-:-:S04]  /*02d0*/  FADD R6, R6, -R13 ;  /* 0x8000000d06067221 */ /* 0x010fc80000000000 */
[----:B------:R-:W-:Y:S01]  /*02e0*/  FFMA R3, R6, R6, R3 ;  /* 0x0000000606037223 */ /* 0x000fe20000000003 */
[----:B--2---:R-:W-:-:S04]  /*02f0*/  FADD R0, R10, -R17 ;  /* 0x800000110a007221 */ /* 0x004fc80000000000 */
[----:B------:R-:W-:-:S04]  /*0300*/  FFMA R0, R0, R0, R3 ;  /* 0x0000000000007223 */ /* 0x000fc80000000003 */
[----:B------:R-:W0:Y:S01]  /*0310*/  FCHK P0, -R0, R7 ;  /* 0x0000000700007302 */ /* 0x000e220000000100 */
[----:B------:R-:W-:-:S04]  /*0320*/  FFMA R4, -R0, R9, RZ ;  /* 0x0000000900047223 */ /* 0x000fc800000001ff */
[----:B------:R-:W-:-:S04]  /*0330*/  FFMA R3, -R7, R4, -R0 ;  /* 0x0000000407037223 */ /* 0x000fc80000000900 */
[----:B------:R-:W-:Y:S01]  /*0340*/  FFMA R3, R9, R3, R4 ;  /* 0x0000000309037223 */ /* 0x000fe20000000004 */
[----:B0-----:R-:W-:Y:S06]  /*0350*/  @!P0 BRA `(.L_x_31) ;  /* 0x0000000000108947 */ /* 0x001fec0003800000 */
[----:B------:R-:W-:Y:S01]  /*0360*/  FADD R3, -R0, -RZ ;  /* 0x800000ff00037221 */ /* 0x000fe20000000100 */
[----:B------:R-:W-:-:S07]  /*0370*/  MOV R4, 0x390 ;  /* 0x0000039000047802 */ /* 0x000fce0000000f00 */
[----:B------:R-:W-:Y:S05]  /*0380*/  CALL.REL.NOINC `($__internal_0_$__cuda_sm3x_div_rn_noftz_f32_slowpath) ;  /* 0x0000000000487944 */ /* 0x000fea0003c00000 */
[----:B------:R-:W-:-:S07]  /*0390*/  IMAD.MOV.U32 R3, RZ, RZ, R0 ;  /* 0x000000ffff037224 */ /* 0x000fce00078e0000 */
.L_x_31:
[----:B------:R-:W-:Y:S05]  /*03a0*/  BSYNC.RECONVERGENT B0 ;  /* 0x0000000000007941 */ /* 0x000fea0003800200 */
.L_x_30:
[----:B------:R-:W-:Y:S02]  /*03b0*/  HFMA2 R0, -RZ, RZ, 0.96630859375, -0.0022525787353515625 ;  /* 0x3bbb989dff007431 */ /* 0x000fe400000001ff */
[----:B------:R-:W-:Y:S01]  /*03c0*/  IMAD.MOV.U32 R7, RZ, RZ, 0x437c0000 ;  /* 0x437c0000ff077424 */ /* 0x000fe200078e00ff */
[----:B------:R-:W0:Y:S02]  /*03d0*/  LDCU UR6, c[0x0][0x3a0] ;  /* 0x00007400ff0677ac */ /* 0x000e240008000800 */
[----:B------:R-:W-:-:S04]  /*03e0*/  FFMA.SAT R0, R3, R0, 0.5 ;  /* 0x3f00000003007423 */ /* 0x000fc80000002000 */
[----:B------:R-:W-:Y:S02]  /*03f0*/  FFMA.RM R0, R0, R7, 12582913 ;  /* 0x4b40000100007423 */ /* 0x000fe40000004007 */
[----:B------:R-:W1:Y:S02]  /*0400*/  LDC.64 R6, c[0x0][0x398] ;  /* 0x0000e600ff067b82 */ /* 0x000e640000000a00 */
[C---:B------:R-:W-:Y:S01]  /*0410*/  FADD R4, R0.reuse, -12583039 ;  /* 0xcb40007f00047421 */ /* 0x040fe20000000000 */
[----:B------:R-:W-:-:S03]  /*0420*/  IMAD.SHL.U32 R0, R0, 0x800000, RZ ;  /* 0x0080000000007824 */ /* 0x000fc600078e00ff */
[----:B------:R-:W-:-:S04]  /*0430*/  FFMA R4, R3, 1.4426950216293334961, -R4 ;  /* 0x3fb8aa3b03047823 */ /* 0x000fc80000000804 */
[----:B------:R-:W-:Y:S01]  /*0440*/  FFMA R4, R3, 1.925963033500011079e-08, R4 ;  /* 0x32a5706003047823 */ /* 0x000fe20000000004 */
[----:B0-----:R-:W-:-:S03]  /*0450*/  IMAD R3, R2, UR6, R5 ;  /* 0x0000000602037c24 */ /* 0x001fc6000f8e0205 */
[----:B------:R-:W0:Y:S01]  /*0460*/  MUFU.EX2 R9, R4 ;  /* 0x0000000400097308 */ /* 0x000e220000000800 */
[----:B-1----:R-:W-:-:S04]  /*0470*/  IMAD.WIDE R2, R3, 0x4, R6 ;  /* 0x0000000403027825 */ /* 0x002fc800078e0206 */
[----:B0-----:R-:W-:-:S05]  /*0480*/  FMUL R9, R0, R9 ;  /* 0x0000000900097220 */ /* 0x001fca0000400000 */
[----:B------:R-:W-:Y:S01]  /*0490*/  STG.E desc[UR4][R2.64], R9 ;  /* 0x0000000902007986 */ /* 0x000fe2000c101904 */
[----:B------:R-:W-:Y:S05]  /*04a0*/  EXIT ;  /* 0x000000000000794d */ /* 0x000fea0003800000 */
        .weak           $__internal_0_$__cuda_sm3x_div_rn_noftz_f32_slowpath
        .type           $__internal_0_$__cuda_sm3x_div_rn_noftz_f32_slowpath,@function
        .size           $__internal_0_$__cuda_sm3x_div_rn_noftz_f32_slowpath,(.L_x_740 - $__internal_0_$__cuda_sm3x_div_rn_noftz_f32_slowpath)
$__internal_0_$__cuda_sm3x_div_rn_noftz_f32_slowpath:
[----:B------:R-:W-:Y:S01]  /*04b0*/  SHF.R.U32.HI R6, RZ, 0x17, R7 ;  /* 0x00000017ff067819 */ /* 0x000fe20000011607 */
[----:B------:R-:W-:Y:S01]  /*04c0*/  BSSY.RECONVERGENT B1, `(.L_x_32) ;  /* 0x0000063000017945 */ /* 0x000fe20003800200 */
[----:B------:R-:W-:Y:S02]  /*04d0*/  SHF.R.U32.HI R0, RZ, 0x17, R3 ;  /* 0x00000017ff007819 */ /* 0x000fe40000011603 */
[----:B------:R-:W-:Y:S02]  /*04e0*/  LOP3.LUT R8, R6, 0xff, RZ, 0xc0, !PT ;  /* 0x000000ff06087812 */ /* 0x000fe400078ec0ff */
[----:B------:R-:W-:Y:S02]  /*04f0*/  LOP3.LUT R6, R0, 0xff, RZ, 0xc0, !PT ;  /* 0x000000ff00067812 */ /* 0x000fe400078ec0ff */
[----:B------:R-:W-:-:S03]  /*0500*/  IADD3 R11, PT, PT, R8, -0x1, RZ ;  /* 0xffffffff080b7810 */ /* 0x000fc60007ffe0ff */
[----:B------:R-:W-:Y:S01]  /*0510*/  VIADD R10, R6, 0xffffffff ;  /* 0xffffffff060a7836 */ /* 0x000fe20000000000 */
[----:B------:R-:W-:-:S04]  /*0520*/  ISETP.GT.U32.AND P0, PT, R11, 0xfd, PT ;  /* 0x000000fd0b00780c */ /* 0x000fc80003f04070 */
[----:B------:R-:W-:-:S13]  /*0530*/  ISETP.GT.U32.OR P0, PT, R10, 0xfd, P0 ;  /* 0x000000fd0a00780c */ /* 0x000fda0000704470 */
[----:B------:R-:W-:Y:S01]  /*0540*/  @!P0 IMAD.MOV.U32 R9, RZ, RZ, RZ ;  /* 0x000000ffff098224 */ /* 0x000fe200078e00ff */
[----:B------:R-:W-:Y:S06]  /*0550*/  @!P0 BRA `(.L_x_33) ;  /* 0x0000000000608947 */ /* 0x000fec0003800000 */
[----:B------:R-:W-:Y:S02]  /*0560*/  FSETP.GTU.FTZ.AND P0, PT, |R3|, +INF , PT ;  /* 0x7f8000000300780b */ /* 0x000fe40003f1c200 */
[----:B------:R-:W-:Y:S02]  /*0570*/  FSETP.GTU.FTZ.AND P1, PT, |R7|, +INF , PT ;  /* 0x7f8000000700780b */ /* 0x000fe40003f3c200 */
[----:B------:R-:W-:Y:S02]  /*0580*/  MOV R0, R7 ;  /* 0x0000000700007202 */ /* 0x000fe40000000f00 */
[----:B------:R-:W-:-:S13]  /*0590*/  PLOP3.LUT P0, PT, P0, P1, PT, 0xf8, 0x8f ;  /* 0x00000000008f781c */ /* 0x000fda0000703f70 */
[----:B------:R-:W-:Y:S05]  /*05a0*/  @P0 BRA `(.L_x_34) ;  /* 0x00000004004c0947 */ /* 0x000fea0003800000 */
[----:B------:R-:W-:-:S13]  /*05b0*/  LOP3.LUT P0, RZ, R7, 0x7fffffff, R3, 0xc8, !PT ;  /* 0x7fffffff07ff7812 */ /* 0x000fda000780c803 */
[----:B------:R-:W-:Y:S05]  /*05c0*/  @!P0 BRA `(.L_x_35) ;  /* 0x00000004003c8947 */ /* 0x000fea0003800000 */
[C---:B------:R-:W-:Y:S02]  /*05d0*/  FSETP.NEU.FTZ.AND P2, PT, |R3|.reuse, +INF , PT ;  /* 0x7f8000000300780b */ /* 0x040fe40003f5d200 */
[----:B------:R-:W-:Y:S02]  /*05e0*/  FSETP.NEU.FTZ.AND P1, PT, |R0|, +INF , PT ;  /* 0x7f8000000000780b */ /* 0x000fe40003f3d200 */
[----:B------:R-:W-:-:S11]  /*05f0*/  FSETP.NEU.FTZ.AND P0, PT, |R3|, +INF , PT ;  /* 0x7f8000000300780b */ /* 0x000fd60003f1d200 */
[----:B------:R-:W-:Y:S05]  /*0600*/  @!P1 BRA !P2, `(.L_x_35) ;  /* 0x00000004002c9947 */ /* 0x000fea0005000000 */
[----:B------:R-:W-:-:S04]  /*0610*/  LOP3.LUT P2, RZ, R3, 0x7fffffff, RZ, 0xc0, !PT ;  /* 0x7fffffff03ff7812 */ /* 0x000fc8000784c0ff */
[----:B------:R-:W-:-:S13]  /*0620*/  PLOP3.LUT P1, PT, P1, P2, PT, 0x2f, 0xf2 ;  /* 0x0000000000f2781c */ /* 0x000fda0000f24577 */
[----:B------:R-:W-:Y:S05]  /*0630*/  @P1 BRA `(.L_x_36) ;  /* 0x0000000400181947 */ /* 0x000fea0003800000 */
[----:B------:R-:W-:-:S04]  /*0640*/  LOP3.LUT P1, RZ, R7, 0x7fffffff, RZ, 0xc0, !PT ;  /* 0x7fffffff07ff7812 */ /* 0x000fc8000782c0ff */
[----:B------:R-:W-:-:S13]  /*0650*/  PLOP3.LUT P0, PT, P0, P1, PT, 0x2f, 0xf2 ;  /* 0x0000000000f2781c */ /* 0x000fda0000702577 */
[----:B------:R-:W-:Y:S05]  /*0660*/  @P0 BRA `(.L_x_37) ;  /* 0x0000000400000947 */ /* 0x000fea0003800000 */
[----:B------:R-:W-:Y:S02]  /*0670*/  ISETP.GE.AND P0, PT, R10, RZ, PT ;  /* 0x000000ff0a00720c */ /* 0x000fe40003f06270 */
[----:B------:R-:W-:-:S11]  /*0680*/  ISETP.GE.AND P1, PT, R11, RZ, PT ;  /* 0x000000ff0b00720c */ /* 0x000fd60003f26270 */
[----:B------:R-:W-:Y:S01]  /*0690*/  @P0 IMAD.MOV.U32 R9, RZ, RZ, RZ ;  /* 0x000000ffff090224 */ /* 0x000fe200078e00ff */
[----:B------:R-:W-:Y:S01]  /*06a0*/  @!P0 MOV R9, 0xffffffc0 ;  /* 0xffffffc000098802 */ /* 0x000fe20000000f00 */
[----:B------:R-:W-:Y:S01]  /*06b0*/  @!P0 FFMA R3, R3, 1.84467440737095516160e+19, RZ ;  /* 0x5f80000003038823 */ /* 0x000fe200000000ff */
[----:B------:R-:W-:-:S03]  /*06c0*/  @!P1 FFMA R7, R0, 1.84467440737095516160e+19, RZ ;  /* 0x5f80000000079823 */ /* 0x000fc600000000ff */
[----:B------:R-:W-:-:S07]  /*06d0*/  @!P1 VIADD R9, R9, 0x40 ;  /* 0x0000004009099836 */ /* 0x000fce0000000000 */
.L_x_33:
[----:B------:R-:W-:Y:S01]  /*06e0*/  LEA R0, R8, 0xc0800000, 0x17 ;  /* 0xc080000008007811 */ /* 0x000fe200078eb8ff */
[----:B------:R-:W-:Y:S01]  /*06f0*/  VIADD R6, R6, 0xffffff81 ;  /* 0xffffff8106067836 */ /* 0x000fe20000000000 */
[----:B------:R-:W-:Y:S02]  /*0700*/  BSSY.RECONVERGENT B2, `(.L_x_38) ;  /* 0x0000035000027945 */ /* 0x000fe40003800200 */
[----:B------:R-:W-:Y:S01]  /*0710*/  IADD3 R7, PT, PT, -R0, R7, RZ ;  /* 0x0000000700077210 */ /* 0x000fe20007ffe1ff */
[C---:B------:R-:W-:Y:S01]  /*0720*/  IMAD R0, R6.reuse, -0x800000, R3 ;  /* 0xff80000006007824 */ /* 0x040fe200078e0203 */
[----:B------:R-:W-:Y:S02]  /*0730*/  IADD3 R6, PT, PT, R6, 0x7f, -R8 ;  /* 0x0000007f06067810 */ /* 0x000fe40007ffe808 */
[----:B------:R-:W0:Y:S01]  /*0740*/  MUFU.RCP R10, R7 ;  /* 0x00000007000a7308 */ /* 0x000e220000001000 */
[----:B------:R-:W-:Y:S01]  /*0750*/  FADD.FTZ R11, -R7, -RZ ;  /* 0x800000ff070b7221 */ /* 0x000fe20000010100 */
[----:B------:R-:W-:-:S03]  /*0760*/  IADD3 R6, PT, PT, R6, R9, RZ ;  /* 0x0000000906067210 */ /* 0x000fc60007ffe0ff */
[----:B0-----:R-:W-:-:S04]  /*0770*/  FFMA R13, R10, R11, 1 ;  /* 0x3f8000000a0d7423 */ /* 0x001fc8000000000b */
[----:B------:R-:W-:-:S04]  /*0780*/  FFMA R12, R10, R13, R10 ;  /* 0x0000000d0a0c7223 */ /* 0x000fc8000000000a */
[----:B------:R-:W-:-:S04]  /*0790*/  FFMA R3, R0, R12, RZ ;  /* 0x0000000c00037223 */ /* 0x000fc800000000ff */
[----:B------:R-:W-:-:S04]  /*07a0*/  FFMA R10, R11, R3, R0 ;  /* 0x000000030b0a7223 */ /* 0x000fc80000000000 */
[----:B------:R-:W-:-:S04]  /*07b0*/  FFMA R13, R12, R10, R3 ;  /* 0x0000000a0c0d7223 */ /* 0x000fc80000000003 */
[----:B------:R-:W-:-:S04]  /*07c0*/  FFMA R10, R11, R13, R0 ;  /* 0x0000000d0b0a7223 */ /* 0x000fc80000000000 */
[----:B------:R-:W-:-:S05]  /*07d0*/  FFMA R0, R12, R10, R13 ;  /* 0x0000000a0c007223 */ /* 0x000fca000000000d */
[----:B------:R-:W-:-:S04]  /*07e0*/  SHF.R.U32.HI R3, RZ, 0x17, R0 ;  /* 0x00000017ff037819 */ /* 0x000fc80000011600 */
[----:B------:R-:W-:-:S05]  /*07f0*/  LOP3.LUT R3, R3, 0xff, RZ, 0xc0, !PT ;  /* 0x000000ff03037812 */ /* 0x000fca00078ec0ff */
[----:B------:R-:W-:-:S05]  /*0800*/  IMAD.IADD R9, R3, 0x1, R6 ;  /* 0x0000000103097824 */ /* 0x000fca00078e0206 */
[----:B------:R-:W-:-:S04]  /*0810*/  IADD3 R3, PT, PT, R9, -0x1, RZ ;  /* 0xffffffff09037810 */ /* 0x000fc80007ffe0ff */
[----:B------:R-:W-:-:S13]  /*0820*/  ISETP.GE.U32.AND P0, PT, R3, 0xfe, PT ;  /* 0x000000fe0300780c */ /* 0x000fda0003f06070 */
[----:B------:R-:W-:Y:S05]  /*0830*/  @!P0 BRA `(.L_x_39) ;  /* 0x0000000000808947 */ /* 0x000fea0003800000 */
[----:B------:R-:W-:-:S13]  /*0840*/  ISETP.GT.AND P0, PT, R9, 0xfe, PT ;  /* 0x000000fe0900780c */ /* 0x000fda0003f04270 */
[----:B------:R-:W-:Y:S05]  /*0850*/  @P0 BRA `(.L_x_40) ;  /* 0x00000000006c0947 */ /* 0x000fea0003800000 */
[----:B------:R-:W-:-:S13]  /*0860*/  ISETP.GE.AND P0, PT, R9, 0x1, PT ;  /* 0x000000010900780c */ /* 0x000fda0003f06270 */
[----:B------:R-:W-:Y:S05]  /*0870*/  @P0 BRA `(.L_x_41) ;  /* 0x0000000000740947 */ /* 0x000fea0003800000 */
[----:B------:R-:W-:Y:S02]  /*0880*/  ISETP.GE.AND P0, PT, R9, -0x18, PT ;  /* 0xffffffe80900780c */ /* 0x000fe40003f06270 */
[----:B------:R-:W-:-:S11]  /*0890*/  LOP3.LUT R0, R0, 0x80000000, RZ, 0xc0, !PT ;  /* 0x8000000000007812 */ /* 0x000fd600078ec0ff */
[----:B------:R-:W-:Y:S05]  /*08a0*/  @!P0 BRA `(.L_x_41) ;  /* 0x0000000000688947 */ /* 0x000fea0003800000 */
[CCC-:B------:R-:W-:Y:S01]  /*08b0*/  FFMA.RZ R3, R12.reuse, R10.reuse, R13.reuse ;  /* 0x0000000a0c037223 */ /* 0x1c0fe2000000c00d */
[C---:B------:R-:W-:Y:S02]  /*08c0*/  VIADD R8, R9.reuse, 0x20 ;  /* 0x0000002009087836 */ /* 0x040fe40000000000 */
[CCC-:B------:R-:W-:Y:S01]  /*08d0*/  FFMA.RM R6, R12.reuse, R10.reuse, R13.reuse ;  /* 0x0000000a0c067223 */ /* 0x1c0fe2000000400d */
[----:B------:R-:W-:Y:S02]  /*08e0*/  ISETP.NE.AND P2, PT, R9, RZ, PT ;  /* 0x000000ff0900720c */ /* 0x000fe40003f45270 */
[----:B------:R-:W-:Y:S01]  /*08f0*/  LOP3.LUT R7, R3, 0x7fffff, RZ, 0xc0, !PT ;  /* 0x007fffff03077812 */ /* 0x000fe200078ec0ff */
[----:B------:R-:W-:Y:S01]  /*0900*/  FFMA.RP R3, R12, R10, R13 ;  /* 0x0000000a0c037223 */ /* 0x000fe2000000800d */
[----:B------:R-:W-:Y:S02]  /*0910*/  ISETP.NE.AND P1, PT, R9, RZ, PT ;  /* 0x000000ff0900720c */ /* 0x000fe40003f25270 */
[----:B------:R-:W-:-:S02]  /*0920*/  LOP3.LUT R7, R7, 0x800000, RZ, 0xfc, !PT ;  /* 0x0080000007077812 */ /* 0x000fc400078efcff */
[----:B------:R-:W-:Y:S02]  /*0930*/  IADD3 R9, PT, PT, -R9, RZ, RZ ;  /* 0x000000ff09097210 */ /* 0x000fe40007ffe1ff */
[----:B------:R-:W-:Y:S02]  /*0940*/  SHF.L.U32 R8, R7, R8, RZ ;  /* 0x0000000807087219 */ /* 0x000fe400000006ff */
[----:B------:R-:W-:Y:S02]  /*0950*/  FSETP.NEU.FTZ.AND P0, PT, R3, R6, PT ;  /* 0x000000060300720b */ /* 0x000fe40003f1d000 */
[----:B------:R-:W-:Y:S02]  /*0960*/  SEL R6, R9, RZ, P2 ;  /* 0x000000ff09067207 */ /* 0x000fe40001000000 */
[----:B------:R-:W-:Y:S02]  /*0970*/  ISETP.NE.AND P1, PT, R8, RZ, P1 ;  /* 0x000000ff0800720c */ /* 0x000fe40000f25270 */
[----:B------:R-:W-:-:S02]  /*0980*/  SHF.R.U32.HI R6, RZ, R6, R7 ;  /* 0x00000006ff067219 */ /* 0x000fc40000011607 */
[----:B------:R-:W-:Y:S02]  /*0990*/  PLOP3.LUT P0, PT, P0, P1, PT, 0xf8, 0x8f ;  /* 0x00000000008f781c */ /* 0x000fe40000703f70 */
[----:B------:R-:W-:Y:S02]  /*09a0*/  SHF.R.U32.HI R8, RZ, 0x1, R6 ;  /* 0x00000001ff087819 */ /* 0x000fe40000011606 */
[----:B------:R-:W-:-:S04]  /*09b0*/  SEL R3, RZ, 0x1, !P0 ;  /* 0x00000001ff037807 */ /* 0x000fc80004000000 */
[----:B------:R-:W-:-:S04]  /*09c0*/  LOP3.LUT R3, R3, 0x1, R8, 0xf8, !PT ;  /* 0x0000000103037812 */ /* 0x000fc800078ef808 */
[----:B------:R-:W-:-:S05]  /*09d0*/  LOP3.LUT R3, R3, R6, RZ, 0xc0, !PT ;  /* 0x0000000603037212 */ /* 0x000fca00078ec0ff */
[----:B------:R-:W-:-:S05]  /*09e0*/  IMAD.IADD R3, R8, 0x1, R3 ;  /* 0x0000000108037824 */ /* 0x000fca00078e0203 */
[----:B------:R-:W-:Y:S01]  /*09f0*/  LOP3.LUT R0, R3, R0, RZ, 0xfc, !PT ;  /* 0x0000000003007212 */ /* 0x000fe200078efcff */
[----:B------:R-:W-:Y:S06]  /*0a00*/  BRA `(.L_x_41) ;  /* 0x0000000000107947 */ /* 0x000fec0003800000 */
.L_x_40:
[----:B------:R-:W-:-:S04]  /*0a10*/  LOP3.LUT R0, R0, 0x80000000, RZ, 0xc0, !PT ;  /* 0x8000000000007812 */ /* 0x000fc800078ec0ff */
[----:B------:R-:W-:Y:S01]  /*0a20*/  LOP3.LUT R0, R0, 0x7f800000, RZ, 0xfc, !PT ;  /* 0x7f80000000007812 */ /* 0x000fe200078efcff */
[----:B------:R-:W-:Y:S06]  /*0a30*/  BRA `(.L_x_41) ;  /* 0x0000000000047947 */ /* 0x000fec0003800000 */
.L_x_39:
[----:B------:R-:W-:-:S07]  /*0a40*/  LEA R0, R6, R0, 0x17 ;  /* 0x0000000006007211 */ /* 0x000fce00078eb8ff */
.L_x_41:
[----:B------:R-:W-:Y:S05]  /*0a50*/  BSYNC.RECONVERGENT B2 ;  /* 0x0000000000027941 */ /* 0x000fea0003800200 */
.L_x_38:
[----:B------:R-:W-:Y:S05]  /*0a60*/  BRA `(.L_x_42) ;  /* 0x0000000000207947 */ /* 0x000fea0003800000 */
.L_x_37:
[----:B------:R-:W-:-:S04]  /*0a70*/  LOP3.LUT R0, R7, 0x80000000, R3, 0x48, !PT ;  /* 0x8000000007007812 */ /* 0x000fc800078e4803 */
[----:B------:R-:W-:Y:S01]  /*0a80*/  LOP3.LUT R0, R0, 0x7f800000, RZ, 0xfc, !PT ;  /* 0x7f80000000007812 */ /* 0x000fe200078efcff */
[----:B------:R-:W-:Y:S06]  /*0a90*/  BRA `(.L_x_42) ;  /* 0x0000000000147947 */ /* 0x000fec0003800000 */
.L_x_36:
[----:B------:R-:W-:Y:S01]  /*0aa0*/  LOP3.LUT R0, R7, 0x80000000, R3, 0x48, !PT ;  /* 0x8000000007007812 */ /* 0x000fe200078e4803 */
[----:B------:R-:W-:Y:S06]  /*0ab0*/  BRA `(.L_x_42) ;  /* 0x00000000000c7947 */ /* 0x000fec0003800000 */
.L_x_35:
[----:B------:R-:W0:Y:S01]  /*0ac0*/  MUFU.RSQ R0, -QNAN ;  /* 0xffc0000000007908 */ /* 0x000e220000001400 */
[----:B------:R-:W-:Y:S05]  /*0ad0*/  BRA `(.L_x_42) ;  /* 0x0000000000047947 */ /* 0x000fea0003800000 */
.L_x_34:
[----:B------:R-:W-:-:S07]  /*0ae0*/  FADD.FTZ R0, R3, R0 ;  /* 0x0000000003007221 */ /* 0x000fce0000010000 */
.L_x_42:
[----:B------:R-:W-:Y:S05]  /*0af0*/  BSYNC.RECONVERGENT B1 ;  /* 0x0000000000017941 */ /* 0x000fea0003800200 */
.L_x_32:
[----:B------:R-:W-:Y:S02]  /*0b00*/  HFMA2 R7, -RZ, RZ, 0, 0 ;  /* 0x00000000ff077431 */ /* 0x000fe400000001ff */
[----:B------:R-:W-:-:S04]  /*0b10*/  IMAD.MOV.U32 R6, RZ, RZ, R4 ;  /* 0x000000ffff067224 */ /* 0x000fc800078e0004 */
[----:B0-----:R-:W-:Y:S05]  /*0b20*/  RET.REL.NODEC R6 `(compute_affinity_matrix_kernel) ;  /* 0xfffffff406347950 */ /* 0x001fea0003c3ffff */
.L_x_43:
        /* <DEDUP_REMOVED lines=13> */
.L_x_740:


//--------------------- .text.update_centroids_kernel --------------------------
	.section	.text.update_centroids_kernel,"ax",@progbits
	.align	128
        .global         update_centroids_kernel
        .type           update_centroids_kernel,@function
        .size           update_centroids_kernel,(.L_x_741 - update_centroids_kernel)
        .other          update_centroids_kernel,@"STO_CUDA_ENTRY STV_DEFAULT"
update_centroids_kernel:
.text.update_centroids_kernel:
        /* <DEDUP_REMOVED lines=8> */
[----:B------:R-:W0:Y:S01]  /*0080*/  LDCU UR4, c[0x0][0x3c0] ;  /* 0x00007800ff0477ac */ /* 0x000e220008000800 */
[----:B------:R-:W-:Y:S02]  /*0090*/  CS2R R12, SRZ ;  /* 0x00000000000c7805 */ /* 0x000fe4000001ff00 */
[----:B------:R-:W-:Y:S01]  /*00a0*/  CS2R R10, SRZ ;  /* 0x00000000000a7805 */ /* 0x000fe2000001ff00 */
[----:B------:R-:W1:Y:S01]  /*00b0*/  LDCU.64 UR22, c[0x0][0x358] ;  /* 0x00006b00ff1677ac */ /* 0x000e620008000a00 */
[----:B0-----:R-:W-:-:S09]  /*00c0*/  UISETP.GE.AND UP0, UPT, UR4, 0x1, UPT ;  /* 0x000000010400788c */ /* 0x001fd2000bf06270 */
[----:B-1----:R-:W-:Y:S05]  /*00d0*/  BRA.U !UP0, `(.L_x_44) ;  /* 0x0000000d08687547 */ /* 0x002fea000b800000 */
[----:B------:R-:W-:Y:S01]  /*00e0*/  UISETP.GE.U32.AND UP1, UPT, UR4, 0x8, UPT ;  /* 0x000000080400788c */ /* 0x000fe2000bf26070 */
[----:B------:R-:W-:Y:S01]  /*00f0*/  HFMA2 R0, -RZ, RZ, 0, 0 ;  /* 0x00000000ff007431 */ /* 0x000fe200000001ff */
[----:B------:R-:W-:Y:S01]  /*0100*/  ULOP3.LUT UR20, UR4, 0x7, URZ, 0xc0, !UPT ;  /* 0x0000000704147892 */ /* 0x000fe2000f8ec0ff */
[----:B------:R-:W-:Y:S02]  /*0110*/  CS2R R10, SRZ ;  /* 0x00000000000a7805 */ /* 0x000fe4000001ff00 */
[----:B------:R-:W-:Y:S01]  /*0120*/  CS2R R12, SRZ ;  /* 0x00000000000c7805 */ /* 0x000fe2000001ff00 */
[----:B------:R-:W-:-:S03]  /*0130*/  UISETP.NE.AND UP0, UPT, UR20, URZ, UPT ;  /* 0x000000ff1400728c */ /* 0x000fc6000bf05270 */
[----:B------:R-:W-:Y:S08]  /*0140*/  BRA.U !UP1, `(.L_x_45) ;  /* 0x0000000509ac7547 */ /* 0x000ff0000b800000 */
[----:B------:R-:W0:Y:S01]  /*0150*/  LDCU.64 UR12, c[0x0][0x3b0] ;  /* 0x00007600ff0c77ac */ /* 0x000e220008000a00 */
[----:B------:R-:W-:Y:S01]  /*0160*/  IMAD.MOV.U32 R10, RZ, RZ, RZ ;  /* 0x000000ffff0a7224 */ /* 0x000fe200078e00ff */
[----:B------:R-:W-:Y:S01]  /*0170*/  MOV R13, RZ ;  /* 0x000000ff000d7202 */ /* 0x000fe20000000f00 */
[----:B------:R-:W1:Y:S01]  /*0180*/  LDCU.128 UR16, c[0x0][0x380] ;  /* 0x00007000ff1077ac */ /* 0x000e620008000c00 */
[----:B------:R-:W2:Y:S01]  /*0190*/  LDCU.64 UR14, c[0x0][0x390] ;  /* 0x00007200ff0e77ac */ /* 0x000ea20008000a00 */
[----:B------:R-:W-:Y:S02]  /*01a0*/  ULOP3.LUT UR4, UR4, 0x7ffffff8, URZ, 0xc0, !UPT ;  /* 0x7ffffff804047892 */ /* 0x000fe4000f8ec0ff */
[----:B0-----:R-:W-:-:S04]  /*01b0*/  UIADD3 UR11, UP1, UPT, UR12, 0x10, URZ ;  /* 0x000000100c0b7890 */ /* 0x001fc8000ff3e0ff */
[----:B------:R-:W-:Y:S01]  /*01c0*/  IMAD.U32 R0, RZ, RZ, UR4 ;  /* 0x00000004ff007e24 */ /* 0x000fe2000f8e00ff */
[----:B------:R-:W-:Y:S02]  /*01d0*/  UIADD3.X UR12, UPT, UPT, URZ, UR13, URZ, UP1, !UPT ;  /* 0x0000000dff0c7290 */ /* 0x000fe40008ffe4ff */
[----:B-1----:R-:W-:Y:S01]  /*01e0*/  UIADD3 UR9, UP2, UPT, UR16, 0x10, URZ ;  /* 0x0000001010097890 */ /* 0x002fe2000ff5e0ff */
[----:B------:R-:W-:Y:S01]  /*01f0*/  MOV R8, UR11 ;  /* 0x0000000b00087c02 */ /* 0x000fe20008000f00 */
[----:B------:R-:W-:Y:S02]  /*0200*/  UIADD3 UR7, UP3, UPT, UR18, 0x10, URZ ;  /* 0x0000001012077890 */ /* 0x000fe4000ff7e0ff */
[----:B--2---:R-:W-:Y:S01]  /*0210*/  UIADD3 UR5, UP1, UPT, UR14, 0x10, URZ ;  /* 0x000000100e057890 */ /* 0x004fe2000ff3e0ff */
[----:B------:R-:W-:Y:S01]  /*0220*/  MOV R9, UR12 ;  /* 0x0000000c00097c02 */ /* 0x000fe20008000f00 */
[----:B------:R-:W-:Y:S01]  /*0230*/  UIADD3.X UR10, UPT, UPT, URZ, UR17, URZ, UP2, !UPT ;  /* 0x00000011ff0a7290 */ /* 0x000fe200097fe4ff */
[----:B------:R-:W-:Y:S01]  /*0240*/  IMAD.U32 R6, RZ, RZ, UR9 ;  /* 0x00000009ff067e24 */ /* 0x000fe2000f8e00ff */
[----:B------:R-:W-:Y:S01]  /*0250*/  UIADD3.X UR8, UPT, UPT, URZ, UR19, URZ, UP3, !UPT ;  /* 0x00000013ff087290 */ /* 0x000fe20009ffe4ff */
[----:B------:R-:W-:Y:S01]  /*0260*/  MOV R2, UR7 ;  /* 0x0000000700027c02 */ /* 0x000fe20008000f00 */
[----:B------:R-:W-:Y:S01]  /*0270*/  UIADD3.X UR6, UPT, UPT, URZ, UR15, URZ, UP1, !UPT ;  /* 0x0000000fff067290 */ /* 0x000fe20008ffe4ff */
[----:B------:R-:W-:Y:S01]  /*0280*/  IMAD.U32 R4, RZ, RZ, UR5 ;  /* 0x00000005ff047e24 */ /* 0x000fe2000f8e00ff */
[----:B------:R-:W-:Y:S01]  /*0290*/  UIADD3 UR13, UPT, UPT, -UR4, URZ, URZ ;  /* 0x000000ff040d7290 */ /* 0x000fe2000fffe1ff */
[----:B------:R-:W-:Y:S01]  /*02a0*/  IMAD.U32 R7, RZ, RZ, UR10 ;  /* 0x0000000aff077e24 */ /* 0x000fe2000f8e00ff */
[----:B------:R-:W-:-:S02]  /*02b0*/  MOV R3, UR8 ;  /* 0x0000000800037c02 */ /* 0x000fc40008000f00 */
[----:B------:R-:W-:-:S08]  /*02c0*/  IMAD.U32 R5, RZ, RZ, UR6 ;  /* 0x00000006ff057e24 */ /* 0x000fd0000f8e00ff */
.L_x_46:
[----:B------:R-:W2:Y:S04]  /*02d0*/  LDG.E R15, desc[UR22][R8.64+-0x10] ;  /* 0xfffff016080f7981 */ /* 0x000ea8000c1e1900 */
[----:B------:R-:W3:Y:S04]  /*02e0*/  LDG.E R17, desc[UR22][R8.64+-0xc] ;  /* 0xfffff41608117981 */ /* 0x000ee8000c1e1900 */
[----:B------:R-:W4:Y:S04]  /*02f0*/  LDG.E R21, desc[UR22][R8.64+-0x8] ;  /* 0xfffff81608157981 */ /* 0x000f28000c1e1900 */
[----:B------:R-:W5:Y:S04]  /*0300*/  LDG.E R19, desc[UR22][R8.64+-0x4] ;  /* 0xfffffc1608137981 */ /* 0x000f68000c1e1900 */
[----:B------:R-:W5:Y:S04]  /*0310*/  LDG.E R25, desc[UR22][R8.64] ;  /* 0x0000001608197981 */ /* 0x000f68000c1e1900 */
[----:B------:R-:W5:Y:S04]  /*0320*/  LDG.E R29, desc[UR22][R8.64+0x4] ;  /* 0x00000416081d7981 */ /* 0x000f68000c1e1900 */
[----:B------:R-:W5:Y:S01]  /*0330*/  LDG.E R24, desc[UR22][R8.64+0xc] ;  /* 0x00000c1608187981 */ /* 0x000f62000c1e1900 */
[----:B--2---:R-:W-:-:S13]  /*0340*/  ISETP.NE.AND P6, PT, R15, R14, PT ;  /* 0x0000000e0f00720c */ /* 0x004fda0003fc5270 */
[----:B------:R-:W2:Y:S04]  /*0350*/  @!P6 LDG.E R23, desc[UR22][R6.64+-0x10] ;  /* 0xfffff0160617e981 */ /* 0x000ea8000c1e1900 */
[----:B------:R-:W2:Y:S04]  /*0360*/  @!P6 LDG.E R20, desc[UR22][R2.64+-0x10] ;  /* 0xfffff0160214e981 */ /* 0x000ea8000c1e1900 */
[----:B------:R-:W2:Y:S01]  /*0370*/  @!P6 LDG.E R27, desc[UR22][R4.64+-0x10] ;  /* 0xfffff016041be981 */ /* 0x000ea2000c1e1900 */
[-C--:B---3--:R-:W-:Y:S02]  /*0380*/  ISETP.NE.AND P0, PT, R17, R14.reuse, PT ;  /* 0x0000000e1100720c */ /* 0x088fe40003f05270 */
[-C--:B----4-:R-:W-:Y:S01]  /*0390*/  ISETP.NE.AND P1, PT, R21, R14.reuse, PT ;  /* 0x0000000e1500720c */ /* 0x090fe20003f25270 */
[----:B------:R-:W3:Y:S01]  /*03a0*/  LDG.E R17, desc[UR22][R8.64+0x8] ;  /* 0x0000081608117981 */ /* 0x000ee2000c1e1900 */
[----:B-----5:R-:W-:-:S09]  /*03b0*/  ISETP.NE.AND P2, PT, R19, R14, PT ;  /* 0x0000000e1300720c */ /* 0x020fd20003f45270 */
[----:B------:R-:W4:Y:S04]  /*03c0*/  @!P0 LDG.E R15, desc[UR22][R6.64+-0xc] ;  /* 0xfffff416060f8981 */ /* 0x000f28000c1e1900 */
[----:B------:R-:W5:Y:S04]  /*03d0*/  @!P0 LDG.E R16, desc[UR22][R2.64+-0xc] ;  /* 0xfffff41602108981 */ /* 0x000f68000c1e1900 */
[----:B------:R-:W5:Y:S01]  /*03e0*/  @!P0 LDG.E R19, desc[UR22][R4.64+-0xc] ;  /* 0xfffff41604138981 */ /* 0x000f62000c1e1900 */
[----:B------:R-:W-:-:S03]  /*03f0*/  ISETP.NE.AND P3, PT, R25, R14, PT ;  /* 0x0000000e1900720c */ /* 0x000fc60003f65270 */
[----:B------:R-:W5:Y:S04]  /*0400*/  @!P1 LDG.E R21, desc[UR22][R6.64+-0x8] ;  /* 0xfffff81606159981 */ /* 0x000f68000c1e1900 */
[----:B------:R-:W5:Y:S04]  /*0410*/  @!P1 LDG.E R18, desc[UR22][R2.64+-0x8] ;  /* 0xfffff81602129981 */ /* 0x000f68000c1e1900 */
[----:B------:R-:W5:Y:S01]  /*0420*/  @!P2 LDG.E R25, desc[UR22][R4.64+-0x4] ;  /* 0xfffffc160419a981 */ /* 0x000f62000c1e1900 */
[----:B------:R-:W-:Y:S02]  /*0430*/  ISETP.NE.AND P4, PT, R29, R14, PT ;  /* 0x0000000e1d00720c */ /* 0x000fe40003f85270 */
[----:B------:R-:W-:Y:S01]  /*0440*/  @!P6 IADD3 R13, PT, PT, R13, 0x1, RZ ;  /* 0x000000010d0de810 */ /* 0x000fe20007ffe0ff */
[----:B------:R-:W5:Y:S04]  /*0450*/  @!P3 LDG.E R29, desc[UR22][R6.64] ;  /* 0x00000016061db981 */ /* 0x000f68000c1e1900 */
[----:B------:R-:W5:Y:S01]  /*0460*/  @!P3 LDG.E R22, desc[UR22][R2.64] ;  /* 0x000000160216b981 */ /* 0x000f62000c1e1900 */
[----:B--2---:R-:W-:-:S03]  /*0470*/  @!P6 FADD R10, R10, R23 ;  /* 0x000000170a0ae221 */ /* 0x004fc60000000000 */
[----:B------:R-:W2:Y:S01]  /*0480*/  @!P1 LDG.E R23, desc[UR22][R4.64+-0x8] ;  /* 0xfffff81604179981 */ /* 0x000ea2000c1e1900 */
[----:B------:R-:W-:-:S03]  /*0490*/  @!P6 FADD R11, R11, R20 ;  /* 0x000000140b0be221 */ /* 0x000fc60000000000 */
[----:B------:R-:W2:Y:S01]  /*04a0*/  @!P2 LDG.E R20, desc[UR22][R2.64+-0x4] ;  /* 0xfffffc160214a981 */ /* 0x000ea2000c1e1900 */
[----:B------:R-:W-:-:S03]  /*04b0*/  @!P6 FADD R12, R12, R27 ;  /* 0x0000001b0c0ce221 */ /* 0x000fc60000000000 */
[----:B------:R-:W2:Y:S01]  /*04c0*/  @!P2 LDG.E R27, desc[UR22][R6.64+-0x4] ;  /* 0xfffffc16061ba981 */ /* 0x000ea2000c1e1900 */
[-C--:B---3--:R-:W-:Y:S02]  /*04d0*/  ISETP.NE.AND P5, PT, R17, R14.reuse, PT ;  /* 0x0000000e1100720c */ /* 0x088fe40003fa5270 */
[----:B------:R-:W-:Y:S01]  /*04e0*/  ISETP.NE.AND P6, PT, R24, R14, PT ;  /* 0x0000000e1800720c */ /* 0x000fe20003fc5270 */
[----:B------:R-:W3:Y:S01]  /*04f0*/  @!P4 LDG.E R17, desc[UR22][R6.64+0x4] ;  /* 0x000004160611c981 */ /* 0x000ee2000c1e1900 */
[----:B----4-:R-:W-:-:S03]  /*0500*/  @!P0 FADD R10, R10, R15 ;  /* 0x0000000f0a0a8221 */ /* 0x010fc60000000000 */
[----:B------:R-:W4:Y:S01]  /*0510*/  @!P3 LDG.E R15, desc[UR22][R4.64] ;  /* 0x00000016040fb981 */ /* 0x000f22000c1e1900 */
[----:B-----5:R-:W-:-:S03]  /*0520*/  @!P0 FADD R11, R11, R16 ;  /* 0x000000100b0b8221 */ /* 0x020fc60000000000 */
[----:B------:R-:W5:Y:S01]  /*0530*/  @!P4 LDG.E R16, desc[UR22][R2.64+0x4] ;  /* 0x000004160210c981 */ /* 0x000f62000c1e1900 */
[----:B------:R-:W-:-:S03]  /*0540*/  @!P0 FADD R12, R12, R19 ;  /* 0x000000130c0c8221 */ /* 0x000fc60000000000 */
[----:B------:R-:W5:Y:S01]  /*0550*/  @!P4 LDG.E R19, desc[UR22][R4.64+0x4] ;  /* 0x000004160413c981 */ /* 0x000f62000c1e1900 */
[----:B------:R-:W-:-:S03]  /*0560*/  @!P1 FADD R10, R10, R21 ;  /* 0x000000150a0a9221 */ /* 0x000fc60000000000 */
[----:B------:R-:W5:Y:S01]  /*0570*/  @!P5 LDG.E R21, desc[UR22][R6.64+0x8] ;  /* 0x000008160615d981 */ /* 0x000f62000c1e1900 */
[----:B------:R-:W-:-:S03]  /*0580*/  @!P1 FADD R11, R11, R18 ;  /* 0x000000120b0b9221 */ /* 0x000fc60000000000 */
[----:B------:R-:W5:Y:S01]  /*0590*/  @!P5 LDG.E R18, desc[UR22][R2.64+0x8] ;  /* 0x000008160212d981 */ /* 0x000f62000c1e1900 */
[----:B--2---:R-:W-:-:S03]  /*05a0*/  @!P1 FADD R12, R12, R23 ;  /* 0x000000170c0c9221 */ /* 0x004fc60000000000 */
[----:B------:R-:W2:Y:S01]  /*05b0*/  @!P5 LDG.E R23, desc[UR22][R4.64+0x8] ;  /* 0x000008160417d981 */ /* 0x000ea2000c1e1900 */
[----:B------:R-:W-:Y:S01]  /*05c0*/  @!P2 FADD R11, R11, R20 ;  /* 0x000000140b0ba221 */ /* 0x000fe20000000000 */
[----:B------:R-:W-:Y:S02]  /*05d0*/  @!P2 FADD R12, R12, R25 ;  /* 0x000000190c0ca221 */ /* 0x000fe40000000000 */
[----:B------:R-:W2:Y:S01]  /*05e0*/  @!P6 LDG.E R20, desc[UR22][R2.64+0xc] ;  /* 0x00000c160214e981 */ /* 0x000ea2000c1e1900 */
[----:B------:R-:W-:-:S03]  /*05f0*/  @!P2 FADD R10, R10, R27 ;  /* 0x0000001b0a0aa221 */ /* 0x000fc60000000000 */
[----:B------:R0:W2:Y:S04]  /*0600*/  @!P6 LDG.E R25, desc[UR22][R6.64+0xc] ;  /* 0x00000c160619e981 */ /* 0x0000a8000c1e1900 */
[----:B------:R1:W2:Y:S01]  /*0610*/  @!P6 LDG.E R27, desc[UR22][R4.64+0xc] ;  /* 0x00000c16041be981 */ /* 0x0002a2000c1e1900 */
[----:B------:R-:W-:-:S05]  /*0620*/  @!P0 VIADD R13, R13, 0x1 ;  /* 0x000000010d0d8836 */ /* 0x000fca0000000000 */
[----:B------:R-:W-:Y:S01]  /*0630*/  @!P1 IADD3 R13, PT, PT, R13, 0x1, RZ ;  /* 0x000000010d0d9810 */ /* 0x000fe20007ffe0ff */
[----:B------:R-:W-:-:S03]  /*0640*/  UIADD3 UR13, UPT, UPT, UR13, 0x8, URZ ;  /* 0x000000080d0d7890 */ /* 0x000fc6000fffe0ff */
[----:B------:R-:W-:Y:S02]  /*0650*/  @!P2 IADD3 R13, PT, PT, R13, 0x1, RZ ;  /* 0x000000010d0da810 */ /* 0x000fe40007ffe0ff */
[----:B------:R-:W-:Y:S02]  /*0660*/  IADD3 R8, P0, PT, R8, 0x20, RZ ;  /* 0x0000002008087810 */ /* 0x000fe40007f1e0ff */
[----:B------:R-:W-:Y:S01]  /*0670*/  @!P3 IADD3 R13, PT, PT, R13, 0x1, RZ ;  /* 0x000000010d0db810 */ /* 0x000fe20007ffe0ff */
[----:B------:R-:W-:Y:S01]  /*0680*/  @!P3 FADD R10, R10, R29 ;  /* 0x0000001d0a0ab221 */ /* 0x000fe20000000000 */
[----:B------:R-:W-:Y:S01]  /*0690*/  @!P3 FADD R11, R11, R22 ;  /* 0x000000160b0bb221 */ /* 0x000fe20000000000 */
[----:B----4-:R-:W-:Y:S01]  /*06a0*/  @!P3 FADD R12, R12, R15 ;  /* 0x0000000f0c0cb221 */ /* 0x010fe20000000000 */
[----:B------:R-:W-:Y:S01]  /*06b0*/  IADD3.X R9, PT, PT, RZ, R9, RZ, P0, !PT ;  /* 0x00000009ff097210 */ /* 0x000fe200007fe4ff */
[----:B------:R-:W-:Y:S01]  /*06c0*/  UISETP.NE.AND UP1, UPT, UR13, URZ, UPT ;  /* 0x000000ff0d00728c */ /* 0x000fe2000bf25270 */
[----:B0-----:R-:W-:Y:S01]  /*06d0*/  IADD3 R6, P0, PT, R6, 0x20, RZ ;  /* 0x0000002006067810 */ /* 0x001fe20007f1e0ff */
[----:B------:R-:W-:-:S02]  /*06e0*/  @!P4 VIADD R13, R13, 0x1 ;  /* 0x000000010d0dc836 */ /* 0x000fc40000000000 */
[----:B---3--:R-:W-:Y:S01]  /*06f0*/  @!P4 FADD R10, R10, R17 ;  /* 0x000000110a0ac221 */ /* 0x008fe20000000000 */
[----:B-----5:R-:W-:Y:S01]  /*0700*/  @!P4 FADD R11, R11, R16 ;  /* 0x000000100b0bc221 */ /* 0x020fe20000000000 */
[----:B------:R-:W-:Y:S01]  /*0710*/  @!P4 FADD R12, R12, R19 ;  /* 0x000000130c0cc221 */ /* 0x000fe20000000000 */
[----:B------:R-:W-:Y:S01]  /*0720*/  IMAD.X R7, RZ, RZ, R7, P0 ;  /* 0x000000ffff077224 */ /* 0x000fe200000e0607 */
[----:B-1----:R-:W-:Y:S01]  /*0730*/  IADD3 R4, P1, PT, R4, 0x20, RZ ;  /* 0x0000002004047810 */ /* 0x002fe20007f3e0ff */
[----:B------:R-:W-:Y:S01]  /*0740*/  @!P5 FADD R10, R10, R21 ;  /* 0x000000150a0ad221 */ /* 0x000fe20000000000 */
[----:B------:R-:W-:Y:S01]  /*0750*/  IADD3 R2, P0, PT, R2, 0x20, RZ ;  /* 0x0000002002027810 */ /* 0x000fe20007f1e0ff */
[----:B------:R-:W-:Y:S01]  /*0760*/  @!P5 FADD R11, R11, R18 ;  /* 0x000000120b0bd221 */ /* 0x000fe20000000000 */
[----:B------:R-:W-:Y:S01]  /*0770*/  @!P5 IADD3 R13, PT, PT, R13, 0x1, RZ ;  /* 0x000000010d0dd810 */ /* 0x000fe20007ffe0ff */
[----:B------:R-:W-:Y:S01]  /*0780*/  IMAD.X R5, RZ, RZ, R5, P1 ;  /* 0x000000ffff057224 */ /* 0x000fe200008e0605 */
[----:B------:R-:W-:-:S02]  /*0790*/  IADD3.X R3, PT, PT, RZ, R3, RZ, P0, !PT ;  /* 0x00000003ff037210 */ /* 0x000fc400007fe4ff */
[----:B------:R-:W-:Y:S01]  /*07a0*/  @!P6 IADD3 R13, PT, PT, R13, 0x1, RZ ;  /* 0x000000010d0de810 */ /* 0x000fe20007ffe0ff */
[----:B--2---:R-:W-:Y:S01]  /*07b0*/  @!P5 FADD R12, R12, R23 ;  /* 0x000000170c0cd221 */ /* 0x004fe20000000000 */
[----:B------:R-:W-:Y:S01]  /*07c0*/  @!P6 FADD R11, R11, R20 ;  /* 0x000000140b0be221 */ /* 0x000fe20000000000 */
[----:B------:R-:W-:Y:S02]  /*07d0*/  @!P6 FADD R10, R10, R25 ;  /* 0x000000190a0ae221 */ /* 0x000fe40000000000 */
[----:B------:R-:W-:Y:S01]  /*07e0*/  @!P6 FADD R12, R12, R27 ;  /* 0x0000001b0c0ce221 */ /* 0x000fe20000000000 */
[----:B------:R-:W-:Y:S06]  /*07f0*/  BRA.U UP1, `(.L_x_46) ;  /* 0xfffffff901b47547 */ /* 0x000fec000b83ffff */
.L_x_45:
[----:B------:R-:W-:Y:S05]  /*0800*/  BRA.U !UP0, `(.L_x_44) ;  /* 0x00000005089c7547 */ /* 0x000fea000b800000 */
[----:B------:R-:W0:Y:S01]  /*0810*/  LDCU UR4, c[0x0][0x3c0] ;  /* 0x00007800ff0477ac */ /* 0x000e220008000800 */
[----:B------:R-:W-:Y:S02]  /*0820*/  UISETP.GE.U32.AND UP0, UPT, UR20, 0x4, UPT ;  /* 0x000000041400788c */ /* 0x000fe4000bf06070 */
[----:B0-----:R-:W-:-:S04]  /*0830*/  ULOP3.LUT UR5, UR4, 0x3, URZ, 0xc0, !UPT ;  /* 0x0000000304057892 */ /* 0x001fc8000f8ec0ff */
[----:B------:R-:W-:-:S03]  /*0840*/  UISETP.NE.AND UP1, UPT, UR5, URZ, UPT ;  /* 0x000000ff0500728c */ /* 0x000fc6000bf25270 */
[----:B------:R-:W-:Y:S08]  /*0850*/  BRA.U !UP0, `(.L_x_47) ;  /* 0x0000000108b47547 */ /* 0x000ff0000b800000 */
[----:B------:R-:W0:Y:S08]  /*0860*/  LDC.64 R2, c[0x0][0x3b0] ;  /* 0x0000ec00ff027b82 */ /* 0x000e300000000a00 */
[----:B------:R-:W1:Y:S08]  /*0870*/  LDC.64 R4, c[0x0][0x388] ;  /* 0x0000e200ff047b82 */ /* 0x000e700000000a00 */
[----:B------:R-:W2:Y:S01]  /*0880*/  LDC.64 R6, c[0x0][0x390] ;  /* 0x0000e400ff067b82 */ /* 0x000ea20000000a00 */
[----:B0-----:R-:W-:-:S07]  /*0890*/  IMAD.WIDE.U32 R8, R0, 0x4, R2 ;  /* 0x0000000400087825 */ /* 0x001fce00078e0002 */
[----:B------:R-:W0:Y:S01]  /*08a0*/  LDC.64 R2, c[0x0][0x380] ;  /* 0x0000e000ff027b82 */ /* 0x000e220000000a00 */
[----:B------:R-:W3:Y:S04]  /*08b0*/  LDG.E R15, desc[UR22][R8.64] ;  /* 0x00000016080f7981 */ /* 0x000ee8000c1e1900 */
[----:B------:R-:W4:Y:S04]  /*08c0*/  LDG.E R17, desc[UR22][R8.64+0x4] ;  /* 0x0000041608117981 */ /* 0x000f28000c1e1900 */
[----:B------:R-:W5:Y:S04]  /*08d0*/  LDG.E R19, desc[UR22][R8.64+0x8] ;  /* 0x0000081608137981 */ /* 0x000f68000c1e1900 */
[----:B------:R-:W5:Y:S01]  /*08e0*/  LDG.E R21, desc[UR22][R8.64+0xc] ;  /* 0x00000c1608157981 */ /* 0x000f62000c1e1900 */
[----:B-1----:R-:W-:-:S04]  /*08f0*/  IMAD.WIDE.U32 R4, R0, 0x4, R4 ;  /* 0x0000000400047825 */ /* 0x002fc800078e0004 */
[----:B--2---:R-:W-:-:S04]  /*0900*/  IMAD.WIDE.U32 R6, R0, 0x4, R6 ;  /* 0x0000000400067825 */ /* 0x004fc800078e0006 */
[----:B0-----:R-:W-:Y:S01]  /*0910*/  IMAD.WIDE.U32 R2, R0, 0x4, R2 ;  /* 0x0000000400027825 */ /* 0x001fe200078e0002 */
[-C--:B---3--:R-:W-:Y:S02]  /*0920*/  ISETP.NE.AND P0, PT, R15, R14.reuse, PT ;  /* 0x0000000e0f00720c */ /* 0x088fe40003f05270 */
[-C--:B----4-:R-:W-:Y:S02]  /*0930*/  ISETP.NE.AND P1, PT, R17, R14.reuse, PT ;  /* 0x0000000e1100720c */ /* 0x090fe40003f25270 */
[-C--:B-----5:R-:W-:Y:S02]  /*0940*/  ISETP.NE.AND P2, PT, R19, R14.reuse, PT ;  /* 0x0000000e1300720c */ /* 0x0a0fe40003f45270 */
[----:B------:R-:W-:-:S07]  /*0950*/  ISETP.NE.AND P3, PT, R21, R14, PT ;  /* 0x0000000e1500720c */ /* 0x000fce0003f65270 */
[----:B------:R-:W2:Y:S04]  /*0960*/  @!P0 LDG.E R9, desc[UR22][R2.64] ;  /* 0x0000001602098981 */ /* 0x000ea8000c1e1900 */
[----:B------:R-:W3:Y:S04]  /*0970*/  @!P0 LDG.E R8, desc[UR22][R4.64] ;  /* 0x0000001604088981 */ /* 0x000ee8000c1e1900 */
[----:B------:R-:W4:Y:S04]  /*0980*/  @!P0 LDG.E R15, desc[UR22][R6.64] ;  /* 0x00000016060f8981 */ /* 0x000f28000c1e1900 */
[----:B------:R-:W5:Y:S04]  /*0990*/  @!P1 LDG.E R17, desc[UR22][R2.64+0x4] ;  /* 0x0000041602119981 */ /* 0x000f68000c1e1900 */
[----:B------:R-:W5:Y:S04]  /*09a0*/  @!P1 LDG.E R16, desc[UR22][R4.64+0x4] ;  /* 0x0000041604109981 */ /* 0x000f68000c1e1900 */
[----:B------:R-:W5:Y:S04]  /*09b0*/  @!P1 LDG.E R19, desc[UR22][R6.64+0x4] ;  /* 0x0000041606139981 */ /* 0x000f68000c1e1900 */
[----:B------:R-:W5:Y:S04]  /*09c0*/  @!P2 LDG.E R21, desc[UR22][R2.64+0x8] ;  /* 0x000008160215a981 */ /* 0x000f68000c1e1900 */
[----:B------:R-:W5:Y:S04]  /*09d0*/  @!P2 LDG.E R18, desc[UR22][R4.64+0x8] ;  /* 0x000008160412a981 */ /* 0x000f68000c1e1900 */
[----:B------:R-:W5:Y:S04]  /*09e0*/  @!P2 LDG.E R23, desc[UR22][R6.64+0x8] ;  /* 0x000008160617a981 */ /* 0x000f68000c1e1900 */
[----:B------:R-:W5:Y:S04]  /*09f0*/  @!P3 LDG.E R25, desc[UR22][R2.64+0xc] ;  /* 0x00000c160219b981 */ /* 0x000f68000c1e1900 */
[----:B------:R-:W5:Y:S04]  /*0a00*/  @!P3 LDG.E R20, desc[UR22][R4.64+0xc] ;  /* 0x00000c160414b981 */ /* 0x000f68000c1e1900 */
[----:B------:R-:W5:Y:S01]  /*0a10*/  @!P3 LDG.E R27, desc[UR22][R6.64+0xc] ;  /* 0x00000c16061bb981 */ /* 0x000f62000c1e1900 */
[----:B------:R-:W-:-:S02]  /*0a20*/  @!P0 VIADD R13, R13, 0x1 ;  /* 0x000000010d0d8836 */ /* 0x000fc40000000000 */
[----:B------:R-:W-:-:S03]  /*0a30*/  VIADD R0, R0, 0x4 ;  /* 0x0000000400007836 */ /* 0x000fc60000000000 */
[----:B------:R-:W-:-:S04]  /*0a40*/  @!P1 IADD3 R13, PT, PT, R13, 0x1, RZ ;  /* 0x000000010d0d9810 */ /* 0x000fc80007ffe0ff */
[----:B------:R-:W-:-:S04]  /*0a50*/  @!P2 IADD3 R13, PT, PT, R13, 0x1, RZ ;  /* 0x000000010d0da810 */ /* 0x000fc80007ffe0ff */
[----:B------:R-:W-:Y:S01]  /*0a60*/  @!P3 IADD3 R13, PT, PT, R13, 0x1, RZ ;  /* 0x000000010d0db810 */ /* 0x000fe20007ffe0ff */
[----:B--2---:R-:W-:Y:S01]  /*0a70*/  @!P0 FADD R10, R10, R9 ;  /* 0x000000090a0a8221 */ /* 0x004fe20000000000 */
[----:B---3--:R-:W-:Y:S01]  /*0a80*/  @!P0 FADD R11, R11, R8 ;  /* 0x000000080b0b8221 */ /* 0x008fe20000000000 */
[----:B----4-:R-:W-:Y:S02]  /*0a90*/  @!P0 FADD R12, R12, R15 ;  /* 0x0000000f0c0c8221 */ /* 0x010fe40000000000 */
[----:B-----5:R-:W-:Y:S01]  /*0aa0*/  @!P1 FADD R10, R10, R17 ;  /* 0x000000110a0a9221 */ /* 0x020fe20000000000 */
[----:B------:R-:W-:Y:S01]  /*0ab0*/  @!P1 FADD R11, R11, R16 ;  /* 0x000000100b0b9221 */ /* 0x000fe20000000000 */
[----:B------:R-:W-:Y:S02]  /*0ac0*/  @!P1 FADD R12, R12, R19 ;  /* 0x000000130c0c9221 */ /* 0x000fe40000000000 */
[----:B------:R-:W-:Y:S01]  /*0ad0*/  @!P2 FADD R10, R10, R21 ;  /* 0x000000150a0aa221 */ /* 0x000fe20000000000 */
[----:B------:R-:W-:Y:S01]  /*0ae0*/  @!P2 FADD R11, R11, R18 ;  /* 0x000000120b0ba221 */ /* 0x000fe20000000000 */
[----:B------:R-:W-:-:S02]  /*0af0*/  @!P2 FADD R12, R12, R23 ;  /* 0x000000170c0ca221 */ /* 0x000fc40000000000 */
[----:B------:R-:W-:Y:S01]  /*0b00*/  @!P3 FADD R10, R10, R25 ;  /* 0x000000190a0ab221 */ /* 0x000fe20000000000 */
[----:B------:R-:W-:Y:S01]  /*0b10*/  @!P3 FADD R11, R11, R20 ;  /* 0x000000140b0bb221 */ /* 0x000fe20000000000 */
[----:B------:R-:W-:-:S07]  /*0b20*/  @!P3 FADD R12, R12, R27 ;  /* 0x0000001b0c0cb221 */ /* 0x000fce0000000000 */
.L_x_47:
[----:B------:R-:W-:Y:S05]  /*0b30*/  BRA.U !UP1, `(.L_x_44) ;  /* 0x0000000109d07547 */ /* 0x000fea000b800000 */
[----:B------:R-:W-:Y:S02]  /*0b40*/  UISETP.NE.AND UP0, UPT, UR5, 0x1, UPT ;  /* 0x000000010500788c */ /* 0x000fe4000bf05270 */
[----:B------:R-:W-:-:S04]  /*0b50*/  ULOP3.LUT UR4, UR4, 0x1, URZ, 0xc0, !UPT ;  /* 0x0000000104047892 */ /* 0x000fc8000f8ec0ff */
[----:B------:R-:W-:-:S03]  /*0b60*/  UISETP.NE.U32.AND UP1, UPT, UR4, 0x1, UPT ;  /* 0x000000010400788c */ /* 0x000fc6000bf25070 */
[----:B------:R-:W-:Y:S08]  /*0b70*/  BRA.U !UP0, `(.L_x_48) ;  /* 0x00000001086c7547 */ /* 0x000ff0000b800000 */
[----:B------:R-:W0:Y:S08]  /*0b80*/  LDC.64 R2, c[0x0][0x3b0] ;  /* 0x0000ec00ff027b82 */ /* 0x000e300000000a00 */
[----:B------:R-:W1:Y:S08]  /*0b90*/  LDC.64 R4, c[0x0][0x380] ;  /* 0x0000e000ff047b82 */ /* 0x000e700000000a00 */
[----:B------:R-:W2:Y:S01]  /*0ba0*/  LDC.64 R6, c[0x0][0x388] ;  /* 0x0000e200ff067b82 */ /* 0x000ea20000000a00 */
[----:B0-----:R-:W-:-:S07]  /*0bb0*/  IMAD.WIDE.U32 R2, R0, 0x4, R2 ;  /* 0x0000000400027825 */ /* 0x001fce00078e0002 */
[----:B------:R-:W0:Y:S01]  /*0bc0*/  LDC.64 R8, c[0x0][0x390] ;  /* 0x0000e400ff087b82 */ /* 0x000e220000000a00 */
[----:B------:R-:W3:Y:S04]  /*0bd0*/  LDG.E R15, desc[UR22][R2.64] ;  /* 0x00000016020f7981 */ /* 0x000ee8000c1e1900 */
[----:B------:R-:W4:Y:S01]  /*0be0*/  LDG.E R17, desc[UR22][R2.64+0x4] ;  /* 0x0000041602117981 */ /* 0x000f22000c1e1900 */
[----:B-1----:R-:W-:-:S04]  /*0bf0*/  IMAD.WIDE.U32 R4, R0, 0x4, R4 ;  /* 0x0000000400047825 */ /* 0x002fc800078e0004 */
[----:B--2---:R-:W-:-:S04]  /*0c00*/  IMAD.WIDE.U32 R6, R0, 0x4, R6 ;  /* 0x0000000400067825 */ /* 0x004fc800078e0006 */
[----:B0-----:R-:W-:Y:S01]  /*0c10*/  IMAD.WIDE.U32 R8, R0, 0x4, R8 ;  /* 0x0000000400087825 */ /* 0x001fe200078e0008 */
[-C--:B---3--:R-:W-:Y:S02]  /*0c20*/  ISETP.NE.AND P0, PT, R15, R14.reuse, PT ;  /* 0x0000000e0f00720c */ /* 0x088fe40003f05270 */
[----:B----4-:R-:W-:-:S11]  /*0c30*/  ISETP.NE.AND P1, PT, R17, R14, PT ;  /* 0x0000000e1100720c */ /* 0x010fd60003f25270 */
[----:B------:R-:W2:Y:S04]  /*0c40*/  @!P0 LDG.E R15, desc[UR22][R4.64] ;  /* 0x00000016040f8981 */ /* 0x000ea8000c1e1900 */
[----:B------:R-:W3:Y:S04]  /*0c50*/  @!P0 LDG.E R16, desc[UR22][R6.64] ;  /* 0x0000001606108981 */ /* 0x000ee8000c1e1900 */
[----:B------:R-:W4:Y:S04]  /*0c60*/  @!P0 LDG.E R3, desc[UR22][R8.64] ;  /* 0x0000001608038981 */ /* 0x000f28000c1e1900 */
[----:B------:R-:W5:Y:S04]  /*0c70*/  @!P1 LDG.E R17, desc[UR22][R4.64+0x4] ;  /* 0x0000041604119981 */ /* 0x000f68000c1e1900 */
[----:B------:R-:W5:Y:S04]  /*0c80*/  @!P1 LDG.E R2, desc[UR22][R6.64+0x4] ;  /* 0x0000041606029981 */ /* 0x000f68000c1e1900 */
[----:B------:R-:W5:Y:S01]  /*0c90*/  @!P1 LDG.E R19, desc[UR22][R8.64+0x4] ;  /* 0x0000041608139981 */ /* 0x000f62000c1e1900 */
[----:B------:R-:W-:Y:S01]  /*0ca0*/  @!P0 IADD3 R13, PT, PT, R13, 0x1, RZ ;  /* 0x000000010d0d8810 */ /* 0x000fe20007ffe0ff */
[----:B------:R-:W-:-:S03]  /*0cb0*/  VIADD R0, R0, 0x2 ;  /* 0x0000000200007836 */ /* 0x000fc60000000000 */
[----:B------:R-:W-:Y:S01]  /*0cc0*/  @!P1 IADD3 R13, PT, PT, R13, 0x1, RZ ;  /* 0x000000010d0d9810 */ /* 0x000fe20007ffe0ff */
[----:B--2---:R-:W-:Y:S01]  /*0cd0*/  @!P0 FADD R10, R10, R15 ;  /* 0x0000000f0a0a8221 */ /* 0x004fe20000000000 */
[----:B---3--:R-:W-:Y:S01]  /*0ce0*/  @!P0 FADD R11, R11, R16 ;  /* 0x000000100b0b8221 */ /* 0x008fe20000000000 */
[----:B----4-:R-:W-:Y:S02]  /*0cf0*/  @!P0 FADD R12, R12, R3 ;  /* 0x000000030c0c8221 */ /* 0x010fe40000000000 */
[----:B-----5:R-:W-:Y:S01]  /*0d00*/  @!P1 FADD R10, R10, R17 ;  /* 0x000000110a0a9221 */ /* 0x020fe20000000000 */
[----:B------:R-:W-:Y:S01]  /*0d10*/  @!P1 FADD R11, R11, R2 ;  /* 0x000000020b0b9221 */ /* 0x000fe20000000000 */
[----:B------:R-:W-:-:S07]  /*0d20*/  @!P1 FADD R12, R12, R19 ;  /* 0x000000130c0c9221 */ /* 0x000fce0000000000 */
.L_x_48:
[----:B------:R-:W-:Y:S05]  /*0d30*/  BRA.U UP1, `(.L_x_44) ;  /* 0x0000000101507547 */ /* 0x000fea000b800000 */
[----:B------:R-:W0:Y:S02]  /*0d40*/  LDC.64 R2, c[0x0][0x3b0] ;  /* 0x0000ec00ff027b82 */ /* 0x000e240000000a00 */
[----:B0-----:R-:W-:-:S06]  /*0d50*/  IMAD.WIDE.U32 R2, R0, 0x4, R2 ;  /* 0x0000000400027825 */ /* 0x001fcc00078e0002 */
[----:B------:R-:W2:Y:S01]  /*0d60*/  LDG.E R3, desc[UR22][R2.64] ;  /* 0x0000001602037981 */ /* 0x000ea2000c1e1900 */
[----:B------:R-:W-:Y:S01]  /*0d70*/  BSSY.RECONVERGENT B0, `(.L_x_44) ;  /* 0x0000010000007945 */ /* 0x000fe20003800200 */
[----:B--2---:R-:W-:-:S13]  /*0d80*/  ISETP.NE.AND P0, PT, R3, R14, PT ;  /* 0x0000000e0300720c */ /* 0x004fda0003f05270 */
[----:B------:R-:W-:Y:S05]  /*0d90*/  @P0 BRA `(.L_x_49) ;  /* 0x0000000000340947 */ /* 0x000fea0003800000 */
[----:B------:R-:W0:Y:S08]  /*0da0*/  LDC.64 R2, c[0x0][0x380] ;  /* 0x0000e000ff027b82 */ /* 0x000e300000000a00 */
[----:B------:R-:W1:Y:S08]  /*0db0*/  LDC.64 R4, c[0x0][0x388] ;  /* 0x0000e200ff047b82 */ /* 0x000e700000000a00 */
[----:B------:R-:W2:Y:S01]  /*0dc0*/  LDC.64 R6, c[0x0][0x390] ;  /* 0x0000e400ff067b82 */ /* 0x000ea20000000a00 */
[----:B0-----:R-:W-:-:S06]  /*0dd0*/  IMAD.WIDE.U32 R2, R0, 0x4, R2 ;  /* 0x0000000400027825 */ /* 0x001fcc00078e0002 */
[----:B------:R-:W3:Y:S01]  /*0de0*/  LDG.E R3, desc[UR22][R2.64] ;  /* 0x0000001602037981 */ /* 0x000ee2000c1e1900 */
[----:B-1----:R-:W-:-:S06]  /*0df0*/  IMAD.WIDE.U32 R4, R0, 0x4, R4 ;  /* 0x0000000400047825 */ /* 0x002fcc00078e0004 */
[----:B------:R-:W4:Y:S01]  /*0e00*/  LDG.E R4, desc[UR22][R4.64] ;  /* 0x0000001604047981 */ /* 0x000f22000c1e1900 */
[----:B--2---:R-:W-:-:S06]  /*0e10*/  IMAD.WIDE.U32 R6, R0, 0x4, R6 ;  /* 0x0000000400067825 */ /* 0x004fcc00078e0006 */
[----:B------:R-:W2:Y:S01]  /*0e20*/  LDG.E R7, desc[UR22][R6.64] ;  /* 0x0000001606077981 */ /* 0x000ea2000c1e1900 */
[----:B------:R-:W-:Y:S01]  /*0e30*/  IADD3 R13, PT, PT, R13, 0x1, RZ ;  /* 0x000000010d0d7810 */ /* 0x000fe20007ffe0ff */
[----:B---3--:R-:W-:Y:S01]  /*0e40*/  FADD R10, R10, R3 ;  /* 0x000000030a0a7221 */ /* 0x008fe20000000000 */
[----:B----4-:R-:W-:Y:S01]  /*0e50*/  FADD R11, R11, R4 ;  /* 0x000000040b0b7221 */ /* 0x010fe20000000000 */
[----:B--2---:R-:W-:-:S07]  /*0e60*/  FADD R12, R12, R7 ;  /* 0x000000070c0c7221 */ /* 0x004fce0000000000 */
.L_x_49:
[----:B------:R-:W-:Y:S05]  /*0e70*/  BSYNC.RECONVERGENT B0 ;  /* 0x0000000000007941 */ /* 0x000fea0003800200 */
.L_x_44:
[----:B------:R-:W-:-:S13]  /*0e80*/  ISETP.GE.AND P0, PT, R13, 0x1, PT ;  /* 0x000000010d00780c */ /* 0x000fda0003f06270 */
[----:B------:R-:W-:Y:S05]  /*0e90*/  @!P0 EXIT ;  /* 0x000000000000894d */ /* 0x000fea0003800000 */
[----:B------:R-:W-:Y:S01]  /*0ea0*/  I2FP.F32.U32 R5, R13 ;  /* 0x0000000d00057245 */ /* 0x000fe20000201000 */
[----:B------:R-:W-:Y:S03]  /*0eb0*/  BSSY.RECONVERGENT B0, `(.L_x_50) ;  /* 0x000000d000007945 */ /* 0x000fe60003800200 */
[----:B------:R-:W0:Y:S08]  /*0ec0*/  MUFU.RCP R0, R5 ;  /* 0x0000000500007308 */ /* 0x000e300000001000 */
[----:B------:R-:W1:Y:S01]  /*0ed0*/  FCHK P0, R10, R5 ;  /* 0x000000050a007302 */ /* 0x000e620000000000 */
[----:B0-----:R-:W-:-:S04]  /*0ee0*/  FFMA R3, -R5, R0, 1 ;  /* 0x3f80000005037423 */ /* 0x001fc80000000100 */
[----:B------:R-:W-:-:S04]  /*0ef0*/  FFMA R3, R0, R3, R0 ;  /* 0x0000000300037223 */ /* 0x000fc80000000000 */
[----:B------:R-:W-:-:S04]  /*0f00*/  FFMA R0, R3, R10, RZ ;  /* 0x0000000a03007223 */ /* 0x000fc800000000ff */
[----:B------:R-:W-:-:S04]  /*0f10*/  FFMA R7, -R5, R0, R10 ;  /* 0x0000000005077223 */ /* 0x000fc8000000010a */
[----:B------:R-:W-:Y:S01]  /*0f20*/  FFMA R7, R3, R7, R0 ;  /* 0x0000000703077223 */ /* 0x000fe20000000000 */
[----:B-1----:R-:W-:Y:S06]  /*0f30*/  @!P0 BRA `(.L_x_51) ;  /* 0x0000000000108947 */ /* 0x002fec0003800000 */
[----:B------:R-:W-:Y:S01]  /*0f40*/  IMAD.MOV.U32 R3, RZ, RZ, R5 ;  /* 0x000000ffff037224 */ /* 0x000fe200078e0005 */
[----:B------:R-:W-:-:S07]  /*0f50*/  MOV R2, 0xf70 ;  /* 0x00000f7000027802 */ /* 0x000fce0000000f00 */
[----:B------:R-:W-:Y:S05]  /*0f60*/  CALL.REL.NOINC `($__internal_1_$__cuda_sm3x_div_rn_noftz_f32_slowpath) ;  /* 0x0000000000b47944 */ /* 0x000fea0003c00000 */
[----:B------:R-:W-:-:S07]  /*0f70*/  MOV R7, R0 ;  /* 0x0000000000077202 */ /* 0x000fce0000000f00 */
.L_x_51:
[----:B------:R-:W-:Y:S05]  /*0f80*/  BSYNC.RECONVERGENT B0 ;  /* 0x0000000000007941 */ /* 0x000fea0003800200 */
.L_x_50:
[----:B------:R-:W0:Y:S01]  /*0f90*/  LDC.64 R2, c[0x0][0x398] ;  /* 0x0000e600ff027b82 */ /* 0x000e220000000a00 */
[----:B------:R-:W1:Y:S01]  /*0fa0*/  MUFU.RCP R0, R5 ;  /* 0x0000000500007308 */ /* 0x000e620000001000 */
[----:B------:R-:W-:Y:S07]  /*0fb0*/  BSSY.RECONVERGENT B0, `(.L_x_52) ;  /* 0x000000f000007945 */ /* 0x000fee0003800200 */
[----:B------:R-:W2:Y:S01]  /*0fc0*/  FCHK P0, R11, R5 ;  /* 0x000000050b007302 */ /* 0x000ea20000000000 */
[----:B-1----:R-:W-:-:S04]  /*0fd0*/  FFMA R9, -R5, R0, 1 ;  /* 0x3f80000005097423 */ /* 0x002fc80000000100 */
[----:B------:R-:W-:Y:S01]  /*0fe0*/  FFMA R0, R0, R9, R0 ;  /* 0x0000000900007223 */ /* 0x000fe20000000000 */
[----:B0-----:R-:W-:-:S04]  /*0ff0*/  IMAD.WIDE R2, R14, 0x4, R2 ;  /* 0x000000040e027825 */ /* 0x001fc800078e0202 */
[----:B------:R-:W-:Y:S01]  /*1000*/  FFMA R4, R0, R11, RZ ;  /* 0x0000000b00047223 */ /* 0x000fe200000000ff */
[----:B------:R0:W-:Y:S03]  /*1010*/  STG.E desc[UR22][R2.64], R7 ;  /* 0x0000000702007986 */ /* 0x0001e6000c101916 */
[----:B------:R-:W-:-:S04]  /*1020*/  FFMA R9, -R5, R4, R11 ;  /* 0x0000000405097223 */ /* 0x000fc8000000010b */
[----:B------:R-:W-:Y:S01]  /*1030*/  FFMA R9, R0, R9, R4 ;  /* 0x0000000900097223 */ /* 0x000fe20000000004 */
[----:B--2---:R-:W-:Y:S06]  /*1040*/  @!P0 BRA `(.L_x_53) ;  /* 0x0000000000148947 */ /* 0x004fec0003800000 */
[----:B------:R-:W-:Y:S01]  /*1050*/  MOV R10, R11 ;  /* 0x0000000b000a7202 */ /* 0x000fe20000000f00 */
[----:B0-----:R-:W-:Y:S01]  /*1060*/  IMAD.MOV.U32 R3, RZ, RZ, R5 ;  /* 0x000000ffff037224 */ /* 0x001fe200078e0005 */
[----:B------:R-:W-:-:S07]  /*1070*/  MOV R2, 0x1090 ;  /* 0x0000109000027802 */ /* 0x000fce0000000f00 */
[----:B------:R-:W-:Y:S05]  /*1080*/  CALL.REL.NOINC `($__internal_1_$__cuda_sm3x_div_rn_noftz_f32_slowpath) ;  /* 0x00000000006c7944 */ /* 0x000fea0003c00000 */
[----:B------:R-:W-:-:S07]  /*1090*/  MOV R9, R0 ;  /* 0x0000000000097202 */ /* 0x000fce0000000f00 */
.L_x_53:
[----:B------:R-:W-:Y:S05]  /*10a0*/  BSYNC.RECONVERGENT B0 ;  /* 0x0000000000007941 */ /* 0x000fea0003800200 */
.L_x_52:
[----:B0-----:R-:W0:Y:S01]  /*10b0*/  LDC.64 R6, c[0x0][0x3a0] ;  /* 0x0000e800ff067b82 */ /* 0x001e220000000a00 */
        /* <DEDUP_REMOVED lines=12> */
[----:B------:R-:W-:Y:S01]  /*1180*/  IMAD.MOV.U32 R3, RZ, RZ, R5 ;  /* 0x000000ffff037224 */ /* 0x000fe200078e0005 */
[----:B------:R-:W-:-:S07]  /*1190*/  MOV R2, 0x11b0 ;  /* 0x000011b000027802 */ /* 0x000fce0000000f00 */
[----:B0-----:R-:W-:Y:S05]  /*11a0*/  CALL.REL.NOINC `($__internal_1_$__cuda_sm3x_div_rn_noftz_f32_slowpath) ;  /* 0x0000000000247944 */ /* 0x001fea0003c00000 */
[----:B------:R-:W-:-:S07]  /*11b0*/  MOV R11, R0 ;  /* 0x00000000000b7202 */ /* 0x000fce0000000f00 */
.L_x_55:
[----:B------:R-:W-:Y:S05]  /*11c0*/  BSYNC.RECONVERGENT B0 ;  /* 0x0000000000007941 */ /* 0x000fea0003800200 */
.L_x_54:
[----:B------:R-:W1:Y:S08]  /*11d0*/  LDC.64 R2, c[0x0][0x3a8] ;  /* 0x0000ea00ff027b82 */ /* 0x000e700000000a00 */
[----:B------:R-:W2:Y:S01]  /*11e0*/  LDC.64 R4, c[0x0][0x3b8] ;  /* 0x0000ee00ff047b82 */ /* 0x000ea20000000a00 */
[----:B-1----:R-:W-:-:S05]  /*11f0*/  IMAD.WIDE R2, R14, 0x4, R2 ;  /* 0x000000040e027825 */ /* 0x002fca00078e0202 */
[----:B------:R-:W-:Y:S01]  /*1200*/  STG.E desc[UR22][R2.64], R11 ;  /* 0x0000000b02007986 */ /* 0x000fe2000c101916 */
[----:B--2---:R-:W-:-:S05]  /*1210*/  IMAD.WIDE R14, R14, 0x4, R4 ;  /* 0x000000040e0e7825 */ /* 0x004fca00078e0204 */
[----:B------:R-:W-:Y:S01]  /*1220*/  STG.E desc[UR22][R14.64], R13 ;  /* 0x0000000d0e007986 */ /* 0x000fe2000c101916 */
[----:B------:R-:W-:Y:S05]  /*1230*/  EXIT ;  /* 0x000000000000794d */ /* 0x000fea0003800000 */
        .weak           $__internal_1_$__cuda_sm3x_div_rn_noftz_f32_slowpath
        .type           $__internal_1_$__cuda_sm3x_div_rn_noftz_f32_slowpath,@function
        .size           $__internal_1_$__cuda_sm3x_div_rn_noftz_f32_slowpath,(.L_x_741 - $__internal_1_$__cuda_sm3x_div_rn_noftz_f32_slowpath)
$__internal_1_$__cuda_sm3x_div_rn_noftz_f32_slowpath:
        /* <DEDUP_REMOVED lines=9> */
[----:B------:R-:W-:Y:S01]  /*12d0*/  @!P0 MOV R4, RZ ;  /* 0x000000ff00048202 */ /* 0x000fe20000000f00 */
[----:B------:R-:W-:Y:S06]  /*12e0*/  @!P0 BRA `(.L_x_57) ;  /* 0x00000000005c8947 */ /* 0x000fec0003800000 */
[----:B------:R-:W-:Y:S02]  /*12f0*/  FSETP.GTU.FTZ.AND P0, PT, |R10|, +INF , PT ;  /* 0x7f8000000a00780b */ /* 0x000fe40003f1c200 */
[----:B------:R-:W-:-:S04]  /*1300*/  FSETP.GTU.FTZ.AND P1, PT, |R3|, +INF , PT ;  /* 0x7f8000000300780b */ /* 0x000fc80003f3c200 */
        /* <DEDUP_REMOVED lines=16> */
[----:B------:R-:W-:Y:S01]  /*1410*/  @P0 MOV R4, RZ ;  /* 0x000000ff00040202 */ /* 0x000fe20000000f00 */
[----:B------:R-:W-:Y:S02]  /*1420*/  @!P0 IMAD.MOV.U32 R4, RZ, RZ, -0x40 ;  /* 0xffffffc0ff048424 */ /* 0x000fe400078e00ff */
[----:B------:R-:W-:Y:S01]  /*1430*/  @!P0 FFMA R10, R10, 1.84467440737095516160e+19, RZ ;  /* 0x5f8000000a0a8823 */ /* 0x000fe200000000ff */
[----:B------:R-:W-:Y:S02]  /*1440*/  @!P1 FFMA R3, R3, 1.84467440737095516160e+19, RZ ;  /* 0x5f80000003039823 */ /* 0x000fe400000000ff */
[----:B------:R-:W-:-:S07]  /*1450*/  @!P1 IADD3 R4, PT, PT, R4, 0x40, RZ ;  /* 0x0000004004049810 */ /* 0x000fce0007ffe0ff */
.L_x_57:
[----:B------:R-:W-:Y:S01]  /*1460*/  LEA R0, R16, 0xc0800000, 0x17 ;  /* 0xc080000010007811 */ /* 0x000fe200078eb8ff */
[----:B------:R-:W-:Y:S03]  /*1470*/  BSSY.RECONVERGENT B2, `(.L_x_62) ;  /* 0x0000036000027945 */ /* 0x000fe60003800200 */
[----:B------:R-:W-:Y:S01]  /*1480*/  IADD3 R6, PT, PT, -R0, R3, RZ ;  /* 0x0000000300067210 */ /* 0x000fe20007ffe1ff */
[----:B------:R-:W-:-:S03]  /*1490*/  VIADD R3, R8, 0xffffff81 ;  /* 0xffffff8108037836 */ /* 0x000fc60000000000 */
[----:B------:R-:W0:Y:S01]  /*14a0*/  MUFU.RCP R7, R6 ;  /* 0x0000000600077308 */ /* 0x000e220000001000 */
[----:B------:R-:W-:Y:S01]  /*14b0*/  FADD.FTZ R9, -R6, -RZ ;  /* 0x800000ff06097221 */ /* 0x000fe20000010100 */
[----:B------:R-:W-:-:S03]  /*14c0*/  IMAD R0, R3, -0x800000, R10 ;  /* 0xff80000003007824 */ /* 0x000fc600078e020a */
[----:B0-----:R-:W-:-:S04]  /*14d0*/  FFMA R8, R7, R9, 1 ;  /* 0x3f80000007087423 */ /* 0x001fc80000000009 */
[----:B------:R-:W-:-:S04]  /*14e0*/  FFMA R10, R7, R8, R7 ;  /* 0x00000008070a7223 */ /* 0x000fc80000000007 */
[----:B------:R-:W-:-:S04]  /*14f0*/  FFMA R7, R0, R10, RZ ;  /* 0x0000000a00077223 */ /* 0x000fc800000000ff */
[----:B------:R-:W-:-:S04]  /*1500*/  FFMA R8, R9, R7, R0 ;  /* 0x0000000709087223 */ /* 0x000fc80000000000 */
[----:B------:R-:W-:Y:S01]  /*1510*/  FFMA R15, R10, R8, R7 ;  /* 0x000000080a0f7223 */ /* 0x000fe20000000007 */
[----:B------:R-:W-:-:S03]  /*1520*/  IADD3 R7, PT, PT, R3, 0x7f, -R16 ;  /* 0x0000007f03077810 */ /* 0x000fc60007ffe810 */
[----:B------:R-:W-:Y:S01]  /*1530*/  FFMA R8, R9, R15, R0 ;  /* 0x0000000f09087223 */ /* 0x000fe20000000000 */
[----:B------:R-:W-:-:S03]  /*1540*/  IADD3 R7, PT, PT, R7, R4, RZ ;  /* 0x0000000407077210 */ /* 0x000fc60007ffe0ff */
[----:B------:R-:W-:-:S05]  /*1550*/  FFMA R0, R10, R8, R15 ;  /* 0x000000080a007223 */ /* 0x000fca000000000f */
[----:B------:R-:W-:-:S04]  /*1560*/  SHF.R.U32.HI R3, RZ, 0x17, R0 ;  /* 0x00000017ff037819 */ /* 0x000fc80000011600 */
[----:B------:R-:W-:-:S04]  /*1570*/  LOP3.LUT R3, R3, 0xff, RZ, 0xc0, !PT ;  /* 0x000000ff03037812 */ /* 0x000fc800078ec0ff */
[----:B------:R-:W-:-:S05]  /*1580*/  IADD3 R9, PT, PT, R3, R7, RZ ;  /* 0x0000000703097210 */ /* 0x000fca0007ffe0ff */
[----:B------:R-:W-:-:S05]  /*1590*/  VIADD R3, R9, 0xffffffff ;  /* 0xffffffff09037836 */ /* 0x000fca0000000000 */
        /* <DEDUP_REMOVED lines=10> */
[C---:B------:R-:W-:Y:S01]  /*1640*/  IADD3 R7, PT, PT, R9.reuse, 0x20, RZ ;  /* 0x0000002009077810 */ /* 0x040fe20007ffe0ff */
[CCC-:B------:R-:W-:Y:S01]  /*1650*/  FFMA.RM R4, R10.reuse, R8.reuse, R15.reuse ;  /* 0x000000080a047223 */ /* 0x1c0fe2000000400f */
[----:B------:R-:W-:Y:S02]  /*1660*/  ISETP.NE.AND P2, PT, R9, RZ, PT ;  /* 0x000000ff0900720c */ /* 0x000fe40003f45270 */
[----:B------:R-:W-:Y:S01]  /*1670*/  LOP3.LUT R6, R3, 0x7fffff, RZ, 0xc0, !PT ;  /* 0x007fffff03067812 */ /* 0x000fe200078ec0ff */
[----:B------:R-:W-:Y:S01]  /*1680*/  FFMA.RP R3, R10, R8, R15 ;  /* 0x000000080a037223 */ /* 0x000fe2000000800f */
[C---:B------:R-:W-:Y:S02]  /*1690*/  ISETP.NE.AND P1, PT, R9.reuse, RZ, PT ;  /* 0x000000ff0900720c */ /* 0x040fe40003f25270 */
[----:B------:R-:W-:Y:S02]  /*16a0*/  LOP3.LUT R6, R6, 0x800000, RZ, 0xfc, !PT ;  /* 0x0080000006067812 */ /* 0x000fe400078efcff */
[----:B------:R-:W-:-:S02]  /*16b0*/  IADD3 R8, PT, PT, -R9, RZ, RZ ;  /* 0x000000ff09087210 */ /* 0x000fc40007ffe1ff */
[----:B------:R-:W-:Y:S02]  /*16c0*/  SHF.L.U32 R7, R6, R7, RZ ;  /* 0x0000000706077219 */ /* 0x000fe400000006ff */
[----:B------:R-:W-:Y:S02]  /*16d0*/  FSETP.NEU.FTZ.AND P0, PT, R3, R4, PT ;  /* 0x000000040300720b */ /* 0x000fe40003f1d000 */
[----:B------:R-:W-:Y:S02]  /*16e0*/  SEL R3, R8, RZ, P2 ;  /* 0x000000ff08037207 */ /* 0x000fe40001000000 */
[----:B------:R-:W-:Y:S02]  /*16f0*/  ISETP.NE.AND P1, PT, R7, RZ, P1 ;  /* 0x000000ff0700720c */ /* 0x000fe40000f25270 */
[----:B------:R-:W-:Y:S02]  /*1700*/  SHF.R.U32.HI R3, RZ, R3, R6 ;  /* 0x00000003ff037219 */ /* 0x000fe40000011606 */
[----:B------:R-:W-:-:S02]  /*1710*/  PLOP3.LUT P0, PT, P0, P1, PT, 0xf8, 0x8f ;  /* 0x00000000008f781c */ /* 0x000fc40000703f70 */
[----:B------:R-:W-:Y:S02]  /*1720*/  SHF.R.U32.HI R7, RZ, 0x1, R3 ;  /* 0x00000001ff077819 */ /* 0x000fe40000011603 */
[----:B------:R-:W-:-:S04]  /*1730*/  SEL R4, RZ, 0x1, !P0 ;  /* 0x00000001ff047807 */ /* 0x000fc80004000000 */
[----:B------:R-:W-:-:S04]  /*1740*/  LOP3.LUT R4, R4, 0x1, R7, 0xf8, !PT ;  /* 0x0000000104047812 */ /* 0x000fc800078ef807 */
[----:B------:R-:W-:-:S05]  /*1750*/  LOP3.LUT R4, R4, R3, RZ, 0xc0, !PT ;  /* 0x0000000304047212 */ /* 0x000fca00078ec0ff */
[----:B------:R-:W-:-:S05]  /*1760*/  IMAD.IADD R7, R7, 0x1, R4 ;  /* 0x0000000107077824 */ /* 0x000fca00078e0204 */
[----:B------:R-:W-:Y:S01]  /*1770*/  LOP3.LUT R0, R7, R0, RZ, 0xfc, !PT ;  /* 0x0000000007007212 */ /* 0x000fe200078efcff */
[----:B------:R-:W-:Y:S06]  /*1780*/  BRA `(.L_x_65) ;  /* 0x0000000000107947 */ /* 0x000fec0003800000 */
.L_x_64:
[----:B------:R-:W-:-:S04]  /*1790*/  LOP3.LUT R0, R0, 0x80000000, RZ, 0xc0, !PT ;  /* 0x8000000000007812 */ /* 0x000fc800078ec0ff */
[----:B------:R-:W-:Y:S01]  /*17a0*/  LOP3.LUT R0, R0, 0x7f800000, RZ, 0xfc, !PT ;  /* 0x7f80000000007812 */ /* 0x000fe200078efcff */
[----:B------:R-:W-:Y:S06]  /*17b0*/  BRA `(.L_x_65) ;  /* 0x0000000000047947 */ /* 0x000fec0003800000 */
.L_x_63:
[----:B------:R-:W-:-:S07]  /*17c0*/  LEA R0, R7, R0, 0x17 ;  /* 0x0000000007007211 */ /* 0x000fce00078eb8ff */
.L_x_65:
[----:B------:R-:W-:Y:S05]  /*17d0*/  BSYNC.RECONVERGENT B2 ;  /* 0x0000000000027941 */ /* 0x000fea0003800200 */
.L_x_62:
[----:B------:R-:W-:Y:S05]  /*17e0*/  BRA `(.L_x_66) ;  /* 0x0000000000207947 */ /* 0x000fea0003800000 */
.L_x_61:
[----:B------:R-:W-:-:S04]  /*17f0*/  LOP3.LUT R0, R3, 0x80000000, R10, 0x48, !PT ;  /* 0x8000000003007812 */ /* 0x000fc800078e480a */
[----:B------:R-:W-:Y:S01]  /*1800*/  LOP3.LUT R0, R0, 0x7f800000, RZ, 0xfc, !PT ;  /* 0x7f80000000007812 */ /* 0x000fe200078efcff */
[----:B------:R-:W-:Y:S06]  /*1810*/  BRA `(.L_x_66) ;  /* 0x0000000000147947 */ /* 0x000fec0003800000 */
.L_x_60:
[----:B------:R-:W-:Y:S01]  /*1820*/  LOP3.LUT R0, R3, 0x80000000, R10, 0x48, !PT ;  /* 0x8000000003007812 */ /* 0x000fe200078e480a */
[----:B------:R-:W-:Y:S06]  /*1830*/  BRA `(.L_x_66) ;  /* 0x00000000000c7947 */ /* 0x000fec0003800000 */
.L_x_59:
[----:B------:R-:W0:Y:S01]  /*1840*/  MUFU.RSQ R0, -QNAN ;  /* 0xffc0000000007908 */ /* 0x000e220000001400 */
[----:B------:R-:W-:Y:S05]  /*1850*/  BRA `(.L_x_66) ;  /* 0x0000000000047947 */ /* 0x000fea0003800000 */
.L_x_58:
[----:B------:R-:W-:-:S07]  /*1860*/  FADD.FTZ R0, R10, R3 ;  /* 0x000000030a007221 */ /* 0x000fce0000010000 */
.L_x_66:
[----:B------:R-:W-:Y:S05]  /*1870*/  BSYNC.RECONVERGENT B1 ;  /* 0x0000000000017941 */ /* 0x000fea0003800200 */
.L_x_56:
[----:B------:R-:W-:-:S04]  /*1880*/  HFMA2 R3, -RZ, RZ, 0, 0 ;  /* 0x00000000ff037431 */ /* 0x000fc800000001ff */
[----:B0-----:R-:W-:Y:S05]  /*1890*/  RET.REL.NODEC R2 `(update_centroids_kernel) ;  /* 0xffffffe402d87950 */ /* 0x001fea0003c3ffff */
.L_x_67:
        /* <DEDUP_REMOVED lines=14> */
.L_x_741:


//--------------------- .text.kmeans_clustering_kernel --------------------------
	.section	.text.kmeans_clustering_kernel,"ax",@progbits
	.align	128
        .global         kmeans_clustering_kernel
        .type           kmeans_clustering_kernel,@function
        .size           kmeans_clustering_kernel,(.L_x_742 - kmeans_clustering_kernel)
        .other          kmeans_clustering_kernel,@"STO_CUDA_ENTRY STV_DEFAULT"
kmeans_clustering_kernel:
.text.kmeans_clustering_kernel:
        /* <DEDUP_REMOVED lines=9> */
[----:B------:R-:W-:Y:S01]  /*0090*/  HFMA2 R4, -RZ, RZ, 0, 0 ;  /* 0x00000000ff047431 */ /* 0x000fe200000001ff */
[----:B------:R-:W1:Y:S01]  /*00a0*/  LDCU.64 UR18, c[0x0][0x358] ;  /* 0x00006b00ff1277ac */ /* 0x000e620008000a00 */
[----:B0-----:R-:W-:-:S09]  /*00b0*/  UISETP.GE.AND UP0, UPT, UR4, 0x1, UPT ;  /* 0x000000010400788c */ /* 0x001fd2000bf06270 */
[----:B-1----:R-:W-:Y:S05]  /*00c0*/  BRA.U !UP0, `(.L_x_68) ;  /* 0x0000001d08587547 */ /* 0x002fea000b800000 */
[----:B------:R-:W0:Y:S08]  /*00d0*/  LDC.64 R10, c[0x0][0x380] ;  /* 0x0000e000ff0a7b82 */ /* 0x000e300000000a00 */
[----:B------:R-:W1:Y:S08]  /*00e0*/  LDC.64 R12, c[0x0][0x388] ;  /* 0x0000e200ff0c7b82 */ /* 0x000e700000000a00 */
[----:B------:R-:W2:Y:S01]  /*00f0*/  LDC.64 R14, c[0x0][0x390] ;  /* 0x0000e400ff0e7b82 */ /* 0x000ea20000000a00 */
[----:B0-----:R-:W-:-:S05]  /*0100*/  IMAD.WIDE R10, R3, 0x4, R10 ;  /* 0x00000004030a7825 */ /* 0x001fca00078e020a */
[----:B------:R0:W5:Y:S01]  /*0110*/  LDG.E R5, desc[UR18][R10.64] ;  /* 0x000000120a057981 */ /* 0x000162000c1e1900 */
[----:B-1----:R-:W-:-:S05]  /*0120*/  IMAD.WIDE R12, R3, 0x4, R12 ;  /* 0x00000004030c7825 */ /* 0x002fca00078e020c */
[----:B------:R0:W5:Y:S01]  /*0130*/  LDG.E R6, desc[UR18][R12.64] ;  /* 0x000000120c067981 */ /* 0x000162000c1e1900 */
[----:B--2---:R-:W-:-:S05]  /*0140*/  IMAD.WIDE R14, R3, 0x4, R14 ;  /* 0x00000004030e7825 */ /* 0x004fca00078e020e */
[----:B------:R0:W5:Y:S01]  /*0150*/  LDG.E R7, desc[UR18][R14.64] ;  /* 0x000000120e077981 */ /* 0x000162000c1e1900 */
[----:B------:R-:W-:Y:S01]  /*0160*/  UISETP.GE.U32.AND UP0, UPT, UR4, 0x8, UPT ;  /* 0x000000080400788c */ /* 0x000fe2000bf06070 */
[----:B------:R-:W-:Y:S02]  /*0170*/  MOV R8, 0x4e6e6b28 ;  /* 0x4e6e6b2800087802 */ /* 0x000fe40000000f00 */
[----:B------:R-:W-:Y:S02]  /*0180*/  MOV R9, RZ ;  /* 0x000000ff00097202 */ /* 0x000fe40000000f00 */
[----:B------:R-:W-:Y:S01]  /*0190*/  MOV R4, RZ ;  /* 0x000000ff00047202 */ /* 0x000fe20000000f00 */
[----:B------:R-:W-:-:S03]  /*01a0*/  ULOP3.LUT UR16, UR4, 0x7, URZ, 0xc0, !UPT ;  /* 0x0000000704107892 */ /* 0x000fc6000f8ec0ff */
[----:B0-----:R-:W-:Y:S09]  /*01b0*/  BRA.U !UP0, `(.L_x_69) ;  /* 0x0000000d08b07547 */ /* 0x001ff2000b800000 */
[----:B------:R-:W0:Y:S01]  /*01c0*/  LDCU.128 UR12, c[0x0][0x3a0] ;  /* 0x00007400ff0c77ac */ /* 0x000e220008000c00 */
[----:B------:R-:W-:Y:S01]  /*01d0*/  HFMA2 R21, -RZ, RZ, 0, 0 ;  /* 0x00000000ff157431 */ /* 0x000fe200000001ff */
[----:B------:R-:W-:Y:S01]  /*01e0*/  MOV R8, 0x4e6e6b28 ;  /* 0x4e6e6b2800087802 */ /* 0x000fe20000000f00 */
[----:B------:R-:W1:Y:S01]  /*01f0*/  LDCU.64 UR10, c[0x0][0x398] ;  /* 0x00007300ff0a77ac */ /* 0x000e620008000a00 */
[----:B------:R-:W-:Y:S01]  /*0200*/  MOV R4, RZ ;  /* 0x000000ff00047202 */ /* 0x000fe20000000f00 */
[----:B------:R-:W-:-:S06]  /*0210*/  ULOP3.LUT UR4, UR4, 0x7ffffff8, URZ, 0xc0, !UPT ;  /* 0x7ffffff804047892 */ /* 0x000fcc000f8ec0ff */
[----:B------:R-:W-:Y:S01]  /*0220*/  MOV R9, UR4 ;  /* 0x0000000400097c02 */ /* 0x000fe20008000f00 */
[----:B0-----:R-:W-:Y:S02]  /*0230*/  UIADD3 UR7, UP1, UPT, UR12, 0x10, URZ ;  /* 0x000000100c077890 */ /* 0x001fe4000ff3e0ff */
[----:B------:R-:W-:Y:S02]  /*0240*/  UIADD3 UR5, UP2, UPT, UR14, 0x10, URZ ;  /* 0x000000100e057890 */ /* 0x000fe4000ff5e0ff */
[----:B-1----:R-:W-:Y:S02]  /*0250*/  UIADD3 UR9, UP0, UPT, UR10, 0x10, URZ ;  /* 0x000000100a097890 */ /* 0x002fe4000ff1e0ff */
[----:B------:R-:W-:Y:S01]  /*0260*/  UIADD3.X UR8, UPT, UPT, URZ, UR13, URZ, UP1, !UPT ;  /* 0x0000000dff087290 */ /* 0x000fe20008ffe4ff */
[----:B------:R-:W-:Y:S01]  /*0270*/  MOV R12, UR7 ;  /* 0x00000007000c7c02 */ /* 0x000fe20008000f00 */
[----:B------:R-:W-:Y:S01]  /*0280*/  UIADD3.X UR6, UPT, UPT, URZ, UR15, URZ, UP2, !UPT ;  /* 0x0000000fff067290 */ /* 0x000fe200097fe4ff */
[----:B------:R-:W-:Y:S01]  /*0290*/  MOV R14, UR5 ;  /* 0x00000005000e7c02 */ /* 0x000fe20008000f00 */
[----:B------:R-:W-:Y:S01]  /*02a0*/  UIADD3.X UR10, UPT, UPT, URZ, UR11, URZ, UP0, !UPT ;  /* 0x0000000bff0a7290 */ /* 0x000fe200087fe4ff */
[----:B------:R-:W-:-:S02]  /*02b0*/  MOV R16, UR9 ;  /* 0x0000000900107c02 */ /* 0x000fc40008000f00 */
[----:B------:R-:W-:Y:S02]  /*02c0*/  MOV R13, UR8 ;  /* 0x00000008000d7c02 */ /* 0x000fe40008000f00 */
[----:B------:R-:W-:Y:S02]  /*02d0*/  MOV R15, UR6 ;  /* 0x00000006000f7c02 */ /* 0x000fe40008000f00 */
[----:B------:R-:W-:-:S07]  /*02e0*/  MOV R17, UR10 ;  /* 0x0000000a00117c02 */ /* 0x000fce0008000f00 */
.L_x_94:
[----:B------:R-:W2:Y:S04]  /*02f0*/  LDG.E R11, desc[UR18][R12.64+-0x10] ;  /* 0xfffff0120c0b7981 */ /* 0x000ea8000c1e1900 */
[----:B------:R-:W3:Y:S04]  /*0300*/  LDG.E R0, desc[UR18][R16.64+-0x10] ;  /* 0xfffff01210007981 */ /* 0x000ee8000c1e1900 */
[----:B------:R-:W4:Y:S01]  /*0310*/  LDG.E R2, desc[UR18][R14.64+-0x10] ;  /* 0xfffff0120e027981 */ /* 0x000f22000c1e1900 */
[----:B------:R-:W-:Y:S01]  /*0320*/  BSSY.RECONVERGENT B0, `(.L_x_70) ;  /* 0x0000013000007945 */ /* 0x000fe20003800200 */
[----:B--2--5:R-:W-:Y:S01]  /*0330*/  FADD R11, R6, -R11 ;  /* 0x8000000b060b7221 */ /* 0x024fe20000000000 */
[----:B---3--:R-:W-:-:S03]  /*0340*/  FADD R0, R5, -R0 ;  /* 0x8000000005007221 */ /* 0x008fc60000000000 */
[----:B------:R-:W-:Y:S01]  /*0350*/  FMUL R11, R11, R11 ;  /* 0x0000000b0b0b7220 */ /* 0x000fe20000400000 */
[----:B----4-:R-:W-:-:S03]  /*0360*/  FADD R2, R7, -R2 ;  /* 0x8000000207027221 */ /* 0x010fc60000000000 */
[----:B------:R-:W-:-:S04]  /*0370*/  FFMA R11, R0, R0, R11 ;  /* 0x00000000000b7223 */ /* 0x000fc8000000000b */
[----:B------:R-:W-:-:S04]  /*0380*/  FFMA R11, R2, R2, R11 ;  /* 0x00000002020b7223 */ /* 0x000fc8000000000b */
[----:B------:R0:W1:Y:S01]  /*0390*/  MUFU.RSQ R2, R11 ;  /* 0x0000000b00027308 */ /* 0x0000620000001400 */
[----:B------:R-:W-:-:S04]  /*03a0*/  IADD3 R0, PT, PT, R11, -0xd000000, RZ ;  /* 0xf30000000b007810 */ /* 0x000fc80007ffe0ff */
[----:B------:R-:W-:-:S13]  /*03b0*/  ISETP.GT.U32.AND P0, PT, R0, 0x727fffff, PT ;  /* 0x727fffff0000780c */ /* 0x000fda0003f04070 */
[----:B01----:R-:W-:Y:S05]  /*03c0*/  @!P0 BRA `(.L_x_71) ;  /* 0x0000000000108947 */ /* 0x003fea0003800000 */
[----:B------:R-:W-:Y:S02]  /*03d0*/  MOV R0, R11 ;  /* 0x0000000b00007202 */ /* 0x000fe40000000f00 */
[----:B------:R-:W-:-:S07]  /*03e0*/  MOV R2, 0x400 ;  /* 0x0000040000027802 */ /* 0x000fce0000000f00 */
[----:B------:R-:W-:Y:S05]  /*03f0*/  CALL.REL.NOINC `($__internal_2_$__cuda_sm20_sqrt_rn_f32_slowpath) ;  /* 0x00000018009c7944 */ /* 0x000fea0003c00000 */
[----:B------:R-:W-:Y:S05]  /*0400*/  BRA `(.L_x_72) ;  /* 0x0000000000107947 */ /* 0x000fea0003800000 */
.L_x_71:
[----:B------:R-:W-:Y:S01]  /*0410*/  FMUL.FTZ R18, R11, R2 ;  /* 0x000000020b127220 */ /* 0x000fe20000410000 */
[----:B------:R-:W-:-:S03]  /*0420*/  FMUL.FTZ R0, R2, 0.5 ;  /* 0x3f00000002007820 */ /* 0x000fc60000410000 */
[----:B------:R-:W-:-:S04]  /*0430*/  FFMA R11, -R18, R18, R11 ;  /* 0x00000012120b7223 */ /* 0x000fc8000000010b */
[----:B------:R-:W-:-:S07]  /*0440*/  FFMA R18, R11, R0, R18 ;  /* 0x000000000b127223 */ /* 0x000fce0000000012 */
.L_x_72:
[----:B------:R-:W-:Y:S05]  /*0450*/  BSYNC.RECONVERGENT B0 ;  /* 0x0000000000007941 */ /* 0x000fea0003800200 */
.L_x_70:
[----:B------:R-:W2:Y:S04]  /*0460*/  LDG.E R11, desc[UR18][R12.64+-0xc] ;  /* 0xfffff4120c0b7981 */ /* 0x000ea8000c1e1900 */
[----:B------:R-:W3:Y:S04]  /*0470*/  LDG.E R0, desc[UR18][R16.64+-0xc] ;  /* 0xfffff41210007981 */ /* 0x000ee8000c1e1900 */
[----:B------:R-:W4:Y:S01]  /*0480*/  LDG.E R2, desc[UR18][R14.64+-0xc] ;  /* 0xfffff4120e027981 */ /* 0x000f22000c1e1900 */
[CC--:B------:R-:W-:Y:S01]  /*0490*/  FSETP.GEU.AND P0, PT, R18.reuse, R8.reuse, PT ;  /* 0x000000081200720b */ /* 0x0c0fe20003f0e000 */
[----:B------:R-:W-:Y:S03]  /*04a0*/  BSSY.RECONVERGENT B0, `(.L_x_73) ;  /* 0x0000015000007945 */ /* 0x000fe60003800200 */
[----:B------:R-:W-:-:S02]  /*04b0*/  FSEL R8, R18, R8, !P0 ;  /* 0x0000000812087208 */ /* 0x000fc40004000000 */
[----:B------:R-:W-:Y:S01]  /*04c0*/  SEL R4, R21, R4, !P0 ;  /* 0x0000000415047207 */ /* 0x000fe20004000000 */
[----:B--2---:R-:W-:Y:S01]  /*04d0*/  FADD R11, R6, -R11 ;  /* 0x8000000b060b7221 */ /* 0x004fe20000000000 */
        /* <DEDUP_REMOVED lines=13> */
.L_x_74:
[----:B------:R-:W-:Y:S01]  /*05b0*/  FMUL.FTZ R18, R11, R2 ;  /* 0x000000020b127220 */ /* 0x000fe20000410000 */
[----:B------:R-:W-:-:S03]  /*05c0*/  FMUL.FTZ R0, R2, 0.5 ;  /* 0x3f00000002007820 */ /* 0x000fc60000410000 */
[----:B------:R-:W-:-:S04]  /*05d0*/  FFMA R11, -R18, R18, R11 ;  /* 0x00000012120b7223 */ /* 0x000fc8000000010b */
[----:B------:R-:W-:-:S07]  /*05e0*/  FFMA R18, R11, R0, R18 ;  /* 0x000000000b127223 */ /* 0x000fce0000000012 */
.L_x_75:
[----:B------:R-:W-:Y:S05]  /*05f0*/  BSYNC.RECONVERGENT B0 ;  /* 0x0000000000007941 */ /* 0x000fea0003800200 */
.L_x_73:
[----:B------:R-:W2:Y:S04]  /*0600*/  LDG.E R11, desc[UR18][R12.64+-0x8] ;  /* 0xfffff8120c0b7981 */ /* 0x000ea8000c1e1900 */
[----:B------:R-:W3:Y:S04]  /*0610*/  LDG.E R0, desc[UR18][R16.64+-0x8] ;  /* 0xfffff81210007981 */ /* 0x000ee8000c1e1900 */
[----:B------:R-:W4:Y:S01]  /*0620*/  LDG.E R2, desc[UR18][R14.64+-0x8] ;  /* 0xfffff8120e027981 */ /* 0x000f22000c1e1900 */
[CC--:B------:R-:W-:Y:S01]  /*0630*/  FSETP.GEU.AND P0, PT, R18.reuse, R8.reuse, PT ;  /* 0x000000081200720b */ /* 0x0c0fe20003f0e000 */
[----:B------:R-:W-:Y:S03]  /*0640*/  BSSY.RECONVERGENT B0, `(.L_x_76) ;  /* 0x0000015000007945 */ /* 0x000fe60003800200 */
[----:B------:R-:W-:-:S09]  /*0650*/  FSEL R8, R18, R8, !P0 ;  /* 0x0000000812087208 */ /* 0x000fd20004000000 */
[----:B------:R-:W-:Y:S01]  /*0660*/  @!P0 IADD3 R4, PT, PT, R21, 0x1, RZ ;  /* 0x0000000115048810 */ /* 0x000fe20007ffe0ff */
        /* <DEDUP_REMOVED lines=14> */
.L_x_77:
[----:B------:R-:W-:Y:S01]  /*0750*/  FMUL.FTZ R18, R11, R2 ;  /* 0x000000020b127220 */ /* 0x000fe20000410000 */
[----:B------:R-:W-:-:S03]  /*0760*/  FMUL.FTZ R0, R2, 0.5 ;  /* 0x3f00000002007820 */ /* 0x000fc60000410000 */
[----:B------:R-:W-:-:S04]  /*0770*/  FFMA R11, -R18, R18, R11 ;  /* 0x00000012120b7223 */ /* 0x000fc8000000010b */
[----:B------:R-:W-:-:S07]  /*0780*/  FFMA R18, R11, R0, R18 ;  /* 0x000000000b127223 */ /* 0x000fce0000000012 */
.L_x_78:
[----:B------:R-:W-:Y:S05]  /*0790*/  BSYNC.RECONVERGENT B0 ;  /* 0x0000000000007941 */ /* 0x000fea0003800200 */
.L_x_76:
        /* <DEDUP_REMOVED lines=21> */
.L_x_80:
[----:B------:R-:W-:Y:S01]  /*08f0*/  FMUL.FTZ R18, R11, R2 ;  /* 0x000000020b127220 */ /* 0x000fe20000410000 */
[----:B------:R-:W-:-:S03]  /*0900*/  FMUL.FTZ R0, R2, 0.5 ;  /* 0x3f00000002007820 */ /* 0x000fc60000410000 */
[----:B------:R-:W-:-:S04]  /*0910*/  FFMA R11, -R18, R18, R11 ;  /* 0x00000012120b7223 */ /* 0x000fc8000000010b */
[----:B------:R-:W-:-:S07]  /*0920*/  FFMA R18, R11, R0, R18 ;  /* 0x000000000b127223 */ /* 0x000fce0000000012 */
.L_x_81:
[----:B------:R-:W-:Y:S05]  /*0930*/  BSYNC.RECONVERGENT B0 ;  /* 0x0000000000007941 */ /* 0x000fea0003800200 */
.L_x_79:
        /* <DEDUP_REMOVED lines=21> */
.L_x_83:
[----:B------:R-:W-:Y:S01]  /*0a90*/  FMUL.FTZ R18, R11, R2 ;  /* 0x000000020b127220 */ /* 0x000fe20000410000 */
[----:B------:R-:W-:-:S03]  /*0aa0*/  FMUL.FTZ R0, R2, 0.5 ;  /* 0x3f00000002007820 */ /* 0x000fc60000410000 */
[----:B------:R-:W-:-:S04]  /*0ab0*/  FFMA R11, -R18, R18, R11 ;  /* 0x00000012120b7223 */ /* 0x000fc8000000010b */
[----:B------:R-:W-:-:S07]  /*0ac0*/  FFMA R18, R11, R0, R18 ;  /* 0x000000000b127223 */ /* 0x000fce0000000012 */
.L_x_84:
[----:B------:R-:W-:Y:S05]  /*0ad0*/  BSYNC.RECONVERGENT B0 ;  /* 0x0000000000007941 */ /* 0x000fea0003800200 */
.L_x_82:
        /* <DEDUP_REMOVED lines=21> */
.L_x_86:
[----:B------:R-:W-:Y:S01]  /*0c30*/  FMUL.FTZ R18, R11, R2 ;  /* 0x000000020b127220 */ /* 0x000fe20000410000 */
[----:B------:R-:W-:-:S03]  /*0c40*/  FMUL.FTZ R0, R2, 0.5 ;  /* 0x3f00000002007820 */ /* 0x000fc60000410000 */
[----:B------:R-:W-:-:S04]  /*0c50*/  FFMA R11, -R18, R18, R11 ;  /* 0x00000012120b7223 */ /* 0x000fc8000000010b */
[----:B------:R-:W-:-:S07]  /*0c60*/  FFMA R18, R11, R0, R18 ;  /* 0x000000000b127223 */ /* 0x000fce0000000012 */
.L_x_87:
[----:B------:R-:W-:Y:S05]  /*0c70*/  BSYNC.RECONVERGENT B0 ;  /* 0x0000000000007941 */ /* 0x000fea0003800200 */
.L_x_85:
        /* <DEDUP_REMOVED lines=21> */
.L_x_89:
[----:B------:R-:W-:Y:S01]  /*0dd0*/  FMUL.FTZ R18, R11, R2 ;  /* 0x000000020b127220 */ /* 0x000fe20000410000 */
[----:B------:R-:W-:-:S03]  /*0de0*/  FMUL.FTZ R0, R2, 0.5 ;  /* 0x3f00000002007820 */ /* 0x000fc60000410000 */
[----:B------:R-:W-:-:S04]  /*0df0*/  FFMA R11, -R18, R18, R11 ;  /* 0x00000012120b7223 */ /* 0x000fc8000000010b */
[----:B------:R-:W-:-:S07]  /*0e00*/  FFMA R18, R11, R0, R18 ;  /* 0x000000000b127223 */ /* 0x000fce0000000012 */
.L_x_90:
[----:B------:R-:W-:Y:S05]  /*0e10*/  BSYNC.RECONVERGENT B0 ;  /* 0x0000000000007941 */ /* 0x000fea0003800200 */
.L_x_88:
        /* <DEDUP_REMOVED lines=21> */
.L_x_92:
[----:B------:R-:W-:Y:S01]  /*0f70*/  FMUL.FTZ R18, R11, R2 ;  /* 0x000000020b127220 */ /* 0x000fe20000410000 */
[----:B------:R-:W-:-:S03]  /*0f80*/  FMUL.FTZ R0, R2, 0.5 ;  /* 0x3f00000002007820 */ /* 0x000fc60000410000 */
[----:B------:R-:W-:-:S04]  /*0f90*/  FFMA R11, -R18, R18, R11 ;  /* 0x00000012120b7223 */ /* 0x000fc8000000010b */
[----:B------:R-:W-:-:S07]  /*0fa0*/  FFMA R18, R11, R0, R18 ;  /* 0x000000000b127223 */ /* 0x000fce0000000012 */
.L_x_93:
[----:B------:R-:W-:Y:S05]  /*0fb0*/  BSYNC.RECONVERGENT B0 ;  /* 0x0000000000007941 */ /* 0x000fea0003800200 */
.L_x_91:
[-C--:B------:R-:W-:Y:S02]  /*0fc0*/  FSETP.GEU.AND P0, PT, R18, R8.reuse, PT ;  /* 0x000000081200720b */ /* 0x080fe40003f0e000 */
[----:B------:R-:W-:Y:S02]  /*0fd0*/  IADD3 R16, P2, PT, R16, 0x20, RZ ;  /* 0x0000002010107810 */ /* 0x000fe40007f5e0ff */
[----:B------:R-:W-:Y:S02]  /*0fe0*/  IADD3 R12, P3, PT, R12, 0x20, RZ ;  /* 0x000000200c0c7810 */ /* 0x000fe40007f7e0ff */
[----:B------:R-:W-:Y:S02]  /*0ff0*/  IADD3 R14, P4, PT, R14, 0x20, RZ ;  /* 0x000000200e0e7810 */ /* 0x000fe40007f9e0ff */
[----:B------:R-:W-:Y:S02]  /*1000*/  FSEL R8, R18, R8, !P0 ;  /* 0x0000000812087208 */ /* 0x000fe40004000000 */
[----:B------:R-:W-:-:S02]  /*1010*/  IADD3.X R17, PT, PT, RZ, R17, RZ, P2, !PT ;  /* 0x00000011ff117210 */ /* 0x000fc400017fe4ff */
[----:B------:R-:W-:Y:S02]  /*1020*/  IADD3.X R13, PT, PT, RZ, R13, RZ, P3, !PT ;  /* 0x0000000dff0d7210 */ /* 0x000fe40001ffe4ff */
[C---:B------:R-:W-:Y:S02]  /*1030*/  @!P0 IADD3 R4, PT, PT, R21.reuse, 0x7, RZ ;  /* 0x0000000715048810 */ /* 0x040fe40007ffe0ff */
[----:B------:R-:W-:Y:S02]  /*1040*/  IADD3 R21, PT, PT, R21, 0x8, RZ ;  /* 0x0000000815157810 */ /* 0x000fe40007ffe0ff */
[----:B------:R-:W-:Y:S02]  /*1050*/  IADD3.X R15, PT, PT, RZ, R15, RZ, P4, !PT ;  /* 0x0000000fff0f7210 */ /* 0x000fe400027fe4ff */
[----:B------:R-:W-:-:S13]  /*1060*/  ISETP.NE.AND P1, PT, R21, R9, PT ;  /* 0x000000091500720c */ /* 0x000fda0003f25270 */
[----:B------:R-:W-:Y:S05]  /*1070*/  @P1 BRA `(.L_x_94) ;  /* 0xfffffff0009c1947 */ /* 0x000fea000383ffff */
.L_x_69:
[----:B------:R-:W-:-:S09]  /*1080*/  UISETP.NE.AND UP0, UPT, UR16, URZ, UPT ;  /* 0x000000ff1000728c */ /* 0x000fd2000bf05270 */
[----:B------:R-:W-:Y:S05]  /*1090*/  BRA.U !UP0, `(.L_x_68) ;  /* 0x0000000d08647547 */ /* 0x000fea000b800000 */
[----:B------:R-:W0:Y:S01]  /*10a0*/  LDCU UR4, c[0x0][0x3bc] ;  /* 0x00007780ff0477ac */ /* 0x000e220008000800 */
[----:B------:R-:W-:Y:S02]  /*10b0*/  UISETP.GE.U32.AND UP0, UPT, UR16, 0x4, UPT ;  /* 0x000000041000788c */ /* 0x000fe4000bf06070 */
[----:B0-----:R-:W-:-:S07]  /*10c0*/  ULOP3.LUT UR4, UR4, 0x3, URZ, 0xc0, !UPT ;  /* 0x0000000304047892 */ /* 0x001fce000f8ec0ff */
[----:B------:R-:W-:Y:S05]  /*10d0*/  BRA.U !UP0, `(.L_x_95) ;  /* 0x0000000508c87547 */ /* 0x000fea000b800000 */
[----:B------:R-:W0:Y:S08]  /*10e0*/  LDC.64 R12, c[0x0][0x3a0] ;  /* 0x0000e800ff0c7b82 */ /* 0x000e300000000a00 */
[----:B------:R-:W1:Y:S08]  /*10f0*/  LDC.64 R14, c[0x0][0x398] ;  /* 0x0000e600ff0e7b82 */ /* 0x000e700000000a00 */
[----:B------:R-:W2:Y:S01]  /*1100*/  LDC.64 R16, c[0x0][0x3a8] ;  /* 0x0000ea00ff107b82 */ /* 0x000ea20000000a00 */
[----:B0-----:R-:W-:-:S05]  /*1110*/  IMAD.WIDE.U32 R12, R9, 0x4, R12 ;  /* 0x00000004090c7825 */ /* 0x001fca00078e000c */
[----:B------:R-:W3:Y:S01]  /*1120*/  LDG.E R11, desc[UR18][R12.64] ;  /* 0x000000120c0b7981 */ /* 0x000ee2000c1e1900 */
[----:B-1----:R-:W-:-:S05]  /*1130*/  IMAD.WIDE.U32 R14, R9, 0x4, R14 ;  /* 0x00000004090e7825 */ /* 0x002fca00078e000e */
[----:B------:R-:W4:Y:S01]  /*1140*/  LDG.E R0, desc[UR18][R14.64] ;  /* 0x000000120e007981 */ /* 0x000f22000c1e1900 */
[----:B--2---:R-:W-:-:S05]  /*1150*/  IMAD.WIDE.U32 R16, R9, 0x4, R16 ;  /* 0x0000000409107825 */ /* 0x004fca00078e0010 */
[----:B------:R-:W2:Y:S01]  /*1160*/  LDG.E R2, desc[UR18][R16.64] ;  /* 0x0000001210027981 */ /* 0x000ea2000c1e1900 */
[----:B------:R-:W-:Y:S01]  /*1170*/  BSSY.RECONVERGENT B0, `(.L_x_96) ;  /* 0x0000013000007945 */ /* 0x000fe20003800200 */
[----:B---3-5:R-:W-:-:S04]  /*1180*/  FADD R11, R6, -R11 ;  /* 0x8000000b060b7221 */ /* 0x028fc80000000000 */
[----:B------:R-:W-:Y:S01]  /*1190*/  FMUL R11, R11, R11 ;  /* 0x0000000b0b0b7220 */ /* 0x000fe20000400000 */
[----:B----4-:R-:W-:-:S04]  /*11a0*/  FADD R0, R5, -R0 ;  /* 0x8000000005007221 */ /* 0x010fc80000000000 */
[----:B------:R-:W-:Y:S01]  /*11b0*/  FFMA R11, R0, R0, R11 ;  /* 0x00000000000b7223 */ /* 0x000fe2000000000b */
[----:B--2---:R-:W-:-:S04]  /*11c0*/  FADD R2, R7, -R2 ;  /* 0x8000000207027221 */ /* 0x004fc80000000000 */
[----:B------:R-:W-:-:S05]  /*11d0*/  FFMA R11, R2, R2, R11 ;  /* 0x00000002020b7223 */ /* 0x000fca000000000b */
[----:B------:R-:W-:Y:S01]  /*11e0*/  IADD3 R0, PT, PT, R11, -0xd000000, RZ ;  /* 0xf30000000b007810 */ /* 0x000fe20007ffe0ff */
[----:B------:R0:W1:Y:S03]  /*11f0*/  MUFU.RSQ R2, R11 ;  /* 0x0000000b00027308 */ /* 0x0000660000001400 */
[----:B------:R-:W-:-:S13]  /*1200*/  ISETP.GT.U32.AND P0, PT, R0, 0x727fffff, PT ;  /* 0x727fffff0000780c */ /* 0x000fda0003f04070 */
[----:B0-----:R-:W-:Y:S05]  /*1210*/  @!P0 BRA `(.L_x_97) ;  /* 0x0000000000108947 */ /* 0x001fea0003800000 */
[----:B------:R-:W-:Y:S02]  /*1220*/  MOV R0, R11 ;  /* 0x0000000b00007202 */ /* 0x000fe40000000f00 */
[----:B-1----:R-:W-:-:S07]  /*1230*/  MOV R2, 0x1250 ;  /* 0x0000125000027802 */ /* 0x002fce0000000f00 */
[----:B------:R-:W-:Y:S05]  /*1240*/  CALL.REL.NOINC `($__internal_2_$__cuda_sm20_sqrt_rn_f32_slowpath) ;  /* 0x0000000c00087944 */ /* 0x000fea0003c00000 */
[----:B------:R-:W-:Y:S05]  /*1250*/  BRA `(.L_x_98) ;  /* 0x0000000000107947 */ /* 0x000fea0003800000 */
.L_x_97:
[----:B-1----:R-:W-:Y:S01]  /*1260*/  FMUL.FTZ R18, R11, R2 ;  /* 0x000000020b127220 */ /* 0x002fe20000410000 */
[----:B------:R-:W-:-:S03]  /*1270*/  FMUL.FTZ R0, R2, 0.5 ;  /* 0x3f00000002007820 */ /* 0x000fc60000410000 */
[----:B------:R-:W-:-:S04]  /*1280*/  FFMA R11, -R18, R18, R11 ;  /* 0x00000012120b7223 */ /* 0x000fc8000000010b */
[----:B------:R-:W-:-:S07]  /*1290*/  FFMA R18, R11, R0, R18 ;  /* 0x000000000b127223 */ /* 0x000fce0000000012 */
.L_x_98:
[----:B------:R-:W-:Y:S05]  /*12a0*/  BSYNC.RECONVERGENT B0 ;  /* 0x0000000000007941 */ /* 0x000fea0003800200 */
.L_x_96:
[----:B------:R-:W2:Y:S04]  /*12b0*/  LDG.E R11, desc[UR18][R12.64+0x4] ;  /* 0x000004120c0b7981 */ /* 0x000ea8000c1e1900 */
[----:B------:R-:W3:Y:S04]  /*12c0*/  LDG.E R0, desc[UR18][R14.64+0x4] ;  /* 0x000004120e007981 */ /* 0x000ee8000c1e1900 */
[----:B------:R-:W4:Y:S01]  /*12d0*/  LDG.E R2, desc[UR18][R16.64+0x4] ;  /* 0x0000041210027981 */ /* 0x000f22000c1e1900 */
[----:B------:R-:W-:Y:S01]  /*12e0*/  FSETP.GEU.AND P0, PT, R18, R8, PT ;  /* 0x000000081200720b */ /* 0x000fe20003f0e000 */
[----:B------:R-:W-:Y:S01]  /*12f0*/  BSSY.RECONVERGENT B0, `(.L_x_99) ;  /* 0x0000016000007945 */ /* 0x000fe20003800200 */
[----:B------:R-:W-:-:S02]  /*1300*/  IADD3 R21, PT, PT, R9, 0x1, RZ ;  /* 0x0000000109157810 */ /* 0x000fc40007ffe0ff */
[----:B------:R-:W-:Y:S02]  /*1310*/  FSEL R8, R18, R8, !P0 ;  /* 0x0000000812087208 */ /* 0x000fe40004000000 */
        /* <DEDUP_REMOVED lines=15> */
.L_x_100:
[----:B------:R-:W-:Y:S01]  /*1410*/  FMUL.FTZ R18, R11, R2 ;  /* 0x000000020b127220 */ /* 0x000fe20000410000 */
[----:B------:R-:W-:-:S03]  /*1420*/  FMUL.FTZ R0, R2, 0.5 ;  /* 0x3f00000002007820 */ /* 0x000fc60000410000 */
[----:B------:R-:W-:-:S04]  /*1430*/  FFMA R11, -R18, R18, R11 ;  /* 0x00000012120b7223 */ /* 0x000fc8000000010b */
[----:B------:R-:W-:-:S07]  /*1440*/  FFMA R18, R11, R0, R18 ;  /* 0x000000000b127223 */ /* 0x000fce0000000012 */
.L_x_101:
[----:B------:R-:W-:Y:S05]  /*1450*/  BSYNC.RECONVERGENT B0 ;  /* 0x0000000000007941 */ /* 0x000fea0003800200 */
.L_x_99:
[----:B------:R-:W2:Y:S04]  /*1460*/  LDG.E R11, desc[UR18][R12.64+0x8] ;  /* 0x000008120c0b7981 */ /* 0x000ea8000c1e1900 */
[----:B------:R-:W3:Y:S04]  /*1470*/  LDG.E R0, desc[UR18][R14.64+0x8] ;  /* 0x000008120e007981 */ /* 0x000ee8000c1e1900 */
[----:B------:R-:W4:Y:S01]  /*1480*/  LDG.E R2, desc[UR18][R16.64+0x8] ;  /* 0x0000081210027981 */ /* 0x000f22000c1e1900 */
[----:B------:R-:W-:Y:S01]  /*1490*/  FSETP.GEU.AND P0, PT, R18, R8, PT ;  /* 0x000000081200720b */ /* 0x000fe20003f0e000 */
[----:B------:R-:W-:Y:S03]  /*14a0*/  BSSY.RECONVERGENT B0, `(.L_x_102) ;  /* 0x0000016000007945 */ /* 0x000fe60003800200 */
[----:B------:R-:W-:-:S02]  /*14b0*/  SEL R4, R21, R4, !P0 ;  /* 0x0000000415047207 */ /* 0x000fc40004000000 */
[----:B------:R-:W-:Y:S02]  /*14c0*/  FSEL R8, R18, R8, !P0 ;  /* 0x0000000812087208 */ /* 0x000fe40004000000 */
[----:B------:R-:W-:Y:S01]  /*14d0*/  IADD3 R21, PT, PT, R9, 0x2, RZ ;  /* 0x0000000209157810 */ /* 0x000fe20007ffe0ff */
        /* <DEDUP_REMOVED lines=14> */
.L_x_103:
[----:B------:R-:W-:Y:S01]  /*15c0*/  FMUL.FTZ R18, R11, R2 ;  /* 0x000000020b127220 */ /* 0x000fe20000410000 */
[----:B------:R-:W-:-:S03]  /*15d0*/  FMUL.FTZ R0, R2, 0.5 ;  /* 0x3f00000002007820 */ /* 0x000fc60000410000 */
[----:B------:R-:W-:-:S04]  /*15e0*/  FFMA R11, -R18, R18, R11 ;  /* 0x00000012120b7223 */ /* 0x000fc8000000010b */
[----:B------:R-:W-:-:S07]  /*15f0*/  FFMA R18, R11, R0, R18 ;  /* 0x000000000b127223 */ /* 0x000fce0000000012 */
.L_x_104:
[----:B------:R-:W-:Y:S05]  /*1600*/  BSYNC.RECONVERGENT B0 ;  /* 0x0000000000007941 */ /* 0x000fea0003800200 */
.L_x_102:
[----:B------:R-:W2:Y:S04]  /*1610*/  LDG.E R13, desc[UR18][R12.64+0xc] ;  /* 0x00000c120c0d7981 */ /* 0x000ea8000c1e1900 */
[----:B------:R0:W3:Y:S04]  /*1620*/  LDG.E R14, desc[UR18][R14.64+0xc] ;  /* 0x00000c120e0e7981 */ /* 0x0000e8000c1e1900 */
[----:B------:R-:W4:Y:S01]  /*1630*/  LDG.E R16, desc[UR18][R16.64+0xc] ;  /* 0x00000c1210107981 */ /* 0x000f22000c1e1900 */
[----:B------:R-:W-:Y:S01]  /*1640*/  FSETP.GEU.AND P0, PT, R18, R8, PT ;  /* 0x000000081200720b */ /* 0x000fe20003f0e000 */
[----:B------:R-:W-:Y:S03]  /*1650*/  BSSY.RECONVERGENT B0, `(.L_x_105) ;  /* 0x0000016000007945 */ /* 0x000fe60003800200 */
[----:B------:R-:W-:-:S02]  /*1660*/  SEL R4, R21, R4, !P0 ;  /* 0x0000000415047207 */ /* 0x000fc40004000000 */
[----:B0-----:R-:W-:Y:S01]  /*1670*/  IADD3 R15, PT, PT, R9, 0x3, RZ ;  /* 0x00000003090f7810 */ /* 0x001fe20007ffe0ff */
[----:B--2---:R-:W-:Y:S01]  /*1680*/  FADD R2, R6, -R13 ;  /* 0x8000000d06027221 */ /* 0x004fe20000000000 */
[----:B------:R-:W-:Y:S01]  /*1690*/  FSEL R13, R18, R8, !P0 ;  /* 0x00000008120d7208 */ /* 0x000fe20004000000 */
[----:B---3--:R-:W-:Y:S02]  /*16a0*/  FADD R0, R5, -R14 ;  /* 0x8000000e05007221 */ /* 0x008fe40000000000 */
        /* <DEDUP_REMOVED lines=12> */
.L_x_106:
[----:B------:R-:W-:Y:S01]  /*1770*/  FMUL.FTZ R18, R11, R2 ;  /* 0x000000020b127220 */ /* 0x000fe20000410000 */
[----:B------:R-:W-:-:S03]  /*1780*/  FMUL.FTZ R0, R2, 0.5 ;  /* 0x3f00000002007820 */ /* 0x000fc60000410000 */
[----:B------:R-:W-:-:S04]  /*1790*/  FFMA R11, -R18, R18, R11 ;  /* 0x00000012120b7223 */ /* 0x000fc8000000010b */
[----:B------:R-:W-:-:S07]  /*17a0*/  FFMA R18, R11, R0, R18 ;  /* 0x000000000b127223 */ /* 0x000fce0000000012 */
.L_x_107:
[----:B------:R-:W-:Y:S05]  /*17b0*/  BSYNC.RECONVERGENT B0 ;  /* 0x0000000000007941 */ /* 0x000fea0003800200 */
.L_x_105:
[CC--:B------:R-:W-:Y:S02]  /*17c0*/  FSETP.GEU.AND P0, PT, R18.reuse, R13.reuse, PT ;  /* 0x0000000d1200720b */ /* 0x0c0fe40003f0e000 */
[----:B------:R-:W-:Y:S02]  /*17d0*/  IADD3 R9, PT, PT, R9, 0x4, RZ ;  /* 0x0000000409097810 */ /* 0x000fe40007ffe0ff */
[----:B------:R-:W-:Y:S02]  /*17e0*/  SEL R4, R15, R4, !P0 ;  /* 0x000000040f047207 */ /* 0x000fe40004000000 */
[----:B------:R-:W-:-:S07]  /*17f0*/  FSEL R8, R18, R13, !P0 ;  /* 0x0000000d12087208 */ /* 0x000fce0004000000 */
.L_x_95:
[----:B------:R-:W-:-:S09]  /*1800*/  UISETP.NE.AND UP0, UPT, UR4, URZ, UPT ;  /* 0x000000ff0400728c */ /* 0x000fd2000bf05270 */
[----:B------:R-:W-:Y:S05]  /*1810*/  BRA.U !UP0, `(.L_x_68) ;  /* 0x0000000508847547 */ /* 0x000fea000b800000 */
[----:B------:R-:W-:-:S09]  /*1820*/  UISETP.NE.AND UP0, UPT, UR4, 0x1, UPT ;  /* 0x000000010400788c */ /* 0x000fd2000bf05270 */
        /* <DEDUP_REMOVED lines=25> */
.L_x_110:
[----:B-1----:R-:W-:Y:S01]  /*19c0*/  FMUL.FTZ R18, R11, R2 ;  /* 0x000000020b127220 */ /* 0x002fe20000410000 */
[----:B------:R-:W-:-:S03]  /*19d0*/  FMUL.FTZ R0, R2, 0.5 ;  /* 0x3f00000002007820 */ /* 0x000fc60000410000 */
[----:B------:R-:W-:-:S04]  /*19e0*/  FFMA R11, -R18, R18, R11 ;  /* 0x00000012120b7223 */ /* 0x000fc8000000010b */
[----:B------:R-:W-:-:S07]  /*19f0*/  FFMA R18, R11, R0, R18 ;  /* 0x000000000b127223 */ /* 0x000fce0000000012 */
.L_x_111:
[----:B------:R-:W-:Y:S05]  /*1a00*/  BSYNC.RECONVERGENT B0 ;  /* 0x0000000000007941 */ /* 0x000fea0003800200 */
.L_x_109:
        /* <DEDUP_REMOVED lines=22> */
.L_x_113:
[----:B------:R-:W-:Y:S01]  /*1b70*/  FMUL.FTZ R18, R11, R2 ;  /* 0x000000020b127220 */ /* 0x000fe20000410000 */
[----:B------:R-:W-:-:S03]  /*1b80*/  FMUL.FTZ R0, R2, 0.5 ;  /* 0x3f00000002007820 */ /* 0x000fc60000410000 */
[----:B------:R-:W-:-:S04]  /*1b90*/  FFMA R11, -R18, R18, R11 ;  /* 0x00000012120b7223 */ /* 0x000fc8000000010b */
[----:B------:R-:W-:-:S07]  /*1ba0*/  FFMA R18, R11, R0, R18 ;  /* 0x000000000b127223 */ /* 0x000fce0000000012 */
.L_x_114:
[----:B------:R-:W-:Y:S05]  /*1bb0*/  BSYNC.RECONVERGENT B0 ;  /* 0x0000000000007941 */ /* 0x000fea0003800200 */
.L_x_112:
[CC--:B------:R-:W-:Y:S02]  /*1bc0*/  FSETP.GEU.AND P0, PT, R18.reuse, R13.reuse, PT ;  /* 0x0000000d1200720b */ /* 0x0c0fe40003f0e000 */
[----:B------:R-:W-:Y:S02]  /*1bd0*/  IADD3 R9, PT, PT, R9, 0x2, RZ ;  /* 0x0000000209097810 */ /* 0x000fe40007ffe0ff */
[----:B------:R-:W-:Y:S02]  /*1be0*/  SEL R4, R15, R4, !P0 ;  /* 0x000000040f047207 */ /* 0x000fe40004000000 */
[----:B------:R-:W-:-:S07]  /*1bf0*/  FSEL R8, R18, R13, !P0 ;  /* 0x0000000d12087208 */ /* 0x000fce0004000000 */
.L_x_108:
[----:B------:R-:W0:Y:S02]  /*1c00*/  LDCU UR5, c[0x0][0x3bc] ;  /* 0x00007780ff0577ac */ /* 0x000e240008000800 */
[----:B0-----:R-:W-:-:S04]  /*1c10*/  ULOP3.LUT UR5, UR5, 0x1, URZ, 0xc0, !UPT ;  /* 0x0000000105057892 */ /* 0x001fc8000f8ec0ff */
[----:B------:R-:W-:-:S09]  /*1c20*/  UISETP.NE.U32.AND UP0, UPT, UR5, 0x1, UPT ;  /* 0x000000010500788c */ /* 0x000fd2000bf05070 */
[----:B------:R-:W-:Y:S05]  /*1c30*/  BRA.U UP0, `(.L_x_68) ;  /* 0x00000001007c7547 */ /* 0x000fea000b800000 */
        /* <DEDUP_REMOVED lines=24> */
.L_x_116:
[----:B-1----:R-:W-:Y:S01]  /*1dc0*/  FMUL.FTZ R18, R5, R2 ;  /* 0x0000000205127220 */ /* 0x002fe20000410000 */
[----:B------:R-:W-:-:S03]  /*1dd0*/  FMUL.FTZ R0, R2, 0.5 ;  /* 0x3f00000002007820 */ /* 0x000fc60000410000 */
[----:B------:R-:W-:-:S04]  /*1de0*/  FFMA R5, -R18, R18, R5 ;  /* 0x0000001212057223 */ /* 0x000fc80000000105 */
[----:B------:R-:W-:-:S07]  /*1df0*/  FFMA R18, R5, R0, R18 ;  /* 0x0000000005127223 */ /* 0x000fce0000000012 */
.L_x_117:
[----:B------:R-:W-:Y:S05]  /*1e00*/  BSYNC.RECONVERGENT B0 ;  /* 0x0000000000007941 */ /* 0x000fea0003800200 */
.L_x_115:
[----:B------:R-:W-:-:S04]  /*1e10*/  FSETP.GEU.AND P0, PT, R18, R8, PT ;  /* 0x000000081200720b */ /* 0x000fc80003f0e000 */
[----:B------:R-:W-:-:S09]  /*1e20*/  SEL R4, R9, R4, !P0 ;  /* 0x0000000409047207 */ /* 0x000fd20004000000 */
.L_x_68:
[----:B-----5:R-:W0:Y:S02]  /*1e30*/  LDC.64 R6, c[0x0][0x3b0] ;  /* 0x0000ec00ff067b82 */ /* 0x020e240000000a00 */
[----:B0-----:R-:W-:-:S05]  /*1e40*/  IMAD.WIDE R2, R3, 0x4, R6 ;  /* 0x0000000403027825 */ /* 0x001fca00078e0206 */
[----:B------:R-:W-:Y:S01]  /*1e50*/  STG.E desc[UR18][R2.64], R4 ;  /* 0x0000000402007986 */ /* 0x000fe2000c101912 */
[----:B------:R-:W-:Y:S05]  /*1e60*/  EXIT ;  /* 0x000000000000794d */ /* 0x000fea0003800000 */
        .weak           $__internal_2_$__cuda_sm20_sqrt_rn_f32_slowpath
        .type           $__internal_2_$__cuda_sm20_sqrt_rn_f32_slowpath,@function
        .size           $__internal_2_$__cuda_sm20_sqrt_rn_f32_slowpath,(.L_x_742 - $__internal_2_$__cuda_sm20_sqrt_rn_f32_slowpath)
$__internal_2_$__cuda_sm20_sqrt_rn_f32_slowpath:
[----:B------:R-:W-:-:S13]  /*1e70*/  LOP3.LUT P0, RZ, R0, 0x7fffffff, RZ, 0xc0, !PT ;  /* 0x7fffffff00ff7812 */ /* 0x000fda000780c0ff */
[----:B------:R-:W-:Y:S01]  /*1e80*/  @!P0 MOV R18, R0 ;  /* 0x0000000000128202 */ /* 0x000fe20000000f00 */
[----:B------:R-:W-:Y:S06]  /*1e90*/  @!P0 BRA `(.L_x_118) ;  /* 0x0000000000408947 */ /* 0x000fec0003800000 */
[----:B------:R-:W-:-:S13]  /*1ea0*/  FSETP.GEU.FTZ.AND P0, PT, R0, RZ, PT ;  /* 0x000000ff0000720b */ /* 0x000fda0003f1e000 */
[----:B------:R-:W-:Y:S01]  /*1eb0*/  @!P0 MOV R18, 0x7fffffff ;  /* 0x7fffffff00128802 */ /* 0x000fe20000000f00 */
[----:B------:R-:W-:Y:S06]  /*1ec0*/  @!P0 BRA `(.L_x_118) ;  /* 0x0000000000348947 */ /* 0x000fec0003800000 */
[----:B------:R-:W-:-:S13]  /*1ed0*/  FSETP.GTU.FTZ.AND P0, PT, |R0|, +INF , PT ;  /* 0x7f8000000000780b */ /* 0x000fda0003f1c200 */
[----:B------:R-:W-:Y:S01]  /*1ee0*/  @P0 FADD.FTZ R18, R0, 1 ;  /* 0x3f80000000120421 */ /* 0x000fe20000010000 */
[----:B------:R-:W-:Y:S06]  /*1ef0*/  @P0 BRA `(.L_x_118) ;  /* 0x0000000000280947 */ /* 0x000fec0003800000 */
[----:B------:R-:W-:-:S13]  /*1f00*/  FSETP.NEU.FTZ.AND P0, PT, |R0|, +INF , PT ;  /* 0x7f8000000000780b */ /* 0x000fda0003f1d200 */
[----:B------:R-:W-:-:S04]  /*1f10*/  @P0 FFMA R10, R0, 1.84467440737095516160e+19, RZ ;  /* 0x5f800000000a0823 */ /* 0x000fc800000000ff */
[----:B------:R-:W0:Y:S02]  /*1f20*/  @P0 MUFU.RSQ R19, R10 ;  /* 0x0000000a00130308 */ /* 0x000e240000001400 */
[----:B0-----:R-:W-:Y:S01]  /*1f30*/  @P0 FMUL.FTZ R11, R10, R19 ;  /* 0x000000130a0b0220 */ /* 0x001fe20000410000 */
[----:B------:R-:W-:-:S03]  /*1f40*/  @P0 FMUL.FTZ R20, R19, 0.5 ;  /* 0x3f00000013140820 */ /* 0x000fc60000410000 */
[----:B------:R-:W-:-:S04]  /*1f50*/  @P0 FADD.FTZ R18, -R11, -RZ ;  /* 0x800000ff0b120221 */ /* 0x000fc80000010100 */
[----:B------:R-:W-:Y:S01]  /*1f60*/  @P0 FFMA R22, R11, R18, R10 ;  /* 0x000000120b160223 */ /* 0x000fe2000000000a */
[----:B------:R-:W-:-:S03]  /*1f70*/  @!P0 MOV R18, R0 ;  /* 0x0000000000128202 */ /* 0x000fc60000000f00 */
[----:B------:R-:W-:-:S04]  /*1f80*/  @P0 FFMA R20, R22, R20, R11 ;  /* 0x0000001416140223 */ /* 0x000fc8000000000b */
[----:B------:R-:W-:-:S07]  /*1f90*/  @P0 FMUL.FTZ R18, R20, 2.3283064365386962891e-10 ;  /* 0x2f80000014120820 */ /* 0x000fce0000410000 */
.L_x_118:
[----:B------:R-:W-:Y:S01]  /*1fa0*/  HFMA2 R11, -RZ, RZ, 0, 0 ;  /* 0x00000000ff0b7431 */ /* 0x000fe200000001ff */
[----:B------:R-:W-:-:S04]  /*1fb0*/  MOV R10, R2 ;  /* 0x00000002000a7202 */ /* 0x000fc80000000f00 */
[----:B------:R-:W-:Y:S05]  /*1fc0*/  RET.REL.NODEC R10 `(kmeans_clustering_kernel) ;  /* 0xffffffe00a0c7950 */ /* 0x000fea0003c3ffff */
.L_x_119:
        /* <DEDUP_REMOVED lines=11> */
.L_x_742:


//--------------------- .text.stress_majorization_kernel --------------------------
	.section	.text.stress_majorization_kernel,"ax",@progbits
	.align	128
        .global         stress_majorization_kernel
        .type           stress_majorization_kernel,@function
        .size           stress_majorization_kernel,(.L_x_745 - stress_majorization_kernel)
        .other          stress_majorization_kernel,@"STO_CUDA_ENTRY STV_DEFAULT"
stress_majorization_kernel:
.text.stress_majorization_kernel:
[----:B------:R-:W-:Y:S01]  /*0000*/  LDC R1, c[0x0][0x37c] ;  /* 0x0000df00ff017b82 */ /* 0x000fe20000000800 */
[----:B------:R-:W0:Y:S07]  /*0010*/  S2R R15, SR_TID.X ;  /* 0x00000000000f7919 */ /* 0x000e2e0000002100 */
[----:B------:R-:W1:Y:S01]  /*0020*/  S2UR UR5, SR_CTAID.X ;  /* 0x00000000000579c3 */ /* 0x000e620000002500 */
[----:B------:R-:W1:Y:S01]  /*0030*/  LDCU UR4, c[0x0][0x360] ;  /* 0x00006c00ff0477ac */ /* 0x000e620008000800 */
[----:B------:R-:W2:Y:S01]  /*0040*/  LDCU UR20, c[0x0][0x404] ;  /* 0x00008080ff1477ac */ /* 0x000ea20008000800 */
[----:B-1----:R-:W-:-:S06]  /*0050*/  UIMAD UR5, UR5, UR4, URZ ;  /* 0x00000004050572a4 */ /* 0x002fcc000f8e02ff */
[----:B0-----:R-:W-:-:S04]  /*0060*/  IADD3 R14, PT, PT, R15, UR5, RZ ;  /* 0x000000050f0e7c10 */ /* 0x001fc8000fffe0ff */
[----:B--2---:R-:W-:-:S13]  /*0070*/  ISETP.GE.AND P0, PT, R14, UR20, PT ;  /* 0x000000140e007c0c */ /* 0x004fda000bf06270 */
[----:B------:R-:W-:Y:S05]  /*0080*/  @P0 EXIT ;  /* 0x000000000000094d */ /* 0x000fea0003800000 */
[----:B------:R-:W0:Y:S01]  /*0090*/  LDC.64 R28, c[0x0][0x380] ;  /* 0x0000e000ff1c7b82 */ /* 0x000e220000000a00 */
[----:B------:R-:W1:Y:S07]  /*00a0*/  LDCU.64 UR18, c[0x0][0x358] ;  /* 0x00006b00ff1277ac */ /* 0x000e6e0008000a00 */
[----:B------:R-:W2:Y:S08]  /*00b0*/  LDC.64 R26, c[0x0][0x388] ;  /* 0x0000e200ff1a7b82 */ /* 0x000eb00000000a00 */
[----:B------:R-:W3:Y:S01]  /*00c0*/  LDC.64 R24, c[0x0][0x390] ;  /* 0x0000e400ff187b82 */ /* 0x000ee20000000a00 */
[----:B0-----:R-:W-:-:S05]  /*00d0*/  IMAD.WIDE R28, R14, 0x4, R28 ;  /* 0x000000040e1c7825 */ /* 0x001fca00078e021c */
[----:B-1----:R0:W5:Y:S01]  /*00e0*/  LDG.E R13, desc[UR18][R28.64] ;  /* 0x000000121c0d7981 */ /* 0x002162000c1e1900 */
[----:B--2---:R-:W-:-:S05]  /*00f0*/  IMAD.WIDE R26, R14, 0x4, R26 ;  /* 0x000000040e1a7825 */ /* 0x004fca00078e021a */
[----:B------:R0:W5:Y:S01]  /*0100*/  LDG.E R12, desc[UR18][R26.64] ;  /* 0x000000121a0c7981 */ /* 0x000162000c1e1900 */
[----:B---3--:R-:W-:-:S05]  /*0110*/  IMAD.WIDE R24, R14, 0x4, R24 ;  /* 0x000000040e187825 */ /* 0x008fca00078e0218 */
[----:B------:R0:W5:Y:S01]  /*0120*/  LDG.E R11, desc[UR18][R24.64] ;  /* 0x00000012180b7981 */ /* 0x000162000c1e1900 */
[----:B------:R-:W-:Y:S01]  /*0130*/  UISETP.GE.AND UP0, UPT, UR20, 0x1, UPT ;  /* 0x000000011400788c */ /* 0x000fe2000bf06270 */
[----:B------:R-:W-:Y:S01]  /*0140*/  HFMA2 R10, -RZ, RZ, 0, 0 ;  /* 0x00000000ff0a7431 */ /* 0x000fe200000001ff */
[----:B------:R-:W-:Y:S01]  /*0150*/  CS2R R8, SRZ ;  /* 0x0000000000087805 */ /* 0x000fe2000001ff00 */
[----:B------:R-:W-:-:S06]  /*0160*/  IMAD.MOV.U32 R7, RZ, RZ, RZ ;  /* 0x000000ffff077224 */ /* 0x000fcc00078e00ff */
[----:B0-----:R-:W-:Y:S05]  /*0170*/  BRA.U !UP0, `(.L_x_120) ;  /* 0x00000015084c7547 */ /* 0x001fea000b800000 */
[----:B------:R-:W-:Y:S02]  /*0180*/  UISETP.GE.U32.AND UP0, UPT, UR20, 0x4, UPT ;  /* 0x000000041400788c */ /* 0x000fe4000bf06070 */
[----:B------:R-:W-:Y:S01]  /*0190*/  IMAD R6, R14, UR20, RZ ;  /* 0x000000140e067c24 */ /* 0x000fe2000f8e02ff */
[----:B------:R-:W-:Y:S02]  /*01a0*/  MOV R7, RZ ;  /* 0x000000ff00077202 */ /* 0x000fe40000000f00 */
[----:B------:R-:W-:Y:S02]  /*01b0*/  CS2R R8, SRZ ;  /* 0x0000000000087805 */ /* 0x000fe4000001ff00 */
[----:B------:R-:W-:Y:S01]  /*01c0*/  MOV R5, RZ ;  /* 0x000000ff00057202 */ /* 0x000fe20000000f00 */
[----:B------:R-:W-:Y:S01]  /*01d0*/  IMAD.MOV.U32 R10, RZ, RZ, RZ ;  /* 0x000000ffff0a7224 */ /* 0x000fe200078e00ff */
[----:B------:R-:W-:Y:S01]  /*01e0*/  ULOP3.LUT UR11, UR20, 0x3, URZ, 0xc0, !UPT ;  /* 0x00000003140b7892 */ /* 0x000fe2000f8ec0ff */
[----:B------:R-:W-:Y:S11]  /*01f0*/  BRA.U !UP0, `(.L_x_121) ;  /* 0x0000000d08f87547 */ /* 0x000ff6000b800000 */
[----:B------:R-:W0:Y:S01]  /*0200*/  LDCU.128 UR12, c[0x0][0x380] ;  /* 0x00007000ff0c77ac */ /* 0x000e220008000c00 */
[----:B------:R-:W-:Y:S01]  /*0210*/  HFMA2 R5, -RZ, RZ, 0, 0 ;  /* 0x00000000ff057431 */ /* 0x000fe200000001ff */
[----:B------:R-:W-:Y:S01]  /*0220*/  MOV R4, 0x8 ;  /* 0x0000000800047802 */ /* 0x000fe20000000f00 */
[----:B------:R-:W-:Y:S01]  /*0230*/  IMAD.MOV R3, RZ, RZ, -R14 ;  /* 0x000000ffff037224 */ /* 0x000fe200078e0a0e */
[----:B------:R-:W1:Y:S01]  /*0240*/  LDCU.64 UR16, c[0x0][0x390] ;  /* 0x00007200ff1077ac */ /* 0x000e620008000a00 */
[----:B------:R-:W-:Y:S02]  /*0250*/  MOV R7, RZ ;  /* 0x000000ff00077202 */ /* 0x000fe40000000f00 */
[----:B------:R-:W-:Y:S01]  /*0260*/  MOV R2, R6 ;  /* 0x0000000600027202 */ /* 0x000fe20000000f00 */
[----:B------:R-:W-:Y:S01]  /*0270*/  IMAD.WIDE R4, R6, 0x4, R4 ;  /* 0x0000000406047825 */ /* 0x000fe200078e0204 */
[----:B0-----:R-:W-:Y:S02]  /*0280*/  UIADD3 UR9, UP0, UPT, UR12, 0x8, URZ ;  /* 0x000000080c097890 */ /* 0x001fe4000ff1e0ff */
[----:B------:R-:W-:-:S02]  /*0290*/  UIADD3 UR7, UP1, UPT, UR14, 0x8, URZ ;  /* 0x000000080e077890 */ /* 0x000fc4000ff3e0ff */
[----:B------:R-:W-:Y:S02]  /*02a0*/  UIADD3.X UR10, UPT, UPT, URZ, UR13, URZ, UP0, !UPT ;  /* 0x0000000dff0a7290 */ /* 0x000fe400087fe4ff */
[----:B-1----:R-:W-:Y:S01]  /*02b0*/  UIADD3 UR4, UP0, UPT, UR16, 0x8, URZ ;  /* 0x0000000810047890 */ /* 0x002fe2000ff1e0ff */
[----:B------:R-:W-:Y:S01]  /*02c0*/  IMAD.U32 R22, RZ, RZ, UR9 ;  /* 0x00000009ff167e24 */ /* 0x000fe2000f8e00ff */
[----:B------:R-:W-:Y:S01]  /*02d0*/  UIADD3.X UR8, UPT, UPT, URZ, UR15, URZ, UP1, !UPT ;  /* 0x0000000fff087290 */ /* 0x000fe20008ffe4ff */
[----:B------:R-:W-:Y:S01]  /*02e0*/  MOV R20, UR7 ;  /* 0x0000000700147c02 */ /* 0x000fe20008000f00 */
[----:B------:R-:W-:Y:S01]  /*02f0*/  UIADD3.X UR6, UPT, UPT, URZ, UR17, URZ, UP0, !UPT ;  /* 0x00000011ff067290 */ /* 0x000fe200087fe4ff */
[----:B------:R-:W-:Y:S01]  /*0300*/  IMAD.U32 R23, RZ, RZ, UR10 ;  /* 0x0000000aff177e24 */ /* 0x000fe2000f8e00ff */
[----:B------:R-:W-:Y:S01]  /*0310*/  MOV R18, UR4 ;  /* 0x0000000400127c02 */ /* 0x000fe20008000f00 */
[----:B------:R-:W0:Y:S01]  /*0320*/  LDCU.64 UR12, c[0x0][0x3a0] ;  /* 0x00007400ff0c77ac */ /* 0x000e220008000a00 */
[----:B------:R-:W-:-:S02]  /*0330*/  MOV R21, UR8 ;  /* 0x0000000800157c02 */ /* 0x000fc40008000f00 */
[----:B------:R-:W-:Y:S01]  /*0340*/  MOV R19, UR6 ;  /* 0x0000000600137c02 */ /* 0x000fe20008000f00 */
[----:B------:R-:W1:Y:S01]  /*0350*/  LDCU.64 UR14, c[0x0][0x398] ;  /* 0x00007300ff0e77ac */ /* 0x000e620008000a00 */
[----:B------:R-:W-:-:S05]  /*0360*/  UMOV UR4, URZ ;  /* 0x000000ff00047c82 */ /* 0x000fca0008000000 */
.L_x_150:
[----:B------:R-:W-:Y:S01]  /*0370*/  ISETP.NE.AND P0, PT, R3, RZ, PT ;  /* 0x000000ff0300720c */ /* 0x000fe20003f05270 */
[----:B------:R-:W-:-:S12]  /*0380*/  BSSY.RECONVERGENT B0, `(.L_x_122) ;  /* 0x0000033000007945 */ /* 0x000fd80003800200 */
[----:B------:R-:W-:Y:S05]  /*0390*/  @!P0 BRA `(.L_x_123) ;  /* 0x0000000000c48947 */ /* 0x000fea0003800000 */
[----:B------:R-:W2:Y:S02]  /*03a0*/  LDC.64 R38, c[0x0][0x3a0] ;  /* 0x0000e800ff267b82 */ /* 0x000ea40000000a00 */
[----:B--2---:R-:W-:-:S06]  /*03b0*/  IMAD.WIDE R38, R2, 0x4, R38 ;  /* 0x0000000402267825 */ /* 0x004fcc00078e0226 */
[----:B------:R-:W2:Y:S02]  /*03c0*/  LDG.E R38, desc[UR18][R38.64] ;  /* 0x0000001226267981 */ /* 0x000ea4000c1e1900 */
[----:B--2---:R-:W-:-:S13]  /*03d0*/  FSETP.GT.AND P0, PT, R38, RZ, PT ;  /* 0x000000ff2600720b */ /* 0x004fda0003f04000 */
[----:B------:R-:W-:Y:S05]  /*03e0*/  @!P0 BRA `(.L_x_123) ;  /* 0x0000000000b08947 */ /* 0x000fea0003800000 */
[----:B------:R-:W2:Y:S01]  /*03f0*/  LDG.E R36, desc[UR18][R20.64+-0x8] ;  /* 0xfffff81214247981 */ /* 0x000ea2000c1e1900 */
[----:B------:R-:W3:Y:S03]  /*0400*/  LDC.64 R16, c[0x0][0x398] ;  /* 0x0000e600ff107b82 */ /* 0x000ee60000000a00 */
[----:B------:R-:W4:Y:S04]  /*0410*/  LDG.E R39, desc[UR18][R22.64+-0x8] ;  /* 0xfffff81216277981 */ /* 0x000f28000c1e1900 */
[----:B------:R-:W4:Y:S01]  /*0420*/  LDG.E R37, desc[UR18][R18.64+-0x8] ;  /* 0xfffff81212257981 */ /* 0x000f22000c1e1900 */
[----:B---3--:R-:W-:-:S05]  /*0430*/  IMAD.WIDE R16, R2, 0x4, R16 ;  /* 0x0000000402107825 */ /* 0x008fca00078e0210 */
[----:B------:R3:W5:Y:S01]  /*0440*/  LDG.E R35, desc[UR18][R16.64] ;  /* 0x0000001210237981 */ /* 0x000762000c1e1900 */
[----:B------:R-:W-:Y:S01]  /*0450*/  BSSY.RECONVERGENT B1, `(.L_x_124) ;  /* 0x0000013000017945 */ /* 0x000fe20003800200 */
[----:B--2--5:R-:W-:Y:S01]  /*0460*/  FADD R30, -R12, R36 ;  /* 0x000000240c1e7221 */ /* 0x024fe20000000100 */
[----:B----4-:R-:W-:-:S03]  /*0470*/  FADD R0, -R13, R39 ;  /* 0x000000270d007221 */ /* 0x010fc60000000100 */
[----:B------:R-:W-:Y:S01]  /*0480*/  FMUL R31, R30, R30 ;  /* 0x0000001e1e1f7220 */ /* 0x000fe20000400000 */
[----:B------:R-:W-:-:S03]  /*0490*/  FADD R30, -R11, R37 ;  /* 0x000000250b1e7221 */ /* 0x000fc60000000100 */
[----:B------:R-:W-:-:S04]  /*04a0*/  FFMA R31, R0, R0, R31 ;  /* 0x00000000001f7223 */ /* 0x000fc8000000001f */
[----:B------:R-:W-:-:S04]  /*04b0*/  FFMA R30, R30, R30, R31 ;  /* 0x0000001e1e1e7223 */ /* 0x000fc8000000001f */
[----:B------:R-:W-:Y:S01]  /*04c0*/  VIADD R0, R30, 0xf3000000 ;  /* 0xf30000001e007836 */ /* 0x000fe20000000000 */
[----:B------:R3:W2:Y:S04]  /*04d0*/  MUFU.RSQ R31, R30 ;  /* 0x0000001e001f7308 */ /* 0x0006a80000001400 */
[----:B------:R-:W-:-:S13]  /*04e0*/  ISETP.GT.U32.AND P0, PT, R0, 0x727fffff, PT ;  /* 0x727fffff0000780c */ /* 0x000fda0003f04070 */
[----:B--23--:R-:W-:Y:S05]  /*04f0*/  @!P0 BRA `(.L_x_125) ;  /* 0x0000000000108947 */ /* 0x00cfea0003800000 */
[----:B------:R-:W-:Y:S02]  /*0500*/  MOV R16, R30 ;  /* 0x0000001e00107202 */ /* 0x000fe40000000f00 */
[----:B------:R-:W-:-:S07]  /*0510*/  MOV R0, 0x530 ;  /* 0x0000053000007802 */ /* 0x000fce0000000f00 */
[----:B01----:R-:W-:Y:S05]  /*0520*/  CALL.REL.NOINC `($__internal_4_$__cuda_sm20_sqrt_rn_f32_slowpath) ;  /* 0x0000001400b47944 */ /* 0x003fea0003c00000 */
[----:B------:R-:W-:Y:S05]  /*0530*/  BRA `(.L_x_126) ;  /* 0x0000000000107947 */ /* 0x000fea0003800000 */
.L_x_125:
[----:B------:R-:W-:Y:S01]  /*0540*/  FMUL.FTZ R33, R30, R31 ;  /* 0x0000001f1e217220 */ /* 0x000fe20000410000 */
[----:B------:R-:W-:-:S03]  /*0550*/  FMUL.FTZ R16, R31, 0.5 ;  /* 0x3f0000001f107820 */ /* 0x000fc60000410000 */
[----:B------:R-:W-:-:S04]  /*0560*/  FFMA R0, -R33, R33, R30 ;  /* 0x0000002121007223 */ /* 0x000fc8000000011e */
[----:B------:R-:W-:-:S07]  /*0570*/  FFMA R33, R0, R16, R33 ;  /* 0x0000001000217223 */ /* 0x000fce0000000021 */
.L_x_126:
[----:B01----:R-:W-:Y:S05]  /*0580*/  BSYNC.RECONVERGENT B1 ;  /* 0x0000000000017941 */ /* 0x003fea0003800200 */
.L_x_124:
[----:B------:R-:W-:Y:S01]  /*0590*/  FADD R33, R33, 0.0010000000474974513054 ;  /* 0x3a83126f21217421 */ /* 0x000fe20000000000 */
        /* <DEDUP_REMOVED lines=9> */
[----:B------:R-:W-:-:S07]  /*0630*/  MOV R16, 0x650 ;  /* 0x0000065000107802 */ /* 0x000fce0000000f00 */
[----:B------:R-:W-:Y:S05]  /*0640*/  CALL.REL.NOINC `($__internal_5_$__cuda_sm3x_div_rn_noftz_f32_slowpath) ;  /* 0x0000001400c47944 */ /* 0x000fea0003c00000 */
.L_x_128:
[----:B------:R-:W-:Y:S05]  /*0650*/  BSYNC.RECONVERGENT B1 ;  /* 0x0000000000017941 */ /* 0x000fea0003800200 */
.L_x_127:
[----:B------:R-:W-:Y:S01]  /*0660*/  FMUL R0, R38, R0 ;  /* 0x0000000026007220 */ /* 0x000fe20000400000 */
[----:B------:R-:W-:-:S03]  /*0670*/  FADD R7, R7, R38 ;  /* 0x0000002607077221 */ /* 0x000fc60000000000 */
[-C--:B------:R-:W-:Y:S01]  /*0680*/  FFMA R8, R39, R0.reuse, R8 ;  /* 0x0000000027087223 */ /* 0x080fe20000000008 */
[-C--:B------:R-:W-:Y:S01]  /*0690*/  FFMA R9, R36, R0.reuse, R9 ;  /* 0x0000000024097223 */ /* 0x080fe20000000009 */
[----:B------:R-:W-:-:S07]  /*06a0*/  FFMA R10, R37, R0, R10 ;  /* 0x00000000250a7223 */ /* 0x000fce000000000a */
.L_x_123:
[----:B01----:R-:W-:Y:S05]  /*06b0*/  BSYNC.RECONVERGENT B0 ;  /* 0x0000000000007941 */ /* 0x003fea0003800200 */
.L_x_122:
[----:B------:R-:W-:Y:S01]  /*06c0*/  UIADD3 UR6, UPT, UPT, UR4, 0x1, URZ ;  /* 0x0000000104067890 */ /* 0x000fe2000fffe0ff */
[----:B------:R-:W-:Y:S05]  /*06d0*/  BSSY.RECONVERGENT B0, `(.L_x_129) ;  /* 0x0000034000007945 */ /* 0x000fea0003800200 */
[----:B------:R-:W-:-:S13]  /*06e0*/  ISETP.NE.AND P0, PT, R14, UR6, PT ;  /* 0x000000060e007c0c */ /* 0x000fda000bf05270 */
[----:B------:R-:W-:Y:S05]  /*06f0*/  @!P0 BRA `(.L_x_130) ;  /* 0x0000000000c48947 */ /* 0x000fea0003800000 */
[----:B------:R-:W-:-:S04]  /*0700*/  IADD3 R36, P0, PT, R4, UR12, RZ ;  /* 0x0000000c04247c10 */ /* 0x000fc8000ff1e0ff */
[----:B------:R-:W-:-:S05]  /*0710*/  IADD3.X R37, PT, PT, R5, UR13, RZ, P0, !PT ;  /* 0x0000000d05257c10 */ /* 0x000fca00087fe4ff */
[----:B------:R-:W2:Y:S02]  /*0720*/  LDG.E R36, desc[UR18][R36.64+-0x4] ;  /* 0xfffffc1224247981 */ /* 0x000ea4000c1e1900 */
[----:B--2---:R-:W-:-:S13]  /*0730*/  FSETP.GT.AND P0, PT, R36, RZ, PT ;  /* 0x000000ff2400720b */ /* 0x004fda0003f04000 */
[----:B------:R-:W-:Y:S05]  /*0740*/  @!P0 BRA `(.L_x_130) ;  /* 0x0000000000b08947 */ /* 0x000fea0003800000 */
[----:B------:R-:W2:Y:S04]  /*0750*/  LDG.E R38, desc[UR18][R20.64+-0x4] ;  /* 0xfffffc1214267981 */ /* 0x000ea8000c1e1900 */
[----:B------:R-:W3:Y:S04]  /*0760*/  LDG.E R37, desc[UR18][R22.64+-0x4] ;  /* 0xfffffc1216257981 */ /* 0x000ee8000c1e1900 */
[----:B------:R-:W4:Y:S01]  /*0770*/  LDG.E R39, desc[UR18][R18.64+-0x4] ;  /* 0xfffffc1212277981 */ /* 0x000f22000c1e1900 */
[----:B------:R-:W-:-:S04]  /*0780*/  IADD3 R16, P0, PT, R4, UR14, RZ ;  /* 0x0000000e04107c10 */ /* 0x000fc8000ff1e0ff */
[----:B------:R-:W-:-:S05]  /*0790*/  IADD3.X R17, PT, PT, R5, UR15, RZ, P0, !PT ;  /* 0x0000000f05117c10 */ /* 0x000fca00087fe4ff */
[----:B------:R0:W5:Y:S01]  /*07a0*/  LDG.E R35, desc[UR18][R16.64+-0x4] ;  /* 0xfffffc1210237981 */ /* 0x000162000c1e1900 */
[----:B------:R-:W-:Y:S01]  /*07b0*/  BSSY.RECONVERGENT B1, `(.L_x_131) ;  /* 0x0000013000017945 */ /* 0x000fe20003800200 */
[----:B--2--5:R-:W-:Y:S01]  /*07c0*/  FADD R30, -R12, R38 ;  /* 0x000000260c1e7221 */ /* 0x024fe20000000100 */
[----:B---3--:R-:W-:-:S03]  /*07d0*/  FADD R0, -R13, R37 ;  /* 0x000000250d007221 */ /* 0x008fc60000000100 */
[----:B------:R-:W-:Y:S01]  /*07e0*/  FMUL R31, R30, R30 ;  /* 0x0000001e1e1f7220 */ /* 0x000fe20000400000 */
[----:B----4-:R-:W-:-:S03]  /*07f0*/  FADD R30, -R11, R39 ;  /* 0x000000270b1e7221 */ /* 0x010fc60000000100 */
[----:B------:R-:W-:-:S04]  /*0800*/  FFMA R31, R0, R0, R31 ;  /* 0x00000000001f7223 */ /* 0x000fc8000000001f */
[----:B------:R-:W-:-:S04]  /*0810*/  FFMA R30, R30, R30, R31 ;  /* 0x0000001e1e1e7223 */ /* 0x000fc8000000001f */
[----:B------:R0:W1:Y:S01]  /*0820*/  MUFU.RSQ R31, R30 ;  /* 0x0000001e001f7308 */ /* 0x0000620000001400 */
[----:B------:R-:W-:-:S04]  /*0830*/  IADD3 R0, PT, PT, R30, -0xd000000, RZ ;  /* 0xf30000001e007810 */ /* 0x000fc80007ffe0ff */
[----:B------:R-:W-:-:S13]  /*0840*/  ISETP.GT.U32.AND P0, PT, R0, 0x727fffff, PT ;  /* 0x727fffff0000780c */ /* 0x000fda0003f04070 */
[----:B01----:R-:W-:Y:S05]  /*0850*/  @!P0 BRA `(.L_x_132) ;  /* 0x0000000000108947 */ /* 0x003fea0003800000 */
[----:B------:R-:W-:Y:S01]  /*0860*/  IMAD.MOV.U32 R16, RZ, RZ, R30 ;  /* 0x000000ffff107224 */ /* 0x000fe200078e001e */
[----:B------:R-:W-:-:S07]  /*0870*/  MOV R0, 0x890 ;  /* 0x0000089000007802 */ /* 0x000fce0000000f00 */
[----:B------:R-:W-:Y:S05]  /*0880*/  CALL.REL.NOINC `($__internal_4_$__cuda_sm20_sqrt_rn_f32_slowpath) ;  /* 0x0000001000dc7944 */ /* 0x000fea0003c00000 */
[----:B------:R-:W-:Y:S05]  /*0890*/  BRA `(.L_x_133) ;  /* 0x0000000000107947 */ /* 0x000fea0003800000 */
.L_x_132:
[----:B------:R-:W-:Y:S01]  /*08a0*/  FMUL.FTZ R33, R30, R31 ;  /* 0x0000001f1e217220 */ /* 0x000fe20000410000 */
[----:B------:R-:W-:-:S03]  /*08b0*/  FMUL.FTZ R16, R31, 0.5 ;  /* 0x3f0000001f107820 */ /* 0x000fc60000410000 */
[----:B------:R-:W-:-:S04]  /*08c0*/  FFMA R0, -R33, R33, R30 ;  /* 0x0000002121007223 */ /* 0x000fc8000000011e */
[----:B------:R-:W-:-:S07]  /*08d0*/  FFMA R33, R0, R16, R33 ;  /* 0x0000001000217223 */ /* 0x000fce0000000021 */
.L_x_133:
[----:B------:R-:W-:Y:S05]  /*08e0*/  BSYNC.RECONVERGENT B1 ;  /* 0x0000000000017941 */ /* 0x000fea0003800200 */
.L_x_131:
        /* <DEDUP_REMOVED lines=12> */
.L_x_135:
[----:B------:R-:W-:Y:S05]  /*09b0*/  BSYNC.RECONVERGENT B1 ;  /* 0x0000000000017941 */ /* 0x000fea0003800200 */
.L_x_134:
[----:B------:R-:W-:Y:S01]  /*09c0*/  FMUL R0, R36, R0 ;  /* 0x0000000024007220 */ /* 0x000fe20000400000 */
[----:B------:R-:W-:-:S03]  /*09d0*/  FADD R7, R7, R36 ;  /* 0x0000002407077221 */ /* 0x000fc60000000000 */
[-C--:B------:R-:W-:Y:S01]  /*09e0*/  FFMA R8, R37, R0.reuse, R8 ;  /* 0x0000000025087223 */ /* 0x080fe20000000008 */
[-C--:B------:R-:W-:Y:S01]  /*09f0*/  FFMA R9, R38, R0.reuse, R9 ;  /* 0x0000000026097223 */ /* 0x080fe20000000009 */
[----:B------:R-:W-:-:S07]  /*0a00*/  FFMA R10, R39, R0, R10 ;  /* 0x00000000270a7223 */ /* 0x000fce000000000a */
.L_x_130:
[----:B------:R-:W-:Y:S05]  /*0a10*/  BSYNC.RECONVERGENT B0 ;  /* 0x0000000000007941 */ /* 0x000fea0003800200 */
.L_x_129:
        /* <DEDUP_REMOVED lines=28> */
[----:B------:R-:W-:Y:S05]  /*0be0*/  CALL.REL.NOINC `($__internal_4_$__cuda_sm20_sqrt_rn_f32_slowpath) ;  /* 0x0000001000047944 */ /* 0x000fea0003c00000 */
[----:B------:R-:W-:Y:S05]  /*0bf0*/  BRA `(.L_x_140) ;  /* 0x0000000000107947 */ /* 0x000fea0003800000 */
.L_x_139:
[----:B------:R-:W-:Y:S01]  /*0c00*/  FMUL.FTZ R33, R30, R31 ;  /* 0x0000001f1e217220 */ /* 0x000fe20000410000 */
[----:B------:R-:W-:-:S03]  /*0c10*/  FMUL.FTZ R16, R31, 0.5 ;  /* 0x3f0000001f107820 */ /* 0x000fc60000410000 */
[----:B------:R-:W-:-:S04]  /*0c20*/  FFMA R0, -R33, R33, R30 ;  /* 0x0000002121007223 */ /* 0x000fc8000000011e */
[----:B------:R-:W-:-:S07]  /*0c30*/  FFMA R33, R0, R16, R33 ;  /* 0x0000001000217223 */ /* 0x000fce0000000021 */
.L_x_140:
[----:B------:R-:W-:Y:S05]  /*0c40*/  BSYNC.RECONVERGENT B1 ;  /* 0x0000000000017941 */ /* 0x000fea0003800200 */
.L_x_138:
        /* <DEDUP_REMOVED lines=12> */
.L_x_142:
[----:B------:R-:W-:Y:S05]  /*0d10*/  BSYNC.RECONVERGENT B1 ;  /* 0x0000000000017941 */ /* 0x000fea0003800200 */
.L_x_141:
[----:B------:R-:W-:Y:S01]  /*0d20*/  FMUL R0, R36, R0 ;  /* 0x0000000024007220 */ /* 0x000fe20000400000 */
[----:B------:R-:W-:-:S03]  /*0d30*/  FADD R7, R7, R36 ;  /* 0x0000002407077221 */ /* 0x000fc60000000000 */
[-C--:B------:R-:W-:Y:S01]  /*0d40*/  FFMA R8, R37, R0.reuse, R8 ;  /* 0x0000000025087223 */ /* 0x080fe20000000008 */
[-C--:B------:R-:W-:Y:S01]  /*0d50*/  FFMA R9, R38, R0.reuse, R9 ;  /* 0x0000000026097223 */ /* 0x080fe20000000009 */
[----:B------:R-:W-:-:S07]  /*0d60*/  FFMA R10, R39, R0, R10 ;  /* 0x00000000270a7223 */ /* 0x000fce000000000a */
.L_x_137:
[----:B------:R-:W-:Y:S05]  /*0d70*/  BSYNC.RECONVERGENT B0 ;  /* 0x0000000000007941 */ /* 0x000fea0003800200 */
.L_x_136:
        /* <DEDUP_REMOVED lines=22> */
[----:B------:R-:W-:Y:S01]  /*0ee0*/  VIADD R0, R30, 0xf3000000 ;  /* 0xf30000001e007836 */ /* 0x000fe20000000000 */
[----:B------:R0:W1:Y:S04]  /*0ef0*/  MUFU.RSQ R31, R30 ;  /* 0x0000001e001f7308 */ /* 0x0000680000001400 */
[----:B------:R-:W-:-:S13]  /*0f00*/  ISETP.GT.U32.AND P0, PT, R0, 0x727fffff, PT ;  /* 0x727fffff0000780c */ /* 0x000fda0003f04070 */
[----:B01----:R-:W-:Y:S05]  /*0f10*/  @!P0 BRA `(.L_x_146) ;  /* 0x0000000000108947 */ /* 0x003fea0003800000 */
[----:B------:R-:W-:Y:S02]  /*0f20*/  MOV R16, R30 ;  /* 0x0000001e00107202 */ /* 0x000fe40000000f00 */
[----:B------:R-:W-:-:S07]  /*0f30*/  MOV R0, 0xf50 ;  /* 0x00000f5000007802 */ /* 0x000fce0000000f00 */
[----:B------:R-:W-:Y:S05]  /*0f40*/  CALL.REL.NOINC `($__internal_4_$__cuda_sm20_sqrt_rn_f32_slowpath) ;  /* 0x0000000c002c7944 */ /* 0x000fea0003c00000 */
[----:B------:R-:W-:Y:S05]  /*0f50*/  BRA `(.L_x_147) ;  /* 0x0000000000107947 */ /* 0x000fea0003800000 */
.L_x_146:
[----:B------:R-:W-:Y:S01]  /*0f60*/  FMUL.FTZ R33, R30, R31 ;  /* 0x0000001f1e217220 */ /* 0x000fe20000410000 */
[----:B------:R-:W-:-:S03]  /*0f70*/  FMUL.FTZ R16, R31, 0.5 ;  /* 0x3f0000001f107820 */ /* 0x000fc60000410000 */
[----:B------:R-:W-:-:S04]  /*0f80*/  FFMA R0, -R33, R33, R30 ;  /* 0x0000002121007223 */ /* 0x000fc8000000011e */
[----:B------:R-:W-:-:S07]  /*0f90*/  FFMA R33, R0, R16, R33 ;  /* 0x0000001000217223 */ /* 0x000fce0000000021 */
.L_x_147:
[----:B------:R-:W-:Y:S05]  /*0fa0*/  BSYNC.RECONVERGENT B1 ;  /* 0x0000000000017941 */ /* 0x000fea0003800200 */
.L_x_145:
        /* <DEDUP_REMOVED lines=12> */
.L_x_149:
[----:B------:R-:W-:Y:S05]  /*1070*/  BSYNC.RECONVERGENT B1 ;  /* 0x0000000000017941 */ /* 0x000fea0003800200 */
.L_x_148:
[----:B------:R-:W-:Y:S01]  /*1080*/  FMUL R0, R36, R0 ;  /* 0x0000000024007220 */ /* 0x000fe20000400000 */
[----:B------:R-:W-:-:S03]  /*1090*/  FADD R7, R7, R36 ;  /* 0x0000002407077221 */ /* 0x000fc60000000000 */
[-C--:B------:R-:W-:Y:S01]  /*10a0*/  FFMA R8, R37, R0.reuse, R8 ;  /* 0x0000000025087223 */ /* 0x080fe20000000008 */
[-C--:B------:R-:W-:Y:S01]  /*10b0*/  FFMA R9, R38, R0.reuse, R9 ;  /* 0x0000000026097223 */ /* 0x080fe20000000009 */
[----:B------:R-:W-:-:S07]  /*10c0*/  FFMA R10, R39, R0, R10 ;  /* 0x00000000270a7223 */ /* 0x000fce000000000a */
.L_x_144:
[----:B------:R-:W-:Y:S05]  /*10d0*/  BSYNC.RECONVERGENT B0 ;  /* 0x0000000000007941 */ /* 0x000fea0003800200 */
.L_x_143:
[----:B------:R-:W0:Y:S01]  /*10e0*/  LDC R0, c[0x0][0x404] ;  /* 0x00010100ff007b82 */ /* 0x000e220000000800 */
[----:B------:R-:W-:Y:S01]  /*10f0*/  UIADD3 UR4, UPT, UPT, UR4, 0x4, URZ ;  /* 0x0000000404047890 */ /* 0x000fe2000fffe0ff */
[----:B------:R-:W-:Y:S01]  /*1100*/  IADD3 R20, P2, PT, R20, 0x10, RZ ;  /* 0x0000001014147810 */ /* 0x000fe20007f5e0ff */
[----:B------:R-:W-:Y:S01]  /*1110*/  VIADD R3, R3, 0x4 ;  /* 0x0000000403037836 */ /* 0x000fe20000000000 */
[----:B------:R-:W-:Y:S02]  /*1120*/  IADD3 R4, P4, PT, R4, 0x10, RZ ;  /* 0x0000001004047810 */ /* 0x000fe40007f9e0ff */
[----:B------:R-:W-:Y:S01]  /*1130*/  IADD3 R22, P1, PT, R22, 0x10, RZ ;  /* 0x0000001016167810 */ /* 0x000fe20007f3e0ff */
[----:B------:R-:W-:Y:S01]  /*1140*/  IMAD.X R21, RZ, RZ, R21, P2 ;  /* 0x000000ffff157224 */ /* 0x000fe200010e0615 */
[----:B------:R-:W-:Y:S02]  /*1150*/  IADD3 R18, P3, PT, R18, 0x10, RZ ;  /* 0x0000001012127810 */ /* 0x000fe40007f7e0ff */
[----:B------:R-:W-:-:S02]  /*1160*/  IADD3.X R23, PT, PT, RZ, R23, RZ, P1, !PT ;  /* 0x00000017ff177210 */ /* 0x000fc40000ffe4ff */
[----:B------:R-:W-:Y:S02]  /*1170*/  IADD3.X R19, PT, PT, RZ, R19, RZ, P3, !PT ;  /* 0x00000013ff137210 */ /* 0x000fe40001ffe4ff */
[----:B------:R-:W-:Y:S02]  /*1180*/  IADD3 R2, PT, PT, R2, 0x4, RZ ;  /* 0x0000000402027810 */ /* 0x000fe40007ffe0ff */
[----:B------:R-:W-:Y:S02]  /*1190*/  IADD3.X R5, PT, PT, RZ, R5, RZ, P4, !PT ;  /* 0x00000005ff057210 */ /* 0x000fe400027fe4ff */
[----:B0-----:R-:W-:-:S04]  /*11a0*/  LOP3.LUT R0, R0, 0x7ffffffc, RZ, 0xc0, !PT ;  /* 0x7ffffffc00007812 */ /* 0x001fc800078ec0ff */
[----:B------:R-:W-:-:S13]  /*11b0*/  ISETP.NE.AND P0, PT, R0, UR4, PT ;  /* 0x0000000400007c0c */ /* 0x000fda000bf05270 */
[----:B------:R-:W-:Y:S05]  /*11c0*/  @P0 BRA `(.L_x_150) ;  /* 0xfffffff000680947 */ /* 0x000fea000383ffff */
[----:B------:R-:W-:-:S07]  /*11d0*/  MOV R5, R0 ;  /* 0x0000000000057202 */ /* 0x000fce0000000f00 */
.L_x_121:
[----:B------:R-:W-:-:S09]  /*11e0*/  UISETP.NE.AND UP0, UPT, UR11, URZ, UPT ;  /* 0x000000ff0b00728c */ /* 0x000fd2000bf05270 */
[----:B------:R-:W-:Y:S05]  /*11f0*/  BRA.U !UP0, `(.L_x_120) ;  /* 0x00000005082c7547 */ /* 0x000fea000b800000 */
[----:B------:R-:W0:Y:S01]  /*1200*/  LDC.64 R2, c[0x0][0x390] ;  /* 0x0000e400ff027b82 */ /* 0x000e220000000a00 */
[----:B------:R-:W-:Y:S01]  /*1210*/  IADD3 R22, PT, PT, R5, -UR5, -R15 ;  /* 0x8000000505167c10 */ /* 0x000fe2000fffe80f */
[----:B------:R-:W-:Y:S01]  /*1220*/  UIADD3 UR4, UPT, UPT, -UR11, URZ, URZ ;  /* 0x000000ff0b047290 */ /* 0x000fe2000fffe1ff */
[----:B------:R-:W-:-:S05]  /*1230*/  IADD3 R6, PT, PT, R6, R5, RZ ;  /* 0x0000000506067210 */ /* 0x000fca0007ffe0ff */
[----:B------:R-:W1:Y:S08]  /*1240*/  LDC.64 R18, c[0x0][0x388] ;  /* 0x0000e200ff127b82 */ /* 0x000e700000000a00 */
[----:B------:R-:W2:Y:S01]  /*1250*/  LDC.64 R20, c[0x0][0x380] ;  /* 0x0000e000ff147b82 */ /* 0x000ea20000000a00 */
[----:B0-----:R-:W-:-:S04]  /*1260*/  IMAD.WIDE.U32 R2, R5, 0x4, R2 ;  /* 0x0000000405027825 */ /* 0x001fc800078e0002 */
[----:B------:R-:W-:Y:S01]  /*1270*/  IMAD.MOV.U32 R14, RZ, RZ, R2 ;  /* 0x000000ffff0e7224 */ /* 0x000fe200078e0002 */
[----:B------:R-:W-:Y:S01]  /*1280*/  MOV R15, R3 ;  /* 0x00000003000f7202 */ /* 0x000fe20000000f00 */
[----:B-1----:R-:W-:-:S04]  /*1290*/  IMAD.WIDE.U32 R18, R5, 0x4, R18 ;  /* 0x0000000405127825 */ /* 0x002fc800078e0012 */
[----:B--2---:R-:W-:-:S07]  /*12a0*/  IMAD.WIDE.U32 R20, R5, 0x4, R20 ;  /* 0x0000000405147825 */ /* 0x004fce00078e0014 */
.L_x_158:
[----:B------:R-:W-:Y:S01]  /*12b0*/  ISETP.NE.AND P0, PT, R22, RZ, PT ;  /* 0x000000ff1600720c */ /* 0x000fe20003f05270 */
[----:B------:R-:W-:-:S12]  /*12c0*/  BSSY.RECONVERGENT B0, `(.L_x_151) ;  /* 0x0000033000007945 */ /* 0x000fd80003800200 */
[----:B------:R-:W-:Y:S05]  /*12d0*/  @!P0 BRA `(.L_x_152) ;  /* 0x0000000000c48947 */ /* 0x000fea0003800000 */
[----:B------:R-:W0:Y:S02]  /*12e0*/  LDC.64 R4, c[0x0][0x3a0] ;  /* 0x0000e800ff047b82 */ /* 0x000e240000000a00 */
[----:B0-----:R-:W-:-:S06]  /*12f0*/  IMAD.WIDE R4, R6, 0x4, R4 ;  /* 0x0000000406047825 */ /* 0x001fcc00078e0204 */
[----:B------:R-:W2:Y:S02]  /*1300*/  LDG.E R4, desc[UR18][R4.64] ;  /* 0x0000001204047981 */ /* 0x000ea4000c1e1900 */
[----:B--2---:R-:W-:-:S13]  /*1310*/  FSETP.GT.AND P0, PT, R4, RZ, PT ;  /* 0x000000ff0400720b */ /* 0x004fda0003f04000 */
[----:B------:R-:W-:Y:S05]  /*1320*/  @!P0 BRA `(.L_x_152) ;  /* 0x0000000000b08947 */ /* 0x000fea0003800000 */
[----:B------:R-:W2:Y:S01]  /*1330*/  LDG.E R2, desc[UR18][R18.64] ;  /* 0x0000001212027981 */ /* 0x000ea2000c1e1900 */
[----:B------:R-:W0:Y:S03]  /*1340*/  LDC.64 R16, c[0x0][0x398] ;  /* 0x0000e600ff107b82 */ /* 0x000e260000000a00 */
[----:B------:R-:W3:Y:S04]  /*1350*/  LDG.E R5, desc[UR18][R20.64] ;  /* 0x0000001214057981 */ /* 0x000ee8000c1e1900 */
[----:B------:R-:W4:Y:S01]  /*1360*/  LDG.E R3, desc[UR18][R14.64] ;  /* 0x000000120e037981 */ /* 0x000f22000c1e1900 */
[----:B0-----:R-:W-:-:S05]  /*1370*/  IMAD.WIDE R16, R6, 0x4, R16 ;  /* 0x0000000406107825 */ /* 0x001fca00078e0210 */
        /* <DEDUP_REMOVED lines=16> */
.L_x_154:
[----:B------:R-:W-:Y:S01]  /*1480*/  FMUL.FTZ R33, R30, R23 ;  /* 0x000000171e217220 */ /* 0x000fe20000410000 */
[----:B------:R-:W-:-:S03]  /*1490*/  FMUL.FTZ R16, R23, 0.5 ;  /* 0x3f00000017107820 */ /* 0x000fc60000410000 */
[----:B------:R-:W-:-:S04]  /*14a0*/  FFMA R0, -R33, R33, R30 ;  /* 0x0000002121007223 */ /* 0x000fc8000000011e */
[----:B------:R-:W-:-:S07]  /*14b0*/  FFMA R33, R0, R16, R33 ;  /* 0x0000001000217223 */ /* 0x000fce0000000021 */
.L_x_155:
[----:B------:R-:W-:Y:S05]  /*14c0*/  BSYNC.RECONVERGENT B1 ;  /* 0x0000000000017941 */ /* 0x000fea0003800200 */
.L_x_153:
        /* <DEDUP_REMOVED lines=12> */
.L_x_157:
[----:B------:R-:W-:Y:S05]  /*1590*/  BSYNC.RECONVERGENT B1 ;  /* 0x0000000000017941 */ /* 0x000fea0003800200 */
.L_x_156:
[----:B------:R-:W-:Y:S01]  /*15a0*/  FMUL R0, R4, R0 ;  /* 0x0000000004007220 */ /* 0x000fe20000400000 */
[----:B------:R-:W-:-:S03]  /*15b0*/  FADD R7, R7, R4 ;  /* 0x0000000407077221 */ /* 0x000fc60000000000 */
[-C--:B------:R-:W-:Y:S01]  /*15c0*/  FFMA R8, R5, R0.reuse, R8 ;  /* 0x0000000005087223 */ /* 0x080fe20000000008 */
[-C--:B------:R-:W-:Y:S01]  /*15d0*/  FFMA R9, R2, R0.reuse, R9 ;  /* 0x0000000002097223 */ /* 0x080fe20000000009 */
[----:B------:R-:W-:-:S07]  /*15e0*/  FFMA R10, R3, R0, R10 ;  /* 0x00000000030a7223 */ /* 0x000fce000000000a */
.L_x_152:
[----:B------:R-:W-:Y:S05]  /*15f0*/  BSYNC.RECONVERGENT B0 ;  /* 0x0000000000007941 */ /* 0x000fea0003800200 */
.L_x_151:
[----:B------:R-:W-:Y:S01]  /*1600*/  UIADD3 UR4, UPT, UPT, UR4, 0x1, URZ ;  /* 0x0000000104047890 */ /* 0x000fe2000fffe0ff */
[----:B------:R-:W-:Y:S01]  /*1610*/  IADD3 R20, P2, PT, R20, 0x4, RZ ;  /* 0x0000000414147810 */ /* 0x000fe20007f5e0ff */
[----:B------:R-:W-:Y:S01]  /*1620*/  VIADD R6, R6, 0x1 ;  /* 0x0000000106067836 */ /* 0x000fe20000000000 */
[----:B------:R-:W-:Y:S01]  /*1630*/  IADD3 R14, P0, PT, R14, 0x4, RZ ;  /* 0x000000040e0e7810 */ /* 0x000fe20007f1e0ff */
[----:B------:R-:W-:Y:S01]  /*1640*/  UISETP.NE.AND UP0, UPT, UR4, URZ, UPT ;  /* 0x000000ff0400728c */ /* 0x000fe2000bf05270 */
[----:B------:R-:W-:Y:S01]  /*1650*/  IADD3 R18, P1, PT, R18, 0x4, RZ ;  /* 0x0000000412127810 */ /* 0x000fe20007f3e0ff */
[----:B------:R-:W-:Y:S01]  /*1660*/  IMAD.X R21, RZ, RZ, R21, P2 ;  /* 0x000000ffff157224 */ /* 0x000fe200010e0615 */
[----:B------:R-:W-:Y:S02]  /*1670*/  IADD3 R22, PT, PT, R22, 0x1, RZ ;  /* 0x0000000116167810 */ /* 0x000fe40007ffe0ff */
[----:B------:R-:W-:Y:S02]  /*1680*/  IADD3.X R15, PT, PT, RZ, R15, RZ, P0, !PT ;  /* 0x0000000fff0f7210 */ /* 0x000fe400007fe4ff */
[----:B------:R-:W-:-:S02]  /*1690*/  IADD3.X R19, PT, PT, RZ, R19, RZ, P1, !PT ;  /* 0x00000013ff137210 */ /* 0x000fc40000ffe4ff */
[----:B------:R-:W-:Y:S05]  /*16a0*/  BRA.U UP0, `(.L_x_158) ;  /* 0xfffffffd00007547 */ /* 0x000fea000b83ffff */
.L_x_120:
[----:B------:R-:W-:-:S13]  /*16b0*/  FSETP.GT.AND P0, PT, R7, RZ, PT ;  /* 0x000000ff0700720b */ /* 0x000fda0003f04000 */
[----:B------:R-:W-:Y:S05]  /*16c0*/  @!P0 EXIT ;  /* 0x000000000000894d */ /* 0x000fea0003800000 */
[----:B------:R-:W-:Y:S01]  /*16d0*/  IADD3 R0, PT, PT, R7, 0x1800000, RZ ;  /* 0x0180000007007810 */ /* 0x000fe20007ffe0ff */
[----:B------:R-:W-:Y:S03]  /*16e0*/  BSSY.RECONVERGENT B0, `(.L_x_159) ;  /* 0x000000c000007945 */ /* 0x000fe60003800200 */
[----:B------:R-:W-:-:S04]  /*16f0*/  LOP3.LUT R0, R0, 0x7f800000, RZ, 0xc0, !PT ;  /* 0x7f80000000007812 */ /* 0x000fc800078ec0ff */
[----:B------:R-:W-:-:S13]  /*1700*/  ISETP.GT.U32.AND P0, PT, R0, 0x1ffffff, PT ;  /* 0x01ffffff0000780c */ /* 0x000fda0003f04070 */
[----:B------:R-:W-:Y:S05]  /*1710*/  @P0 BRA `(.L_x_160) ;  /* 0x0000000000100947 */ /* 0x000fea0003800000 */
[----:B------:R-:W-:-:S07]  /*1720*/  MOV R6, 0x1740 ;  /* 0x0000174000067802 */ /* 0x000fce0000000f00 */
[----:B-----5:R-:W-:Y:S05]  /*1730*/  CALL.REL.NOINC `($__internal_3_$__cuda_sm20_rcp_rn_f32_slowpath) ;  /* 0x0000000000587944 */ /* 0x020fea0003c00000 */
[----:B------:R-:W-:Y:S01]  /*1740*/  MOV R3, R0 ;  /* 0x0000000000037202 */ /* 0x000fe20000000f00 */
[----:B------:R-:W-:Y:S06]  /*1750*/  BRA `(.L_x_161) ;  /* 0x0000000000107947 */ /* 0x000fec0003800000 */
.L_x_160:
[----:B------:R-:W0:Y:S02]  /*1760*/  MUFU.RCP R0, R7 ;  /* 0x0000000700007308 */ /* 0x000e240000001000 */
[----:B0-----:R-:W-:-:S04]  /*1770*/  FFMA R2, R0, R7, -1 ;  /* 0xbf80000000027423 */ /* 0x001fc80000000007 */
[----:B------:R-:W-:-:S04]  /*1780*/  FADD.FTZ R3, -R2, -RZ ;  /* 0x800000ff02037221 */ /* 0x000fc80000010100 */
[----:B------:R-:W-:-:S07]  /*1790*/  FFMA R3, R0, R3, R0 ;  /* 0x0000000300037223 */ /* 0x000fce0000000000 */
.L_x_161:
[----:B------:R-:W-:Y:S05]  /*17a0*/  BSYNC.RECONVERGENT B0 ;  /* 0x0000000000007941 */ /* 0x000fea0003800200 */
.L_x_159:
[----:B------:R-:W0:Y:S01]  /*17b0*/  LDC R2, c[0x0][0x3c4] ;  /* 0x0000f100ff027b82 */ /* 0x000e220000000800 */
[C---:B------:R-:W-:Y:S01]  /*17c0*/  FMUL R8, R3.reuse, R8 ;  /* 0x0000000803087220 */ /* 0x040fe20000400000 */
[C---:B------:R-:W-:Y:S01]  /*17d0*/  FMUL R9, R3.reuse, R9 ;  /* 0x0000000903097220 */ /* 0x040fe20000400000 */
[----:B------:R-:W-:Y:S02]  /*17e0*/  FMUL R3, R3, R10 ;  /* 0x0000000a03037220 */ /* 0x000fe40000400000 */
[-C--:B0-----:R-:W-:Y:S01]  /*17f0*/  FMUL R8, R8, R2.reuse ;  /* 0x0000000208087220 */ /* 0x081fe20000400000 */
[----:B------:R-:W-:Y:S01]  /*1800*/  FADD R0, -R2, 1 ;  /* 0x3f80000002007421 */ /* 0x000fe20000000100 */
[-C--:B------:R-:W-:Y:S01]  /*1810*/  FMUL R9, R9, R2.reuse ;  /* 0x0000000209097220 */ /* 0x080fe20000400000 */
[----:B------:R-:W-:Y:S02]  /*1820*/  FMUL R2, R3, R2 ;  /* 0x0000000203027220 */ /* 0x000fe40000400000 */
[-C--:B-----5:R-:W-:Y:S01]  /*1830*/  FFMA R13, R13, R0.reuse, R8 ;  /* 0x000000000d0d7223 */ /* 0x0a0fe20000000008 */
[-C--:B------:R-:W-:Y:S01]  /*1840*/  FFMA R9, R12, R0.reuse, R9 ;  /* 0x000000000c097223 */ /* 0x080fe20000000009 */
[----:B------:R-:W-:-:S03]  /*1850*/  FFMA R11, R11, R0, R2 ;  /* 0x000000000b0b7223 */ /* 0x000fc60000000002 */
[----:B------:R-:W-:Y:S04]  /*1860*/  STG.E desc[UR18][R28.64], R13 ;  /* 0x0000000d1c007986 */ /* 0x000fe8000c101912 */
[----:B------:R-:W-:Y:S04]  /*1870*/  STG.E desc[UR18][R26.64], R9 ;  /* 0x000000091a007986 */ /* 0x000fe8000c101912 */
[----:B------:R-:W-:Y:S01]  /*1880*/  STG.E desc[UR18][R24.64], R11 ;  /* 0x0000000b18007986 */ /* 0x000fe2000c101912 */
[----:B------:R-:W-:Y:S05]  /*1890*/  EXIT ;  /* 0x000000000000794d */ /* 0x000fea0003800000 */
        .weak           $__internal_3_$__cuda_sm20_rcp_rn_f32_slowpath
        .type           $__internal_3_$__cuda_sm20_rcp_rn_f32_slowpath,@function
        .size           $__internal_3_$__cuda_sm20_rcp_rn_f32_slowpath,($__internal_4_$__cuda_sm20_sqrt_rn_f32_slowpath - $__internal_3_$__cuda_sm20_rcp_rn_f32_slowpath)
$__internal_3_$__cuda_sm20_rcp_rn_f32_slowpath:
[----:B------:R-:W-:Y:S01]  /*18a0*/  SHF.L.U32 R0, R7, 0x1, RZ ;  /* 0x0000000107007819 */ /* 0x000fe200000006ff */
[----:B------:R-:W-:Y:S03]  /*18b0*/  BSSY.RECONVERGENT B1, `(.L_x_162) ;  /* 0x0000030000017945 */ /* 0x000fe60003800200 */
[----:B------:R-:W-:-:S04]  /*18c0*/  SHF.R.U32.HI R14, RZ, 0x18, R0 ;  /* 0x00000018ff0e7819 */ /* 0x000fc80000011600 */
[----:B------:R-:W-:-:S13]  /*18d0*/  ISETP.NE.U32.AND P0, PT, R14, RZ, PT ;  /* 0x000000ff0e00720c */ /* 0x000fda0003f05070 */
[----:B------:R-:W-:Y:S05]  /*18e0*/  @P0 BRA `(.L_x_163) ;  /* 0x0000000000280947 */ /* 0x000fea0003800000 */
[----:B------:R-:W-:-:S05]  /*18f0*/  IMAD.SHL.U32 R0, R7, 0x2, RZ ;  /* 0x0000000207007824 */ /* 0x000fca00078e00ff */
[----:B------:R-:W-:-:S13]  /*1900*/  ISETP.NE.AND P0, PT, R0, RZ, PT ;  /* 0x000000ff0000720c */ /* 0x000fda0003f05270 */
[----:B------:R-:W-:Y:S01]  /*1910*/  @P0 FFMA R3, R7, 1.84467440737095516160e+19, RZ ;  /* 0x5f80000007030823 */ /* 0x000fe200000000ff */
[----:B------:R-:W-:Y:S08]  /*1920*/  @!P0 MUFU.RCP R2, R7 ;  /* 0x0000000700028308 */ /* 0x000ff00000001000 */
[----:B------:R-:W0:Y:S02]  /*1930*/  @P0 MUFU.RCP R0, R3 ;  /* 0x0000000300000308 */ /* 0x000e240000001000 */
[----:B0-----:R-:W-:-:S04]  /*1940*/  @P0 FFMA R4, R3, R0, -1 ;  /* 0xbf80000003040423 */ /* 0x001fc80000000000 */
[----:B------:R-:W-:-:S04]  /*1950*/  @P0 FADD.FTZ R5, -R4, -RZ ;  /* 0x800000ff04050221 */ /* 0x000fc80000010100 */
[----:B------:R-:W-:-:S04]  /*1960*/  @P0 FFMA R0, R0, R5, R0 ;  /* 0x0000000500000223 */ /* 0x000fc80000000000 */
[----:B------:R-:W-:Y:S01]  /*1970*/  @P0 FFMA R2, R0, 1.84467440737095516160e+19, RZ ;  /* 0x5f80000000020823 */ /* 0x000fe200000000ff */
[----:B------:R-:W-:Y:S06]  /*1980*/  BRA `(.L_x_164) ;  /* 0x0000000000887947 */ /* 0x000fec0003800000 */
.L_x_163:
[----:B------:R-:W-:-:S04]  /*1990*/  IADD3 R16, PT, PT, R14, -0xfd, RZ ;  /* 0xffffff030e107810 */ /* 0x000fc80007ffe0ff */
[----:B------:R-:W-:-:S13]  /*19a0*/  ISETP.GT.U32.AND P0, PT, R16, 0x1, PT ;  /* 0x000000011000780c */ /* 0x000fda0003f04070 */
[----:B------:R-:W-:Y:S05]  /*19b0*/  @P0 BRA `(.L_x_165) ;  /* 0x0000000000780947 */ /* 0x000fea0003800000 */
[----:B------:R-:W-:Y:S01]  /*19c0*/  LOP3.LUT R0, R7, 0x7fffff, RZ, 0xc0, !PT ;  /* 0x007fffff07007812 */ /* 0x000fe200078ec0ff */
[----:B------:R-:W-:-:S03]  /*19d0*/  HFMA2 R5, -RZ, RZ, 0, 1.78813934326171875e-07 ;  /* 0x00000003ff057431 */ /* 0x000fc600000001ff */
[----:B------:R-:W-:-:S04]  /*19e0*/  LOP3.LUT R0, R0, 0x3f800000, RZ, 0xfc, !PT ;  /* 0x3f80000000007812 */ /* 0x000fc800078efcff */
[----:B------:R-:W0:Y:S01]  /*19f0*/  MUFU.RCP R3, R0 ;  /* 0x0000000000037308 */ /* 0x000e220000001000 */
[----:B------:R-:W-:Y:S01]  /*1a00*/  SHF.L.U32 R5, R5, R16, RZ ;  /* 0x0000001005057219 */ /* 0x000fe200000006ff */
[----:B0-----:R-:W-:-:S04]  /*1a10*/  FFMA R2, R0, R3, -1 ;  /* 0xbf80000000027423 */ /* 0x001fc80000000003 */
[----:B------:R-:W-:-:S04]  /*1a20*/  FADD.FTZ R2, -R2, -RZ ;  /* 0x800000ff02027221 */ /* 0x000fc80000010100 */
[CCC-:B------:R-:W-:Y:S01]  /*1a30*/  FFMA.RM R4, R3.reuse, R2.reuse, R3.reuse ;  /* 0x0000000203047223 */ /* 0x1c0fe20000004003 */
[----:B------:R-:W-:-:S04]  /*1a40*/  FFMA.RP R3, R3, R2, R3 ;  /* 0x0000000203037223 */ /* 0x000fc80000008003 */
[C---:B------:R-:W-:Y:S02]  /*1a50*/  LOP3.LUT R2, R4.reuse, 0x7fffff, RZ, 0xc0, !PT ;  /* 0x007fffff04027812 */ /* 0x040fe400078ec0ff */
[----:B------:R-:W-:Y:S02]  /*1a60*/  FSETP.NEU.FTZ.AND P0, PT, R4, R3, PT ;  /* 0x000000030400720b */ /* 0x000fe40003f1d000 */
[----:B------:R-:W-:Y:S02]  /*1a70*/  LOP3.LUT R2, R2, 0x800000, RZ, 0xfc, !PT ;  /* 0x0080000002027812 */ /* 0x000fe400078efcff */
[----:B------:R-:W-:Y:S02]  /*1a80*/  SEL R3, RZ, 0xffffffff, !P0 ;  /* 0xffffffffff037807 */ /* 0x000fe40004000000 */
[----:B------:R-:W-:Y:S02]  /*1a90*/  LOP3.LUT R5, R5, R2, RZ, 0xc0, !PT ;  /* 0x0000000205057212 */ /* 0x000fe400078ec0ff */
[----:B------:R-:W-:-:S02]  /*1aa0*/  IADD3 R3, PT, PT, -R3, RZ, RZ ;  /* 0x000000ff03037210 */ /* 0x000fc40007ffe1ff */
[-C--:B------:R-:W-:Y:S02]  /*1ab0*/  SHF.R.U32.HI R5, RZ, R16.reuse, R5 ;  /* 0x00000010ff057219 */ /* 0x080fe40000011605 */
[----:B------:R-:W-:Y:S02]  /*1ac0*/  LOP3.LUT P1, RZ, R3, R16, R2, 0xf8, !PT ;  /* 0x0000001003ff7212 */ /* 0x000fe4000782f802 */
[C---:B------:R-:W-:Y:S02]  /*1ad0*/  LOP3.LUT P0, RZ, R5.reuse, 0x1, RZ, 0xc0, !PT ;  /* 0x0000000105ff7812 */ /* 0x040fe4000780c0ff */
[----:B------:R-:W-:Y:S02]  /*1ae0*/  LOP3.LUT P2, RZ, R5, 0x2, RZ, 0xc0, !PT ;  /* 0x0000000205ff7812 */ /* 0x000fe4000784c0ff */
[----:B------:R-:W-:Y:S02]  /*1af0*/  IADD3 R3, PT, PT, R14, -0xfc, RZ ;  /* 0xffffff040e037810 */ /* 0x000fe40007ffe0ff */
[----:B------:R-:W-:-:S02]  /*1b00*/  PLOP3.LUT P0, PT, P0, P1, P2, 0xe0, 0x0 ;  /* 0x000000000000781c */ /* 0x000fc40000703c20 */
[----:B------:R-:W-:Y:S02]  /*1b10*/  LOP3.LUT P1, RZ, R7, 0x7fffff, RZ, 0xc0, !PT ;  /* 0x007fffff07ff7812 */ /* 0x000fe4000782c0ff */
[----:B------:R-:W-:Y:S02]  /*1b20*/  SEL R0, RZ, 0x1, !P0 ;  /* 0x00000001ff007807 */ /* 0x000fe40004000000 */
[----:B------:R-:W-:-:S03]  /*1b30*/  SHF.R.U32.HI R2, RZ, R3, R2 ;  /* 0x00000003ff027219 */ /* 0x000fc60000011602 */
[----:B------:R-:W-:-:S05]  /*1b40*/  IMAD.MOV R0, RZ, RZ, -R0 ;  /* 0x000000ffff007224 */ /* 0x000fca00078e0a00 */
[----:B------:R-:W-:-:S13]  /*1b50*/  ISETP.GE.AND P0, PT, R0, RZ, PT ;  /* 0x000000ff0000720c */ /* 0x000fda0003f06270 */
[----:B------:R-:W-:-:S04]  /*1b60*/  @!P0 IADD3 R2, PT, PT, R2, 0x1, RZ ;  /* 0x0000000102028810 */ /* 0x000fc80007ffe0ff */
[----:B------:R-:W-:-:S04]  /*1b70*/  @!P1 SHF.L.U32 R2, R2, 0x1, RZ ;  /* 0x0000000102029819 */ /* 0x000fc800000006ff */
[----:B------:R-:W-:Y:S01]  /*1b80*/  LOP3.LUT R2, R2, 0x80000000, R7, 0xf8, !PT ;  /* 0x8000000002027812 */ /* 0x000fe200078ef807 */
[----:B------:R-:W-:Y:S06]  /*1b90*/  BRA `(.L_x_164) ;  /* 0x0000000000047947 */ /* 0x000fec0003800000 */
.L_x_165:
[----:B------:R0:W1:Y:S02]  /*1ba0*/  MUFU.RCP R2, R7 ;  /* 0x0000000700027308 */ /* 0x0000640000001000 */
.L_x_164:
[----:B------:R-:W-:Y:S05]  /*1bb0*/  BSYNC.RECONVERGENT B1 ;  /* 0x0000000000017941 */ /* 0x000fea0003800200 */
.L_x_162:
[----:B------:R-:W-:Y:S02]  /*1bc0*/  HFMA2 R3, -RZ, RZ, 0, 0 ;  /* 0x00000000ff037431 */ /* 0x000fe400000001ff */
[----:B-1----:R-:W-:Y:S01]  /*1bd0*/  IMAD.MOV.U32 R0, RZ, RZ, R2 ;  /* 0x000000ffff007224 */ /* 0x002fe200078e0002 */
[----:B------:R-:W-:-:S04]  /*1be0*/  MOV R2, R6 ;  /* 0x0000000600027202 */ /* 0x000fc80000000f00 */
[----:B0-----:R-:W-:Y:S05]  /*1bf0*/  RET.REL.NODEC R2 `(stress_majorization_kernel) ;  /* 0xffffffe402007950 */ /* 0x001fea0003c3ffff */
        .weak           $__internal_4_$__cuda_sm20_sqrt_rn_f32_slowpath
        .type           $__internal_4_$__cuda_sm20_sqrt_rn_f32_slowpath,@function
        .size           $__internal_4_$__cuda_sm20_sqrt_rn_f32_slowpath,($__internal_5_$__cuda_sm3x_div_rn_noftz_f32_slowpath - $__internal_4_$__cuda_sm20_sqrt_rn_f32_slowpath)
$__internal_4_$__cuda_sm20_sqrt_rn_f32_slowpath:
[----:B------:R-:W-:-:S13]  /*1c00*/  LOP3.LUT P0, RZ, R16, 0x7fffffff, RZ, 0xc0, !PT ;  /* 0x7fffffff10ff7812 */ /* 0x000fda000780c0ff */
[----:B------:R-:W-:Y:S01]  /*1c10*/  @!P0 MOV R33, R16 ;  /* 0x0000001000218202 */ /* 0x000fe20000000f00 */
[----:B------:R-:W-:Y:S06]  /*1c20*/  @!P0 BRA `(.L_x_166) ;  /* 0x0000000000408947 */ /* 0x000fec0003800000 */
[----:B------:R-:W-:-:S13]  /*1c30*/  FSETP.GEU.FTZ.AND P0, PT, R16, RZ, PT ;  /* 0x000000ff1000720b */ /* 0x000fda0003f1e000 */
[----:B------:R-:W-:Y:S01]  /*1c40*/  @!P0 IMAD.MOV.U32 R33, RZ, RZ, 0x7fffffff ;  /* 0x7fffffffff218424 */ /* 0x000fe200078e00ff */
[----:B------:R-:W-:Y:S06]  /*1c50*/  @!P0 BRA `(.L_x_166) ;  /* 0x0000000000348947 */ /* 0x000fec0003800000 */
[----:B------:R-:W-:-:S13]  /*1c60*/  FSETP.GTU.FTZ.AND P0, PT, |R16|, +INF , PT ;  /* 0x7f8000001000780b */ /* 0x000fda0003f1c200 */
[----:B------:R-:W-:Y:S01]  /*1c70*/  @P0 FADD.FTZ R33, R16, 1 ;  /* 0x3f80000010210421 */ /* 0x000fe20000010000 */
[----:B------:R-:W-:Y:S06]  /*1c80*/  @P0 BRA `(.L_x_166) ;  /* 0x0000000000280947 */ /* 0x000fec0003800000 */
[----:B------:R-:W-:-:S13]  /*1c90*/  FSETP.NEU.FTZ.AND P0, PT, |R16|, +INF , PT ;  /* 0x7f8000001000780b */ /* 0x000fda0003f1d200 */
[----:B------:R-:W-:Y:S01]  /*1ca0*/  @P0 FFMA R32, R16, 1.84467440737095516160e+19, RZ ;  /* 0x5f80000010200823 */ /* 0x000fe200000000ff */
[----:B------:R-:W-:-:S03]  /*1cb0*/  @!P0 MOV R33, R16 ;  /* 0x0000001000218202 */ /* 0x000fc60000000f00 */
[----:B------:R-:W0:Y:S02]  /*1cc0*/  @P0 MUFU.RSQ R17, R32 ;  /* 0x0000002000110308 */ /* 0x000e240000001400 */
[----:B0-----:R-:W-:Y:S01]  /*1cd0*/  @P0 FMUL.FTZ R31, R32, R17 ;  /* 0x00000011201f0220 */ /* 0x001fe20000410000 */
[----:B------:R-:W-:-:S03]  /*1ce0*/  @P0 FMUL.FTZ R17, R17, 0.5 ;  /* 0x3f00000011110820 */ /* 0x000fc60000410000 */
[----:B------:R-:W-:-:S04]  /*1cf0*/  @P0 FADD.FTZ R30, -R31, -RZ ;  /* 0x800000ff1f1e0221 */ /* 0x000fc80000010100 */
[----:B------:R-:W-:-:S04]  /*1d00*/  @P0 FFMA R30, R31, R30, R32 ;  /* 0x0000001e1f1e0223 */ /* 0x000fc80000000020 */
[----:B------:R-:W-:-:S04]  /*1d10*/  @P0 FFMA R17, R30, R17, R31 ;  /* 0x000000111e110223 */ /* 0x000fc8000000001f */
[----:B------:R-:W-:-:S07]  /*1d20*/  @P0 FMUL.FTZ R33, R17, 2.3283064365386962891e-10 ;  /* 0x2f80000011210820 */ /* 0x000fce0000410000 */
.L_x_166:
[----:B------:R-:W-:Y:S01]  /*1d30*/  HFMA2 R17, -RZ, RZ, 0, 0 ;  /* 0x00000000ff117431 */ /* 0x000fe200000001ff */
[----:B------:R-:W-:-:S04]  /*1d40*/  MOV R16, R0 ;  /* 0x0000000000107202 */ /* 0x000fc80000000f00 */
[----:B------:R-:W-:Y:S05]  /*1d50*/  RET.REL.NODEC R16 `(stress_majorization_kernel) ;  /* 0xffffffe010a87950 */ /* 0x000fea0003c3ffff */
        .weak           $__internal_5_$__cuda_sm3x_div_rn_noftz_f32_slowpath
        .type           $__internal_5_$__cuda_sm3x_div_rn_noftz_f32_slowpath,@function
        .size           $__internal_5_$__cuda_sm3x_div_rn_noftz_f32_slowpath,(.L_x_745 - $__internal_5_$__cuda_sm3x_div_rn_noftz_f32_slowpath)
$__internal_5_$__cuda_sm3x_div_rn_noftz_f32_slowpath:
[----:B------:R-:W-:Y:S01]  /*1d60*/  SHF.R.U32.HI R17, RZ, 0x17, R33 ;  /* 0x00000017ff117819 */ /* 0x000fe20000011621 */
[----:B------:R-:W-:Y:S01]  /*1d70*/  BSSY.RECONVERGENT B2, `(.L_x_167) ;  /* 0x0000062000027945 */ /* 0x000fe20003800200 */
[----:B------:R-:W-:Y:S02]  /*1d80*/  SHF.R.U32.HI R32, RZ, 0x17, R35 ;  /* 0x00000017ff207819 */ /* 0x000fe40000011623 */
[----:B------:R-:W-:Y:S02]  /*1d90*/  LOP3.LUT R17, R17, 0xff, RZ, 0xc0, !PT ;  /* 0x000000ff11117812 */ /* 0x000fe400078ec0ff */
[----:B------:R-:W-:-:S03]  /*1da0*/  LOP3.LUT R32, R32, 0xff, RZ, 0xc0, !PT ;  /* 0x000000ff20207812 */ /* 0x000fc600078ec0ff */
[----:B------:R-:W-:Y:S01]  /*1db0*/  VIADD R0, R17, 0xffffffff ;  /* 0xffffffff11007836 */ /* 0x000fe20000000000 */
[----:B------:R-:W-:-:S04]  /*1dc0*/  IADD3 R31, PT, PT, R32, -0x1, RZ ;  /* 0xffffffff201f7810 */ /* 0x000fc80007ffe0ff */
        /* <DEDUP_REMOVED lines=10> */
[----:B------:R-:W-:Y:S02]  /*1e70*/  FSETP.NEU.FTZ.AND P1, PT, |R35|, +INF , PT ;  /* 0x7f8000002300780b */ /* 0x000fe40003f3d200 */
        /* <DEDUP_REMOVED lines=16> */
.L_x_168:
[----:B------:R-:W-:Y:S01]  /*1f80*/  LEA R40, R17, 0xc0800000, 0x17 ;  /* 0xc080000011287811 */ /* 0x000fe200078eb8ff */
[----:B------:R-:W-:Y:S01]  /*1f90*/  BSSY.RECONVERGENT B3, `(.L_x_173) ;  /* 0x0000036000037945 */ /* 0x000fe20003800200 */
[----:B------:R-:W-:Y:S02]  /*1fa0*/  IADD3 R32, PT, PT, R32, -0x7f, RZ ;  /* 0xffffff8120207810 */ /* 0x000fe40007ffe0ff */
[----:B------:R-:W-:-:S03]  /*1fb0*/  IADD3 R40, PT, PT, -R40, R33, RZ ;  /* 0x0000002128287210 */ /* 0x000fc60007ffe1ff */
[----:B------:R-:W-:Y:S01]  /*1fc0*/  IMAD R0, R32, -0x800000, R35 ;  /* 0xff80000020007824 */ /* 0x000fe200078e0223 */
[----:B------:R-:W0:Y:S01]  /*1fd0*/  MUFU.RCP R34, R40 ;  /* 0x0000002800227308 */ /* 0x000e220000001000 */
[----:B------:R-:W-:-:S04]  /*1fe0*/  FADD.FTZ R31, -R40, -RZ ;  /* 0x800000ff281f7221 */ /* 0x000fc80000010100 */
[----:B0-----:R-:W-:-:S04]  /*1ff0*/  FFMA R33, R34, R31, 1 ;  /* 0x3f80000022217423 */ /* 0x001fc8000000001f */
[----:B------:R-:W-:-:S04]  /*2000*/  FFMA R33, R34, R33, R34 ;  /* 0x0000002122217223 */ /* 0x000fc80000000022 */
[----:B------:R-:W-:-:S04]  /*2010*/  FFMA R34, R0, R33, RZ ;  /* 0x0000002100227223 */ /* 0x000fc800000000ff */
[----:B------:R-:W-:-:S04]  /*2020*/  FFMA R35, R31, R34, R0 ;  /* 0x000000221f237223 */ /* 0x000fc80000000000 */
[----:B------:R-:W-:Y:S01]  /*2030*/  FFMA R34, R33, R35, R34 ;  /* 0x0000002321227223 */ /* 0x000fe20000000022 */
[----:B------:R-:W-:-:S03]  /*2040*/  IADD3 R35, PT, PT, R32, 0x7f, -R17 ;  /* 0x0000007f20237810 */ /* 0x000fc60007ffe811 */
[----:B------:R-:W-:Y:S02]  /*2050*/  FFMA R31, R31, R34, R0 ;  /* 0x000000221f1f7223 */ /* 0x000fe40000000000 */
[----:B------:R-:W-:Y:S02]  /*2060*/  IMAD.IADD R35, R35, 0x1, R30 ;  /* 0x0000000123237824 */ /* 0x000fe400078e021e */
[----:B------:R-:W-:-:S05]  /*2070*/  FFMA R0, R33, R31, R34 ;  /* 0x0000001f21007223 */ /* 0x000fca0000000022 */
[----:B------:R-:W-:-:S04]  /*2080*/  SHF.R.U32.HI R17, RZ, 0x17, R0 ;  /* 0x00000017ff117819 */ /* 0x000fc80000011600 */
[----:B------:R-:W-:-:S04]  /*2090*/  LOP3.LUT R30, R17, 0xff, RZ, 0xc0, !PT ;  /* 0x000000ff111e7812 */ /* 0x000fc800078ec0ff */
[----:B------:R-:W-:-:S04]  /*20a0*/  IADD3 R17, PT, PT, R30, R35, RZ ;  /* 0x000000231e117210 */ /* 0x000fc80007ffe0ff */
        /* <DEDUP_REMOVED lines=11> */
[CCC-:B------:R-:W-:Y:S01]  /*2160*/  FFMA.RP R32, R33.reuse, R31.reuse, R34.reuse ;  /* 0x0000001f21207223 */ /* 0x1c0fe20000008022 */
[----:B------:R-:W-:Y:S01]  /*2170*/  FFMA.RM R33, R33, R31, R34 ;  /* 0x0000001f21217223 */ /* 0x000fe20000004022 */
[C---:B------:R-:W-:Y:S02]  /*2180*/  IADD3 R31, PT, PT, R17.reuse, 0x20, RZ ;  /* 0x00000020111f7810 */ /* 0x040fe40007ffe0ff */
[----:B------:R-:W-:Y:S02]  /*2190*/  LOP3.LUT R30, R30, 0x7fffff, RZ, 0xc0, !PT ;  /* 0x007fffff1e1e7812 */ /* 0x000fe400078ec0ff */
[C---:B------:R-:W-:Y:S02]  /*21a0*/  ISETP.NE.AND P2, PT, R17.reuse, RZ, PT ;  /* 0x000000ff1100720c */ /* 0x040fe40003f45270 */
[----:B------:R-:W-:Y:S02]  /*21b0*/  LOP3.LUT R30, R30, 0x800000, RZ, 0xfc, !PT ;  /* 0x008000001e1e7812 */ /* 0x000fe400078efcff */
[----:B------:R-:W-:Y:S01]  /*21c0*/  ISETP.NE.AND P1, PT, R17, RZ, PT ;  /* 0x000000ff1100720c */ /* 0x000fe20003f25270 */
[----:B------:R-:W-:Y:S01]  /*21d0*/  IMAD.MOV R17, RZ, RZ, -R17 ;  /* 0x000000ffff117224 */ /* 0x000fe200078e0a11 */
[----:B------:R-:W-:-:S02]  /*21e0*/  SHF.L.U32 R31, R30, R31, RZ ;  /* 0x0000001f1e1f7219 */ /* 0x000fc400000006ff */
[----:B------:R-:W-:Y:S02]  /*21f0*/  FSETP.NEU.FTZ.AND P0, PT, R32, R33, PT ;  /* 0x000000212000720b */ /* 0x000fe40003f1d000 */
[----:B------:R-:W-:Y:S02]  /*2200*/  SEL R17, R17, RZ, P2 ;  /* 0x000000ff11117207 */ /* 0x000fe40001000000 */
[----:B------:R-:W-:Y:S02]  /*2210*/  ISETP.NE.AND P1, PT, R31, RZ, P1 ;  /* 0x000000ff1f00720c */ /* 0x000fe40000f25270 */
[----:B------:R-:W-:Y:S02]  /*2220*/  SHF.R.U32.HI R32, RZ, R17, R30 ;  /* 0x00000011ff207219 */ /* 0x000fe4000001161e */
[----:B------:R-:W-:Y:S02]  /*2230*/  PLOP3.LUT P0, PT, P0, P1, PT, 0xf8, 0x8f ;  /* 0x00000000008f781c */ /* 0x000fe40000703f70 */
[----:B------:R-:W-:-:S02]  /*2240*/  SHF.R.U32.HI R30, RZ, 0x1, R32 ;  /* 0x00000001ff1e7819 */ /* 0x000fc40000011620 */
[----:B------:R-:W-:-:S04]  /*2250*/  SEL R17, RZ, 0x1, !P0 ;  /* 0x00000001ff117807 */ /* 0x000fc80004000000 */
[----:B------:R-:W-:-:S04]  /*2260*/  LOP3.LUT R17, R17, 0x1, R30, 0xf8, !PT ;  /* 0x0000000111117812 */ /* 0x000fc800078ef81e */
[----:B------:R-:W-:-:S04]  /*2270*/  LOP3.LUT R17, R17, R32, RZ, 0xc0, !PT ;  /* 0x0000002011117212 */ /* 0x000fc800078ec0ff */
[----:B------:R-:W-:-:S04]  /*2280*/  IADD3 R17, PT, PT, R30, R17, RZ ;  /* 0x000000111e117210 */ /* 0x000fc80007ffe0ff */
[----:B------:R-:W-:Y:S01]  /*2290*/  LOP3.LUT R0, R17, R0, RZ, 0xfc, !PT ;  /* 0x0000000011007212 */ /* 0x000fe200078efcff */
[----:B------:R-:W-:Y:S06]  /*22a0*/  BRA `(.L_x_176) ;  /* 0x0000000000107947 */ /* 0x000fec0003800000 */
.L_x_175:
[----:B------:R-:W-:-:S04]  /*22b0*/  LOP3.LUT R0, R0, 0x80000000, RZ, 0xc0, !PT ;  /* 0x8000000000007812 */ /* 0x000fc800078ec0ff */
[----:B------:R-:W-:Y:S01]  /*22c0*/  LOP3.LUT R0, R0, 0x7f800000, RZ, 0xfc, !PT ;  /* 0x7f80000000007812 */ /* 0x000fe200078efcff */
[----:B------:R-:W-:Y:S06]  /*22d0*/  BRA `(.L_x_176) ;  /* 0x0000000000047947 */ /* 0x000fec0003800000 */
.L_x_174:
[----:B------:R-:W-:-:S07]  /*22e0*/  LEA R0, R35, R0, 0x17 ;  /* 0x0000000023007211 */ /* 0x000fce00078eb8ff */
.L_x_176:
[----:B------:R-:W-:Y:S05]  /*22f0*/  BSYNC.RECONVERGENT B3 ;  /* 0x0000000000037941 */ /* 0x000fea0003800200 */
.L_x_173:
[----:B------:R-:W-:Y:S05]  /*2300*/  BRA `(.L_x_177) ;  /* 0x0000000000207947 */ /* 0x000fea0003800000 */
.L_x_172:
[----:B------:R-:W-:-:S04]  /*2310*/  LOP3.LUT R33, R33, 0x80000000, R35, 0x48, !PT ;  /* 0x8000000021217812 */ /* 0x000fc800078e4823 */
[----:B------:R-:W-:Y:S01]  /*2320*/  LOP3.LUT R0, R33, 0x7f800000, RZ, 0xfc, !PT ;  /* 0x7f80000021007812 */ /* 0x000fe200078efcff */
[----:B------:R-:W-:Y:S06]  /*2330*/  BRA `(.L_x_177) ;  /* 0x0000000000147947 */ /* 0x000fec0003800000 */
.L_x_171:
[----:B------:R-:W-:Y:S01]  /*2340*/  LOP3.LUT R0, R33, 0x80000000, R35, 0x48, !PT ;  /* 0x8000000021007812 */ /* 0x000fe200078e4823 */
[----:B------:R-:W-:Y:S06]  /*2350*/  BRA `(.L_x_177) ;  /* 0x00000000000c7947 */ /* 0x000fec0003800000 */
.L_x_170:
[----:B------:R-:W0:Y:S01]  /*2360*/  MUFU.RSQ R0, -QNAN ;  /* 0xffc0000000007908 */ /* 0x000e220000001400 */
[----:B------:R-:W-:Y:S05]  /*2370*/  BRA `(.L_x_177) ;  /* 0x0000000000047947 */ /* 0x000fea0003800000 */
.L_x_169:
[----:B------:R-:W-:-:S07]  /*2380*/  FADD.FTZ R0, R35, R33 ;  /* 0x0000002123007221 */ /* 0x000fce0000010000 */
.L_x_177:
[----:B------:R-:W-:Y:S05]  /*2390*/  BSYNC.RECONVERGENT B2 ;  /* 0x0000000000027941 */ /* 0x000fea0003800200 */
.L_x_167:
[----:B------:R-:W-:-:S04]  /*23a0*/  HFMA2 R17, -RZ, RZ, 0, 0 ;  /* 0x00000000ff117431 */ /* 0x000fc800000001ff */
[----:B0-----:R-:W-:Y:S05]  /*23b0*/  RET.REL.NODEC R16 `(stress_majorization_kernel) ;  /* 0xffffffdc10107950 */ /* 0x001fea0003c3ffff */
.L_x_178:
        /* <DEDUP_REMOVED lines=12> */
.L_x_745:


//--------------------- .text.visionflow_compute_kernel --------------------------
	.section	.text.visionflow_compute_kernel,"ax",@progbits
	.align	128
        .global         visionflow_compute_kernel
        .type           visionflow_compute_kernel,@function
        .size           visionflow_compute_kernel,(.L_x_747 - visionflow_compute_kernel)
        .other          visionflow_compute_kernel,@"STO_CUDA_ENTRY STV_DEFAULT"
visionflow_compute_kernel:
.text.visionflow_compute_kernel:
[----:B------:R-:W0:Y:S01]  /*0000*/  LDC R1, c[0x0][0x37c] ;  /* 0x0000df00ff017b82 */ /* 0x000e220000000800 */
[----:B------:R-:W1:Y:S01]  /*0010*/  S2R R0, SR_TID.X ;  /* 0x0000000000007919 */ /* 0x000e620000002100 */
[----:B------:R-:W2:Y:S06]  /*0020*/  LDCU UR11, c[0x0][0x2fc] ;  /* 0x00005f80ff0b77ac */ /* 0x000eac0008000800 */
[----:B------:R-:W1:Y:S01]  /*0030*/  S2UR UR5, SR_CTAID.X ;  /* 0x00000000000579c3 */ /* 0x000e620000002500 */
[----:B0-----:R-:W-:Y:S01]  /*0040*/  IADD3 R1, PT, PT, R1, -0x80, RZ ;  /* 0xffffff8001017810 */ /* 0x001fe20007ffe0ff */
[----:B------:R-:W0:Y:S06]  /*0050*/  LDCU UR4, c[0x0][0x45c] ;  /* 0x00008b80ff0477ac */ /* 0x000e2c0008000800 */
[----:B------:R-:W1:Y:S02]  /*0060*/  LDC R2, c[0x0][0x360] ;  /* 0x0000d800ff027b82 */ /* 0x000e640000000800 */
[----:B-1----:R-:W-:-:S05]  /*0070*/  IMAD R2, R2, UR5, R0 ;  /* 0x0000000502027c24 */ /* 0x002fca000f8e0200 */
[----:B0-----:R-:W-:-:S13]  /*0080*/  ISETP.GE.AND P0, PT, R2, UR4, PT ;  /* 0x0000000402007c0c */ /* 0x001fda000bf06270 */
[----:B--2---:R-:W-:Y:S05]  /*0090*/  @P0 EXIT ;  /* 0x000000000000094d */ /* 0x004fea0003800000 */
[----:B------:R-:W0:Y:S01]  /*00a0*/  LDC.64 R38, c[0x0][0x380] ;  /* 0x0000e000ff267b82 */ /* 0x000e220000000a00 */
[----:B------:R-:W1:Y:S07]  /*00b0*/  LDCU.64 UR36, c[0x0][0x358] ;  /* 0x00006b00ff2477ac */ /* 0x000e6e0008000a00 */
[----:B------:R-:W2:Y:S08]  /*00c0*/  LDC.64 R36, c[0x0][0x388] ;  /* 0x0000e200ff247b82 */ /* 0x000eb00000000a00 */
[----:B------:R-:W3:Y:S08]  /*00d0*/  LDC.64 R34, c[0x0][0x390] ;  /* 0x0000e400ff227b82 */ /* 0x000ef00000000a00 */
[----:B------:R-:W4:Y:S01]  /*00e0*/  LDC.64 R32, c[0x0][0x398] ;  /* 0x0000e600ff207b82 */ /* 0x000f220000000a00 */
[----:B0-----:R-:W-:-:S05]  /*00f0*/  IMAD.WIDE R38, R2, 0x4, R38 ;  /* 0x0000000402267825 */ /* 0x001fca00078e0226 */
[----:B-1----:R0:W5:Y:S02]  /*0100*/  LDG.E R25, desc[UR36][R38.64] ;  /* 0x0000002426197981 */ /* 0x002164000c1e1900 */
[----:B------:R-:W1:Y:S01]  /*0110*/  LDC.64 R30, c[0x0][0x3a0] ;  /* 0x0000e800ff1e7b82 */ /* 0x000e620000000a00 */
[----:B--2---:R-:W-:-:S05]  /*0120*/  IMAD.WIDE R36, R2, 0x4, R36 ;  /* 0x0000000402247825 */ /* 0x004fca00078e0224 */
[----:B------:R0:W5:Y:S02]  /*0130*/  LDG.E R24, desc[UR36][R36.64] ;  /* 0x0000002424187981 */ /* 0x000164000c1e1900 */
[----:B------:R-:W2:Y:S01]  /*0140*/  LDC.64 R28, c[0x0][0x3a8] ;  /* 0x0000ea00ff1c7b82 */ /* 0x000ea20000000a00 */
[----:B---3--:R-:W-:-:S05]  /*0150*/  IMAD.WIDE R34, R2, 0x4, R34 ;  /* 0x0000000402227825 */ /* 0x008fca00078e0222 */
[----:B------:R0:W5:Y:S01]  /*0160*/  LDG.E R23, desc[UR36][R34.64] ;  /* 0x0000002422177981 */ /* 0x000162000c1e1900 */
[C---:B----4-:R-:W-:Y:S01]  /*0170*/  IMAD.WIDE R32, R2.reuse, 0x4, R32 ;  /* 0x0000000402207825 */ /* 0x050fe200078e0220 */
[----:B------:R-:W3:Y:S04]  /*0180*/  LDC R3, c[0x0][0x440] ;  /* 0x00011000ff037b82 */ /* 0x000ee80000000800 */
[----:B------:R0:W5:Y:S01]  /*0190*/  LDG.E R27, desc[UR36][R32.64] ;  /* 0x00000024201b7981 */ /* 0x000162000c1e1900 */
[----:B-1----:R-:W-:-:S05]  /*01a0*/  IMAD.WIDE R30, R2, 0x4, R30 ;  /* 0x00000004021e7825 */ /* 0x002fca00078e021e */
[----:B------:R0:W5:Y:S01]  /*01b0*/  LDG.E R40, desc[UR36][R30.64] ;  /* 0x000000241e287981 */ /* 0x000162000c1e1900 */
[----:B--2---:R-:W-:-:S05]  /*01c0*/  IMAD.WIDE R28, R2, 0x4, R28 ;  /* 0x00000004021c7825 */ /* 0x004fca00078e021c */
[----:B------:R0:W5:Y:S01]  /*01d0*/  LDG.E R26, desc[UR36][R28.64] ;  /* 0x000000241c1a7981 */ /* 0x000162000c1e1900 */
[----:B------:R-:W1:Y:S01]  /*01e0*/  LDC R0, c[0x0][0x2f8] ;  /* 0x0000be00ff007b82 */ /* 0x000e620000000800 */
[----:B---3--:R-:W-:Y:S01]  /*01f0*/  ISETP.GT.AND P0, PT, R3, 0x1, PT ;  /* 0x000000010300780c */ /* 0x008fe20003f04270 */
[----:B------:R-:W-:-:S12]  /*0200*/  BSSY.RECONVERGENT B0, `(.L_x_179) ;  /* 0x0001140000007945 */ /* 0x000fd80003800200 */
[----:B0-----:R-:W-:Y:S05]  /*0210*/  @P0 BRA `(.L_x_180) ;  /* 0x0000005800f40947 */ /* 0x001fea0003800000 */
[----:B------:R-:W-:-:S04]  /*0220*/  VIMNMX.U32 R3, PT, PT, R3, 0x2, PT ;  /* 0x0000000203037848 */ /* 0x000fc80003fe0000 */
[----:B------:R-:W-:-:S04]  /*0230*/  SHF.L.U32 R3, R3, 0x2, RZ ;  /* 0x0000000203037819 */ /* 0x000fc800000006ff */
[----:B------:R-:W0:Y:S02]  /*0240*/  LDC R4, c[0x2][R3] ;  /* 0x0080000003047b82 */ /* 0x000e240000000800 */
[----:B0-----:R-:W-:-:S04]  /*0250*/  SHF.R.S32.HI R5, RZ, 0x1f, R4 ;  /* 0x0000001fff057819 */ /* 0x001fc80000011404 */
.L_x_724:
[----:B------:R-:W-:Y:S05]  /*0260*/  BRX R4 -0x270                                                            (*"BRANCH_TARGETS .L_x_725,.L_x_726,.L_x_727"*) ;  /* 0xfffffffc04647949 */ /* 0x000fea000383ffff */
.L_x_726:
[----:B------:R-:W0:Y:S02]  /*0270*/  LDC.64 R10, c[0x0][0x3c8] ;  /* 0x0000f200ff0a7b82 */ /* 0x000e240000000a00 */
[----:B0-----:R-:W-:-:S06]  /*0280*/  IMAD.WIDE R10, R2, 0x4, R10 ;  /* 0x00000004020a7825 */ /* 0x001fcc00078e020a */
[----:B------:R0:W5:Y:S01]  /*0290*/  LDG.E R10, desc[UR36][R10.64] ;  /* 0x000000240a0a7981 */ /* 0x000162000c1e1900 */
[----:B------:R-:W-:Y:S01]  /*02a0*/  UISETP.GE.AND UP0, UPT, UR4, 0x1, UPT ;  /* 0x000000010400788c */ /* 0x000fe2000bf06270 */
[----:B------:R-:W-:Y:S01]  /*02b0*/  HFMA2 R18, -RZ, RZ, 0, 0 ;  /* 0x00000000ff127431 */ /* 0x000fe200000001ff */
[----:B------:R-:W-:-:S07]  /*02c0*/  CS2R R16, SRZ ;  /* 0x0000000000107805 */ /* 0x000fce000001ff00 */
[----:B0-----:R-:W-:Y:S05]  /*02d0*/  BRA.U !UP0, `(.L_x_181) ;  /* 0x0000001508407547 */ /* 0x001fea000b800000 */
[----:B------:R-:W-:Y:S01]  /*02e0*/  UISETP.NE.AND UP0, UPT, UR4, 0x1, UPT ;  /* 0x000000010400788c */ /* 0x000fe2000bf05270 */
[----:B------:R-:W-:Y:S02]  /*02f0*/  MOV R18, RZ ;  /* 0x000000ff00127202 */ /* 0x000fe40000000f00 */
[----:B------:R-:W-:Y:S02]  /*0300*/  CS2R R16, SRZ ;  /* 0x0000000000107805 */ /* 0x000fe4000001ff00 */
[----:B------:R-:W-:-:S04]  /*0310*/  MOV R11, RZ ;  /* 0x000000ff000b7202 */ /* 0x000fc80000000f00 */
[----:B------:R-:W-:Y:S05]  /*0320*/  BRA.U !UP0, `(.L_x_182) ;  /* 0x0000000d08747547 */ /* 0x000fea000b800000 */
[----:B------:R-:W-:Y:S01]  /*0330*/  ULOP3.LUT UR4, UR4, 0x7ffffffe, URZ, 0xc0, !UPT ;  /* 0x7ffffffe04047892 */ /* 0x000fe2000f8ec0ff */
[----:B------:R-:W-:Y:S01]  /*0340*/  HFMA2 R12, -RZ, RZ, 0, 0 ;  /* 0x00000000ff0c7431 */ /* 0x000fe200000001ff */
[----:B------:R-:W-:Y:S01]  /*0350*/  MOV R18, RZ ;  /* 0x000000ff00127202 */ /* 0x000fe20000000f00 */
[----:B------:R-:W0:Y:S03]  /*0360*/  LDCU UR5, c[0x0][0x404] ;  /* 0x00008080ff0577ac */ /* 0x000e260008000800 */
[----:B------:R-:W-:-:S07]  /*0370*/  MOV R11, UR4 ;  /* 0x00000004000b7c02 */ /* 0x000fce0008000f00 */
.L_x_209:
[----:B------:R-:W-:Y:S01]  /*0380*/  ISETP.NE.AND P0, PT, R12, R2, PT ;  /* 0x000000020c00720c */ /* 0x000fe20003f05270 */
[----:B------:R-:W-:-:S12]  /*0390*/  BSSY.RECONVERGENT B3, `(.L_x_183) ;  /* 0x0000068000037945 */ /* 0x000fd80003800200 */
[----:B------:R-:W-:Y:S05]  /*03a0*/  @!P0 BRA `(.L_x_184) ;  /* 0x0000000400988947 */ /* 0x000fea0003800000 */
[----:B------:R-:W2:Y:S08]  /*03b0*/  LDC.64 R6, c[0x0][0x388] ;  /* 0x0000e200ff067b82 */ /* 0x000eb00000000a00 */
[----:B------:R-:W3:Y:S08]  /*03c0*/  LDC.64 R4, c[0x0][0x380] ;  /* 0x0000e000ff047b82 */ /* 0x000ef00000000a00 */
[----:B------:R-:W4:Y:S01]  /*03d0*/  LDC.64 R8, c[0x0][0x390] ;  /* 0x0000e400ff087b82 */ /* 0x000f220000000a00 */
[----:B--2---:R-:W-:-:S05]  /*03e0*/  IMAD.WIDE.U32 R6, R12, 0x4, R6 ;  /* 0x000000040c067825 */ /* 0x004fca00078e0006 */
[----:B------:R4:W2:Y:S01]  /*03f0*/  LDG.E R3, desc[UR36][R6.64] ;  /* 0x0000002406037981 */ /* 0x0008a2000c1e1900 */
[----:B---3--:R-:W-:-:S06]  /*0400*/  IMAD.WIDE.U32 R4, R12, 0x4, R4 ;  /* 0x000000040c047825 */ /* 0x008fcc00078e0004 */
[----:B------:R-:W3:Y:S01]  /*0410*/  LDG.E R5, desc[UR36][R4.64] ;  /* 0x0000002404057981 */ /* 0x000ee2000c1e1900 */
[----:B----4-:R-:W-:-:S06]  /*0420*/  IMAD.WIDE.U32 R6, R12, 0x4, R8 ;  /* 0x000000040c067825 */ /* 0x010fcc00078e0008 */
[----:B------:R2:W4:Y:S02]  /*0430*/  LDG.E R7, desc[UR36][R6.64] ;  /* 0x0000002406077981 */ /* 0x000524000c1e1900 */
[----:B--2--5:R-:W-:-:S04]  /*0440*/  FADD R6, R24, -R3 ;  /* 0x8000000318067221 */ /* 0x024fc80000000000 */
[----:B------:R-:W-:Y:S01]  /*0450*/  FMUL R3, R6, R6 ;  /* 0x0000000606037220 */ /* 0x000fe20000400000 */
[----:B---3--:R-:W-:-:S04]  /*0460*/  FADD R5, R25, -R5 ;  /* 0x8000000519057221 */ /* 0x008fc80000000000 */
[----:B------:R-:W-:Y:S01]  /*0470*/  FFMA R3, R5, R5, R3 ;  /* 0x0000000505037223 */ /* 0x000fe20000000003 */
[----:B----4-:R-:W-:-:S04]  /*0480*/  FADD R7, R23, -R7 ;  /* 0x8000000717077221 */ /* 0x010fc80000000000 */
[----:B------:R-:W-:-:S04]  /*0490*/  FFMA R14, R7, R7, R3 ;  /* 0x00000007070e7223 */ /* 0x000fc80000000003 */
[----:B------:R-:W-:-:S05]  /*04a0*/  FADD R15, R14, 0.0099999997764825820923 ;  /* 0x3c23d70a0e0f7421 */ /* 0x000fca0000000000 */
[----:B------:R-:W-:-:S13]  /*04b0*/  FSETP.GEU.AND P0, PT, R15, 100, PT ;  /* 0x42c800000f00780b */ /* 0x000fda0003f0e000 */
[----:B------:R-:W-:Y:S05]  /*04c0*/  @P0 BRA `(.L_x_184) ;  /* 0x0000000400500947 */ /* 0x000fea0003800000 */
[----:B------:R-:W2:Y:S02]  /*04d0*/  LDC.64 R8, c[0x0][0x3c8] ;  /* 0x0000f200ff087b82 */ /* 0x000ea40000000a00 */
[----:B--2---:R-:W-:-:S06]  /*04e0*/  IMAD.WIDE.U32 R8, R12, 0x4, R8 ;  /* 0x000000040c087825 */ /* 0x004fcc00078e0008 */
[----:B------:R-:W2:Y:S01]  /*04f0*/  LDG.E R8, desc[UR36][R8.64] ;  /* 0x0000002408087981 */ /* 0x000ea2000c1e1900 */
[----:B------:R-:W3:Y:S01]  /*0500*/  MUFU.RCP R4, R15 ;  /* 0x0000000f00047308 */ /* 0x000ee20000001000 */
[----:B------:R-:W-:Y:S01]  /*0510*/  MOV R3, 0x3f800000 ;  /* 0x3f80000000037802 */ /* 0x000fe20000000f00 */
[----:B------:R-:W-:Y:S01]  /*0520*/  BSSY.RECONVERGENT B4, `(.L_x_185) ;  /* 0x000000f000047945 */ /* 0x000fe20003800200 */
[----:B--2---:R-:W-:Y:S01]  /*0530*/  ISETP.NE.AND P0, PT, R8, R10, PT ;  /* 0x0000000a0800720c */ /* 0x004fe20003f05270 */
[----:B---3--:R-:W-:-:S03]  /*0540*/  FFMA R8, -R15, R4, 1 ;  /* 0x3f8000000f087423 */ /* 0x008fc60000000104 */
[----:B------:R-:W-:Y:S01]  /*0550*/  FSEL R3, R3, 0.30000001192092895508, !P0 ;  /* 0x3e99999a03037808 */ /* 0x000fe20004000000 */
[----:B------:R-:W-:-:S04]  /*0560*/  FFMA R8, R4, R8, R4 ;  /* 0x0000000804087223 */ /* 0x000fc80000000004 */
[----:B0-----:R-:W-:-:S04]  /*0570*/  FMUL R3, R3, UR5 ;  /* 0x0000000503037c20 */ /* 0x001fc80008400000 */
[----:B------:R-:W0:Y:S01]  /*0580*/  FCHK P0, R3, R15 ;  /* 0x0000000f03007302 */ /* 0x000e220000000000 */
[----:B------:R-:W-:-:S04]  /*0590*/  FFMA R4, R3, R8, RZ ;  /* 0x0000000803047223 */ /* 0x000fc800000000ff */
[----:B------:R-:W-:-:S04]  /*05a0*/  FFMA R9, -R15, R4, R3 ;  /* 0x000000040f097223 */ /* 0x000fc80000000103 */
[----:B------:R-:W-:Y:S01]  /*05b0*/  FFMA R13, R8, R9, R4 ;  /* 0x00000009080d7223 */ /* 0x000fe20000000004 */
[----:B0-----:R-:W-:Y:S06]  /*05c0*/  @!P0 BRA `(.L_x_186) ;  /* 0x0000000000108947 */ /* 0x001fec0003800000 */
[----:B------:R-:W-:Y:S02]  /*05d0*/  MOV R4, R15 ;  /* 0x0000000f00047202 */ /* 0x000fe40000000f00 */
[----:B------:R-:W-:-:S07]  /*05e0*/  MOV R8, 0x600 ;  /* 0x0000060000087802 */ /* 0x000fce0000000f00 */
[----:B-1----:R-:W-:Y:S05]  /*05f0*/  CALL.REL.NOINC `($__internal_7_$__cuda_sm3x_div_rn_noftz_f32_slowpath) ;  /* 0x0000012c00a07944 */ /* 0x002fea0003c00000 */
[----:B------:R-:W-:-:S07]  /*0600*/  MOV R13, R3 ;  /* 0x00000003000d7202 */ /* 0x000fce0000000f00 */
.L_x_186:
[----:B------:R-:W-:Y:S05]  /*0610*/  BSYNC.RECONVERGENT B4 ;  /* 0x0000000000047941 */ /* 0x000fea0003800200 */
.L_x_185:
[----:B------:R-:W-:Y:S01]  /*0620*/  IADD3 R3, PT, PT, R14, -0xd000000, RZ ;  /* 0xf30000000e037810 */ /* 0x000fe20007ffe0ff */
[----:B------:R0:W2:Y:S01]  /*0630*/  MUFU.RSQ R8, R14 ;  /* 0x0000000e00087308 */ /* 0x0000a20000001400 */
[----:B------:R-:W-:Y:S02]  /*0640*/  BSSY.RECONVERGENT B1, `(.L_x_187) ;  /* 0x000000c000017945 */ /* 0x000fe40003800200 */
[----:B------:R-:W-:-:S13]  /*0650*/  ISETP.GT.U32.AND P0, PT, R3, 0x727fffff, PT ;  /* 0x727fffff0300780c */ /* 0x000fda0003f04070 */
[----:B0-----:R-:W-:Y:S05]  /*0660*/  @!P0 BRA `(.L_x_188) ;  /* 0x0000000000148947 */ /* 0x001fea0003800000 */
[----:B------:R-:W-:Y:S02]  /*0670*/  MOV R4, R14 ;  /* 0x0000000e00047202 */ /* 0x000fe40000000f00 */
[----:B------:R-:W-:-:S07]  /*0680*/  MOV R42, 0x6a0 ;  /* 0x000006a0002a7802 */ /* 0x000fce0000000f00 */
[----:B-12---:R-:W-:Y:S05]  /*0690*/  CALL.REL.NOINC `($__internal_6_$__cuda_sm20_sqrt_rn_f32_slowpath) ;  /* 0x0000012c001c7944 */ /* 0x006fea0003c00000 */
[----:B------:R-:W-:Y:S01]  /*06a0*/  MOV R3, R4 ;  /* 0x0000000400037202 */ /* 0x000fe20000000f00 */
[----:B------:R-:W-:Y:S06]  /*06b0*/  BRA `(.L_x_189) ;  /* 0x0000000000107947 */ /* 0x000fec0003800000 */
.L_x_188:
[----:B--2---:R-:W-:Y:S01]  /*06c0*/  FMUL.FTZ R3, R14, R8 ;  /* 0x000000080e037220 */ /* 0x004fe20000410000 */
[----:B------:R-:W-:-:S03]  /*06d0*/  FMUL.FTZ R8, R8, 0.5 ;  /* 0x3f00000008087820 */ /* 0x000fc60000410000 */
[----:B------:R-:W-:-:S04]  /*06e0*/  FFMA R4, -R3, R3, R14 ;  /* 0x0000000303047223 */ /* 0x000fc8000000010e */
[----:B------:R-:W-:-:S07]  /*06f0*/  FFMA R3, R4, R8, R3 ;  /* 0x0000000804037223 */ /* 0x000fce0000000003 */
.L_x_189:
[----:B------:R-:W-:Y:S05]  /*0700*/  BSYNC.RECONVERGENT B1 ;  /* 0x0000000000017941 */ /* 0x000fea0003800200 */
.L_x_187:
[----:B------:R-:W-:Y:S01]  /*0710*/  FADD R15, R3, 9.9999999392252902908e-09 ;  /* 0x322bcc77030f7421 */ /* 0x000fe20000000000 */
[----:B------:R-:W-:Y:S03]  /*0720*/  BSSY.RECONVERGENT B4, `(.L_x_190) ;  /* 0x000000e000047945 */ /* 0x000fe60003800200 */
[----:B------:R-:W0:Y:S08]  /*0730*/  MUFU.RCP R3, R15 ;  /* 0x0000000f00037308 */ /* 0x000e300000001000 */
[----:B------:R-:W2:Y:S01]  /*0740*/  FCHK P0, R5, R15 ;  /* 0x0000000f05007302 */ /* 0x000ea20000000000 */
[----:B0-----:R-:W-:-:S04]  /*0750*/  FFMA R4, -R15, R3, 1 ;  /* 0x3f8000000f047423 */ /* 0x001fc80000000103 */
[----:B------:R-:W-:-:S04]  /*0760*/  FFMA R4, R3, R4, R3 ;  /* 0x0000000403047223 */ /* 0x000fc80000000003 */
[----:B------:R-:W-:-:S04]  /*0770*/  FFMA R3, R5, R4, RZ ;  /* 0x0000000405037223 */ /* 0x000fc800000000ff */
[----:B------:R-:W-:-:S04]  /*0780*/  FFMA R8, -R15, R3, R5 ;  /* 0x000000030f087223 */ /* 0x000fc80000000105 */
[----:B------:R-:W-:Y:S01]  /*0790*/  FFMA R14, R4, R8, R3 ;  /* 0x00000008040e7223 */ /* 0x000fe20000000003 */
[----:B--2---:R-:W-:Y:S06]  /*07a0*/  @!P0 BRA `(.L_x_191) ;  /* 0x0000000000148947 */ /* 0x004fec0003800000 */
[----:B------:R-:W-:Y:S02]  /*07b0*/  MOV R3, R5 ;  /* 0x0000000500037202 */ /* 0x000fe40000000f00 */
[----:B------:R-:W-:Y:S02]  /*07c0*/  MOV R4, R15 ;  /* 0x0000000f00047202 */ /* 0x000fe40000000f00 */
[----:B------:R-:W-:-:S07]  /*07d0*/  MOV R8, 0x7f0 ;  /* 0x000007f000087802 */ /* 0x000fce0000000f00 */
[----:B-1----:R-:W-:Y:S05]  /*07e0*/  CALL.REL.NOINC `($__internal_7_$__cuda_sm3x_div_rn_noftz_f32_slowpath) ;  /* 0x0000012c00247944 */ /* 0x002fea0003c00000 */
[----:B------:R-:W-:-:S07]  /*07f0*/  MOV R14, R3 ;  /* 0x00000003000e7202 */ /* 0x000fce0000000f00 */
.L_x_191:
[----:B------:R-:W-:Y:S05]  /*0800*/  BSYNC.RECONVERGENT B4 ;  /* 0x0000000000047941 */ /* 0x000fea0003800200 */
.L_x_190:
[----:B------:R-:W0:Y:S01]  /*0810*/  MUFU.RCP R3, R15 ;  /* 0x0000000f00037308 */ /* 0x000e220000001000 */
[----:B------:R-:W-:Y:S07]  /*0820*/  BSSY.RECONVERGENT B4, `(.L_x_192) ;  /* 0x000000d000047945 */ /* 0x000fee0003800200 */
        /* <DEDUP_REMOVED lines=12> */
.L_x_193:
[----:B------:R-:W-:Y:S05]  /*08f0*/  BSYNC.RECONVERGENT B4 ;  /* 0x0000000000047941 */ /* 0x000fea0003800200 */
.L_x_192:
        /* <DEDUP_REMOVED lines=13> */
.L_x_195:
[----:B------:R-:W-:Y:S05]  /*09d0*/  BSYNC.RECONVERGENT B4 ;  /* 0x0000000000047941 */ /* 0x000fea0003800200 */
.L_x_194:
[-C--:B------:R-:W-:Y:S01]  /*09e0*/  FFMA R16, R14, R13.reuse, R16 ;  /* 0x0000000d0e107223 */ /* 0x080fe20000000010 */
[-C--:B------:R-:W-:Y:S01]  /*09f0*/  FFMA R17, R5, R13.reuse, R17 ;  /* 0x0000000d05117223 */ /* 0x080fe20000000011 */
[----:B------:R-:W-:-:S07]  /*0a00*/  FFMA R18, R3, R13, R18 ;  /* 0x0000000d03127223 */ /* 0x000fce0000000012 */
.L_x_184:
[----:B0-----:R-:W-:Y:S05]  /*0a10*/  BSYNC.RECONVERGENT B3 ;  /* 0x0000000000037941 */ /* 0x001fea0003800200 */
.L_x_183:
[----:B------:R-:W-:Y:S01]  /*0a20*/  IADD3 R3, PT, PT, R12, 0x1, RZ ;  /* 0x000000010c037810 */ /* 0x000fe20007ffe0ff */
[----:B------:R-:W-:Y:S03]  /*0a30*/  BSSY.RECONVERGENT B3, `(.L_x_196) ;  /* 0x0000069000037945 */ /* 0x000fe60003800200 */
[----:B------:R-:W-:-:S13]  /*0a40*/  ISETP.NE.AND P0, PT, R3, R2, PT ;  /* 0x000000020300720c */ /* 0x000fda0003f05270 */
[----:B------:R-:W-:Y:S05]  /*0a50*/  @!P0 BRA `(.L_x_197) ;  /* 0x0000000400988947 */ /* 0x000fea0003800000 */
[----:B------:R-:W0:Y:S08]  /*0a60*/  LDC.64 R6, c[0x0][0x388] ;  /* 0x0000e200ff067b82 */ /* 0x000e300000000a00 */
[----:B------:R-:W2:Y:S08]  /*0a70*/  LDC.64 R4, c[0x0][0x380] ;  /* 0x0000e000ff047b82 */ /* 0x000eb00000000a00 */
[----:B------:R-:W3:Y:S01]  /*0a80*/  LDC.64 R8, c[0x0][0x390] ;  /* 0x0000e400ff087b82 */ /* 0x000ee20000000a00 */
[----:B0-----:R-:W-:-:S06]  /*0a90*/  IMAD.WIDE.U32 R6, R12, 0x4, R6 ;  /* 0x000000040c067825 */ /* 0x001fcc00078e0006 */
[----:B------:R-:W4:Y:S01]  /*0aa0*/  LDG.E R6, desc[UR36][R6.64+0x4] ;  /* 0x0000042406067981 */ /* 0x000f22000c1e1900 */
[----:B--2---:R-:W-:-:S06]  /*0ab0*/  IMAD.WIDE.U32 R4, R12, 0x4, R4 ;  /* 0x000000040c047825 */ /* 0x004fcc00078e0004 */
[----:B------:R-:W2:Y:S01]  /*0ac0*/  LDG.E R5, desc[UR36][R4.64+0x4] ;  /* 0x0000042404057981 */ /* 0x000ea2000c1e1900 */
[----:B---3--:R-:W-:-:S05]  /*0ad0*/  IMAD.WIDE.U32 R8, R12, 0x4, R8 ;  /* 0x000000040c087825 */ /* 0x008fca00078e0008 */
[----:B------:R-:W3:Y:S01]  /*0ae0*/  LDG.E R7, desc[UR36][R8.64+0x4] ;  /* 0x0000042408077981 */ /* 0x000ee2000c1e1900 */
[----:B----45:R-:W-:-:S04]  /*0af0*/  FADD R6, R24, -R6 ;  /* 0x8000000618067221 */ /* 0x030fc80000000000 */
[----:B------:R-:W-:Y:S01]  /*0b00*/  FMUL R3, R6, R6 ;  /* 0x0000000606037220 */ /* 0x000fe20000400000 */
[----:B--2---:R-:W-:-:S04]  /*0b10*/  FADD R5, R25, -R5 ;  /* 0x8000000519057221 */ /* 0x004fc80000000000 */
[----:B------:R-:W-:Y:S01]  /*0b20*/  FFMA R3, R5, R5, R3 ;  /* 0x0000000505037223 */ /* 0x000fe20000000003 */
[----:B---3--:R-:W-:-:S04]  /*0b30*/  FADD R7, R23, -R7 ;  /* 0x8000000717077221 */ /* 0x008fc80000000000 */
[----:B------:R-:W-:-:S04]  /*0b40*/  FFMA R14, R7, R7, R3 ;  /* 0x00000007070e7223 */ /* 0x000fc80000000003 */
[----:B------:R-:W-:-:S05]  /*0b50*/  FADD R15, R14, 0.0099999997764825820923 ;  /* 0x3c23d70a0e0f7421 */ /* 0x000fca0000000000 */
[----:B------:R-:W-:-:S13]  /*0b60*/  FSETP.GEU.AND P0, PT, R15, 100, PT ;  /* 0x42c800000f00780b */ /* 0x000fda0003f0e000 */
[----:B------:R-:W-:Y:S05]  /*0b70*/  @P0 BRA `(.L_x_197) ;  /* 0x0000000400500947 */ /* 0x000fea0003800000 */
[----:B------:R-:W0:Y:S02]  /*0b80*/  LDC.64 R8, c[0x0][0x3c8] ;  /* 0x0000f200ff087b82 */ /* 0x000e240000000a00 */
[----:B0-----:R-:W-:-:S06]  /*0b90*/  IMAD.WIDE.U32 R8, R12, 0x4, R8 ;  /* 0x000000040c087825 */ /* 0x001fcc00078e0008 */
[----:B------:R-:W2:Y:S01]  /*0ba0*/  LDG.E R8, desc[UR36][R8.64+0x4] ;  /* 0x0000042408087981 */ /* 0x000ea2000c1e1900 */
[----:B------:R-:W-:Y:S01]  /*0bb0*/  HFMA2 R3, -RZ, RZ, 1.875, 0 ;  /* 0x3f800000ff037431 */ /* 0x000fe200000001ff */
[----:B------:R-:W0:Y:S01]  /*0bc0*/  MUFU.RCP R4, R15 ;  /* 0x0000000f00047308 */ /* 0x000e220000001000 */
[----:B------:R-:W-:Y:S01]  /*0bd0*/  BSSY.RECONVERGENT B4, `(.L_x_198) ;  /* 0x000000f000047945 */ /* 0x000fe20003800200 */
[----:B--2---:R-:W-:Y:S01]  /*0be0*/  ISETP.NE.AND P0, PT, R8, R10, PT ;  /* 0x0000000a0800720c */ /* 0x004fe20003f05270 */
[----:B0-----:R-:W-:-:S03]  /*0bf0*/  FFMA R8, -R15, R4, 1 ;  /* 0x3f8000000f087423 */ /* 0x001fc60000000104 */
[----:B------:R-:W-:Y:S01]  /*0c00*/  FSEL R3, R3, 0.30000001192092895508, !P0 ;  /* 0x3e99999a03037808 */ /* 0x000fe20004000000 */
[----:B------:R-:W-:-:S04]  /*0c10*/  FFMA R8, R4, R8, R4 ;  /* 0x0000000804087223 */ /* 0x000fc80000000004 */
[----:B------:R-:W-:-:S04]  /*0c20*/  FMUL R3, R3, UR5 ;  /* 0x0000000503037c20 */ /* 0x000fc80008400000 */
        /* <DEDUP_REMOVED lines=9> */
.L_x_199:
[----:B------:R-:W-:Y:S05]  /*0cc0*/  BSYNC.RECONVERGENT B4 ;  /* 0x0000000000047941 */ /* 0x000fea0003800200 */
.L_x_198:
        /* <DEDUP_REMOVED lines=10> */
.L_x_201:
[----:B--2---:R-:W-:Y:S01]  /*0d70*/  FMUL.FTZ R3, R14, R8 ;  /* 0x000000080e037220 */ /* 0x004fe20000410000 */
[----:B------:R-:W-:-:S03]  /*0d80*/  FMUL.FTZ R8, R8, 0.5 ;  /* 0x3f00000008087820 */ /* 0x000fc60000410000 */
[----:B------:R-:W-:-:S04]  /*0d90*/  FFMA R4, -R3, R3, R14 ;  /* 0x0000000303047223 */ /* 0x000fc8000000010e */
[----:B------:R-:W-:-:S07]  /*0da0*/  FFMA R3, R4, R8, R3 ;  /* 0x0000000804037223 */ /* 0x000fce0000000003 */
.L_x_202:
[----:B------:R-:W-:Y:S05]  /*0db0*/  BSYNC.RECONVERGENT B1 ;  /* 0x0000000000017941 */ /* 0x000fea0003800200 */
.L_x_200:
        /* <DEDUP_REMOVED lines=15> */
.L_x_204:
[----:B------:R-:W-:Y:S05]  /*0eb0*/  BSYNC.RECONVERGENT B4 ;  /* 0x0000000000047941 */ /* 0x000fea0003800200 */
.L_x_203:
        /* <DEDUP_REMOVED lines=14> */
.L_x_206:
[----:B------:R-:W-:Y:S05]  /*0fa0*/  BSYNC.RECONVERGENT B4 ;  /* 0x0000000000047941 */ /* 0x000fea0003800200 */
.L_x_205:
        /* <DEDUP_REMOVED lines=13> */
.L_x_208:
[----:B------:R-:W-:Y:S05]  /*1080*/  BSYNC.RECONVERGENT B4 ;  /* 0x0000000000047941 */ /* 0x000fea0003800200 */
.L_x_207:
[-C--:B------:R-:W-:Y:S01]  /*1090*/  FFMA R16, R14, R13.reuse, R16 ;  /* 0x0000000d0e107223 */ /* 0x080fe20000000010 */
[-C--:B------:R-:W-:Y:S01]  /*10a0*/  FFMA R17, R5, R13.reuse, R17 ;  /* 0x0000000d05117223 */ /* 0x080fe20000000011 */
[----:B------:R-:W-:-:S07]  /*10b0*/  FFMA R18, R3, R13, R18 ;  /* 0x0000000d03127223 */ /* 0x000fce0000000012 */
.L_x_197:
[----:B------:R-:W-:Y:S05]  /*10c0*/  BSYNC.RECONVERGENT B3 ;  /* 0x0000000000037941 */ /* 0x000fea0003800200 */
.L_x_196:
[----:B------:R-:W-:-:S04]  /*10d0*/  IADD3 R12, PT, PT, R12, 0x2, RZ ;  /* 0x000000020c0c7810 */ /* 0x000fc80007ffe0ff */
[----:B------:R-:W-:-:S13]  /*10e0*/  ISETP.NE.AND P0, PT, R12, R11, PT ;  /* 0x0000000b0c00720c */ /* 0x000fda0003f05270 */
[----:B------:R-:W-:Y:S05]  /*10f0*/  @P0 BRA `(.L_x_209) ;  /* 0xfffffff000a00947 */ /* 0x000fea000383ffff */
.L_x_182:
[----:B------:R-:W0:Y:S01]  /*1100*/  LDC R3, c[0x0][0x45c] ;  /* 0x00011700ff037b82 */ /* 0x000e220000000800 */
[----:B------:R-:W-:Y:S01]  /*1110*/  ISETP.NE.AND P0, PT, R11, R2, PT ;  /* 0x000000020b00720c */ /* 0x000fe20003f05270 */
[----:B------:R-:W-:Y:S01]  /*1120*/  BSSY.RECONVERGENT B3, `(.L_x_181) ;  /* 0x000006b000037945 */ /* 0x000fe20003800200 */
[----:B0-----:R-:W-:-:S04]  /*1130*/  LOP3.LUT R3, R3, 0x1, RZ, 0xc0, !PT ;  /* 0x0000000103037812 */ /* 0x001fc800078ec0ff */
[----:B------:R-:W-:-:S13]  /*1140*/  ISETP.NE.U32.OR P0, PT, R3, 0x1, !P0 ;  /* 0x000000010300780c */ /* 0x000fda0004705470 */
[----:B------:R-:W-:Y:S05]  /*1150*/  @P0 BRA `(.L_x_210) ;  /* 0x00000004009c0947 */ /* 0x000fea0003800000 */
[----:B------:R-:W0:Y:S08]  /*1160*/  LDC.64 R6, c[0x0][0x388] ;  /* 0x0000e200ff067b82 */ /* 0x000e300000000a00 */
[----:B------:R-:W2:Y:S08]  /*1170*/  LDC.64 R4, c[0x0][0x380] ;  /* 0x0000e000ff047b82 */ /* 0x000eb00000000a00 */
[----:B------:R-:W3:Y:S01]  /*1180*/  LDC.64 R8, c[0x0][0x390] ;  /* 0x0000e400ff087b82 */ /* 0x000ee20000000a00 */
[----:B0-----:R-:W-:-:S05]  /*1190*/  IMAD.WIDE.U32 R6, R11, 0x4, R6 ;  /* 0x000000040b067825 */ /* 0x001fca00078e0006 */
[----:B------:R3:W4:Y:S01]  /*11a0*/  LDG.E R3, desc[UR36][R6.64] ;  /* 0x0000002406037981 */ /* 0x000722000c1e1900 */
[----:B--2---:R-:W-:-:S06]  /*11b0*/  IMAD.WIDE.U32 R4, R11, 0x4, R4 ;  /* 0x000000040b047825 */ /* 0x004fcc00078e0004 */
[----:B------:R-:W2:Y:S01]  /*11c0*/  LDG.E R5, desc[UR36][R4.64] ;  /* 0x0000002404057981 */ /* 0x000ea2000c1e1900 */
[C---:B---3--:R-:W-:Y:S02]  /*11d0*/  IMAD.WIDE.U32 R6, R11.reuse, 0x4, R8 ;  /* 0x000000040b067825 */ /* 0x048fe400078e0008 */
[----:B------:R-:W0:Y:S04]  /*11e0*/  LDC.64 R8, c[0x0][0x3c8] ;  /* 0x0000f200ff087b82 */ /* 0x000e280000000a00 */
[----:B------:R4:W3:Y:S01]  /*11f0*/  LDG.E R7, desc[UR36][R6.64] ;  /* 0x0000002406077981 */ /* 0x0008e2000c1e1900 */
[----:B0-----:R-:W-:-:S04]  /*1200*/  IMAD.WIDE.U32 R8, R11, 0x4, R8 ;  /* 0x000000040b087825 */ /* 0x001fc800078e0008 */
        /* <DEDUP_REMOVED lines=9> */
[----:B------:R-:W2:Y:S01]  /*12a0*/  LDG.E R8, desc[UR36][R8.64] ;  /* 0x0000002408087981 */ /* 0x000ea2000c1e1900 */
[----:B------:R-:W0:Y:S01]  /*12b0*/  LDCU UR4, c[0x0][0x404] ;  /* 0x00008080ff0477ac */ /* 0x000e220008000800 */
[----:B------:R-:W-:Y:S01]  /*12c0*/  HFMA2 R3, -RZ, RZ, 1.875, 0 ;  /* 0x3f800000ff037431 */ /* 0x000fe200000001ff */
[----:B------:R-:W3:Y:S01]  /*12d0*/  MUFU.RCP R4, R13 ;  /* 0x0000000d00047308 */ /* 0x000ee20000001000 */
        /* <DEDUP_REMOVED lines=15> */
.L_x_212:
[----:B------:R-:W-:Y:S05]  /*13d0*/  BSYNC.RECONVERGENT B4 ;  /* 0x0000000000047941 */ /* 0x000fea0003800200 */
.L_x_211:
        /* <DEDUP_REMOVED lines=10> */
.L_x_214:
[----:B--2---:R-:W-:Y:S01]  /*1480*/  FMUL.FTZ R3, R12, R8 ;  /* 0x000000080c037220 */ /* 0x004fe20000410000 */
[----:B------:R-:W-:-:S03]  /*1490*/  FMUL.FTZ R8, R8, 0.5 ;  /* 0x3f00000008087820 */ /* 0x000fc60000410000 */
[----:B------:R-:W-:-:S04]  /*14a0*/  FFMA R4, -R3, R3, R12 ;  /* 0x0000000303047223 */ /* 0x000fc8000000010c */
[----:B------:R-:W-:-:S07]  /*14b0*/  FFMA R3, R4, R8, R3 ;  /* 0x0000000804037223 */ /* 0x000fce0000000003 */
.L_x_215:
[----:B------:R-:W-:Y:S05]  /*14c0*/  BSYNC.RECONVERGENT B1 ;  /* 0x0000000000017941 */ /* 0x000fea0003800200 */
.L_x_213:
        /* <DEDUP_REMOVED lines=15> */
.L_x_217:
[----:B------:R-:W-:Y:S05]  /*15c0*/  BSYNC.RECONVERGENT B4 ;  /* 0x0000000000047941 */ /* 0x000fea0003800200 */
.L_x_216:
        /* <DEDUP_REMOVED lines=14> */
.L_x_219:
[----:B------:R-:W-:Y:S05]  /*16b0*/  BSYNC.RECONVERGENT B4 ;  /* 0x0000000000047941 */ /* 0x000fea0003800200 */
.L_x_218:
        /* <DEDUP_REMOVED lines=13> */
.L_x_221:
[----:B------:R-:W-:Y:S05]  /*1790*/  BSYNC.RECONVERGENT B4 ;  /* 0x0000000000047941 */ /* 0x000fea0003800200 */
.L_x_220:
[-C--:B------:R-:W-:Y:S01]  /*17a0*/  FFMA R16, R12, R11.reuse, R16 ;  /* 0x0000000b0c107223 */ /* 0x080fe20000000010 */
[-C--:B------:R-:W-:Y:S01]  /*17b0*/  FFMA R17, R5, R11.reuse, R17 ;  /* 0x0000000b05117223 */ /* 0x080fe20000000011 */
[----:B------:R-:W-:-:S07]  /*17c0*/  FFMA R18, R3, R11, R18 ;  /* 0x0000000b03127223 */ /* 0x000fce0000000012 */
.L_x_210:
[----:B------:R-:W-:Y:S05]  /*17d0*/  BSYNC.RECONVERGENT B3 ;  /* 0x0000000000037941 */ /* 0x000fea0003800200 */
.L_x_181:
[----:B------:R-:W0:Y:S02]  /*17e0*/  LDCU UR6, c[0x0][0x460] ;  /* 0x00008c00ff0677ac */ /* 0x000e240008000800 */
[----:B0-----:R-:W-:-:S09]  /*17f0*/  UISETP.GE.AND UP0, UPT, UR6, 0x1, UPT ;  /* 0x000000010600788c */ /* 0x001fd2000bf06270 */
[----:B------:R-:W-:Y:S05]  /*1800*/  BRA.U !UP0, `(.L_x_222) ;  /* 0x000000fd087c7547 */ /* 0x000fea000b800000 */
[----:B------:R-:W0:Y:S01]  /*1810*/  LDC R19, c[0x0][0x420] ;  /* 0x00010800ff137b82 */ /* 0x000e220000000800 */
[----:B------:R-:W-:Y:S01]  /*1820*/  UISETP.NE.AND UP0, UPT, UR6, 0x1, UPT ;  /* 0x000000010600788c */ /* 0x000fe2000bf05270 */
[----:B------:R-:W-:Y:S01]  /*1830*/  UMOV UR4, URZ ;  /* 0x000000ff00047c82 */ /* 0x000fe20008000000 */
[----:B------:R-:W-:-:S05]  /*1840*/  UMOV UR5, URZ ;  /* 0x000000ff00057c82 */ /* 0x000fca0008000000 */
[----:B------:R-:W2:Y:S08]  /*1850*/  LDC R11, c[0x0][0x414] ;  /* 0x00010500ff0b7b82 */ /* 0x000eb00000000800 */
[----:B------:R-:W3:Y:S01]  /*1860*/  LDC R22, c[0x0][0x444] ;  /* 0x00011100ff167b82 */ /* 0x000ee20000000800 */
[----:B0-----:R-:W-:-:S05]  /*1870*/  FMUL R19, R19, 5 ;  /* 0x40a0000013137820 */ /* 0x001fca0000400000 */
[----:B------:R-:W-:Y:S01]  /*1880*/  FMNMX R19, R19, 10, PT ;  /* 0x4120000013137809 */ /* 0x000fe20003800000 */
[C---:B--2---:R-:W-:Y:S01]  /*1890*/  FMUL R7, R11.reuse, -0.5 ;  /* 0xbf0000000b077820 */ /* 0x044fe20000400000 */
[----:B------:R-:W-:Y:S01]  /*18a0*/  FMUL R11, R11, 0.5 ;  /* 0x3f0000000b0b7820 */ /* 0x000fe20000400000 */
[----:B---3--:R-:W-:Y:S01]  /*18b0*/  FMNMX R22, R22, 0.0099999997764825820923, !PT ;  /* 0x3c23d70a16167809 */ /* 0x008fe20007800000 */
[----:B------:R-:W-:Y:S06]  /*18c0*/  BRA.U !UP0, `(.L_x_223) ;  /* 0x0000000d086c7547 */ /* 0x000fec000b800000 */
[----:B------:R-:W-:Y:S01]  /*18d0*/  HFMA2 R48, -RZ, RZ, 0, 0 ;  /* 0x00000000ff307431 */ /* 0x000fe200000001ff */
[----:B------:R-:W0:Y:S01]  /*18e0*/  LDCU UR5, c[0x0][0x400] ;  /* 0x00008000ff0577ac */ /* 0x000e220008000800 */
[----:B------:R-:W-:-:S12]  /*18f0*/  ULOP3.LUT UR4, UR6, 0x7ffffffe, URZ, 0xc0, !UPT ;  /* 0x7ffffffe06047892 */ /* 0x000fd8000f8ec0ff */
.L_x_252:
[----:B------:R-:W2:Y:S08]  /*1900*/  LDC.64 R44, c[0x0][0x3d8] ;  /* 0x0000f600ff2c7b82 */ /* 0x000eb00000000a00 */
[----:B------:R-:W3:Y:S08]  /*1910*/  LDC.64 R12, c[0x0][0x3f0] ;  /* 0x0000fc00ff0c7b82 */ /* 0x000ef00000000a00 */
[----:B------:R-:W4:Y:S01]  /*1920*/  LDC.64 R14, c[0x0][0x3e8] ;  /* 0x0000fa00ff0e7b82 */ /* 0x000f220000000a00 */
[----:B--2---:R-:W-:-:S07]  /*1930*/  IMAD.WIDE.U32 R44, R48, 0x4, R44 ;  /* 0x00000004302c7825 */ /* 0x004fce00078e002c */
[----:B0-----:R-:W2:Y:S01]  /*1940*/  LDC.64 R46, c[0x0][0x3e0] ;  /* 0x0000f800ff2e7b82 */ /* 0x001ea20000000a00 */
[----:B------:R-:W2:Y:S01]  /*1950*/  LDG.E R3, desc[UR36][R44.64] ;  /* 0x000000242c037981 */ /* 0x000ea2000c1e1900 */
[----:B------:R-:W-:Y:S04]  /*1960*/  BSSY.RECONVERGENT B3, `(.L_x_224) ;  /* 0x0000069000037945 */ /* 0x000fe80003800200 */
[----:B------:R-:W-:Y:S01]  /*1970*/  BSSY.RELIABLE B1, `(.L_x_225) ;  /* 0x000000e000017945 */ /* 0x000fe20003800100 */
[----:B---3--:R-:W-:-:S04]  /*1980*/  IMAD.WIDE.U32 R12, R48, 0x4, R12 ;  /* 0x00000004300c7825 */ /* 0x008fc800078e000c */
[----:B----4-:R-:W-:-:S04]  /*1990*/  IMAD.WIDE.U32 R14, R48, 0x4, R14 ;  /* 0x00000004300e7825 */ /* 0x010fc800078e000e */
[C---:B--2---:R-:W-:Y:S01]  /*19a0*/  IMAD.WIDE.U32 R46, R48.reuse, 0x4, R46 ;  /* 0x00000004302e7825 */ /* 0x044fe200078e002e */
[----:B------:R-:W-:-:S04]  /*19b0*/  IADD3 R48, PT, PT, R48, 0x2, RZ ;  /* 0x0000000230307810 */ /* 0x000fc80007ffe0ff */
[----:B------:R-:W-:Y:S02]  /*19c0*/  ISETP.NE.AND P4, PT, R48, UR4, PT ;  /* 0x0000000430007c0c */ /* 0x000fe4000bf85270 */
[----:B------:R-:W-:-:S13]  /*19d0*/  ISETP.NE.AND P0, PT, R3, R2, PT ;  /* 0x000000020300720c */ /* 0x000fda0003f05270 */
[----:B------:R-:W-:Y:S05]  /*19e0*/  @!P0 BRA `(.L_x_226) ;  /* 0x0000000000148947 */ /* 0x000fea0003800000 */
[----:B------:R-:W2:Y:S02]  /*19f0*/  LDG.E R4, desc[UR36][R46.64] ;  /* 0x000000242e047981 */ /* 0x000ea4000c1e1900 */
[----:B--2---:R-:W-:-:S13]  /*1a00*/  ISETP.NE.AND P0, PT, R4, R2, PT ;  /* 0x000000020400720c */ /* 0x004fda0003f05270 */
[----:B------:R-:W-:Y:S05]  /*1a10*/  @P0 BREAK.RELIABLE B1 ;  /* 0x0000000000010942 */ /* 0x000fea0003800100 */
[----:B------:R-:W-:Y:S05]  /*1a20*/  @!P0 BRA `(.L_x_227) ;  /* 0x0000000000088947 */ /* 0x000fea0003800000 */
[----:B------:R-:W-:Y:S05]  /*1a30*/  BRA `(.L_x_228) ;  /* 0x00000004006c7947 */ /* 0x000fea0003800000 */
.L_x_226:
[----:B------:R2:W5:Y:S02]  /*1a40*/  LDG.E R3, desc[UR36][R46.64] ;  /* 0x000000242e037981 */ /* 0x000564000c1e1900 */
.L_x_227:
[----:B0-----:R-:W-:Y:S05]  /*1a50*/  BSYNC.RELIABLE B1 ;  /* 0x0000000000017941 */ /* 0x001fea0003800100 */
.L_x_225:
[----:B------:R-:W0:Y:S08]  /*1a60*/  LDC.64 R8, c[0x0][0x388] ;  /* 0x0000e200ff087b82 */ /* 0x000e300000000a00 */
[----:B------:R-:W3:Y:S08]  /*1a70*/  LDC.64 R4, c[0x0][0x380] ;  /* 0x0000e000ff047b82 */ /* 0x000ef00000000a00 */
[----:B------:R-:W4:Y:S01]  /*1a80*/  LDC.64 R20, c[0x0][0x390] ;  /* 0x0000e400ff147b82 */ /* 0x000f220000000a00 */
[----:B0----5:R-:W-:-:S05]  /*1a90*/  IMAD.WIDE R8, R3, 0x4, R8 ;  /* 0x0000000403087825 */ /* 0x021fca00078e0208 */
[----:B------:R4:W2:Y:S01]  /*1aa0*/  LDG.E R6, desc[UR36][R8.64] ;  /* 0x0000002408067981 */ /* 0x0008a2000c1e1900 */
[----:B---3--:R-:W-:-:S04]  /*1ab0*/  IMAD.WIDE R4, R3, 0x4, R4 ;  /* 0x0000000403047825 */ /* 0x008fc800078e0204 */
[----:B----4-:R-:W-:Y:S02]  /*1ac0*/  IMAD.WIDE R8, R3, 0x4, R20 ;  /* 0x0000000403087825 */ /* 0x010fe400078e0214 */
[----:B------:R2:W3:Y:S04]  /*1ad0*/  LDG.E R3, desc[UR36][R4.64] ;  /* 0x0000002404037981 */ /* 0x0004e8000c1e1900 */
[----:B------:R-:W4:Y:S01]  /*1ae0*/  LDG.E R8, desc[UR36][R8.64] ;  /* 0x0000002408087981 */ /* 0x000f22000c1e1900 */
[----:B------:R-:W-:Y:S01]  /*1af0*/  BSSY.RECONVERGENT B1, `(.L_x_229) ;  /* 0x0000013000017945 */ /* 0x000fe20003800200 */
[----:B--2---:R-:W-:-:S04]  /*1b00*/  FADD R5, -R24, R6 ;  /* 0x0000000618057221 */ /* 0x004fc80000000100 */
[----:B------:R-:W-:Y:S01]  /*1b10*/  FMUL R4, R5, R5 ;  /* 0x0000000505047220 */ /* 0x000fe20000400000 */
[----:B---3--:R-:W-:Y:S01]  /*1b20*/  FADD R3, -R25, R3 ;  /* 0x0000000319037221 */ /* 0x008fe20000000100 */
[----:B----4-:R-:W-:-:S03]  /*1b30*/  FADD R6, -R23, R8 ;  /* 0x0000000817067221 */ /* 0x010fc60000000100 */
[----:B------:R-:W-:-:S04]  /*1b40*/  FFMA R4, R3, R3, R4 ;  /* 0x0000000303047223 */ /* 0x000fc80000000004 */
[----:B------:R-:W-:-:S05]  /*1b50*/  FFMA R8, R6, R6, R4 ;  /* 0x0000000606087223 */ /* 0x000fca0000000004 */
[----:B------:R-:W-:Y:S01]  /*1b60*/  IADD3 R4, PT, PT, R8, -0xd000000, RZ ;  /* 0xf300000008047810 */ /* 0x000fe20007ffe0ff */
[----:B------:R0:W2:Y:S03]  /*1b70*/  MUFU.RSQ R9, R8 ;  /* 0x0000000800097308 */ /* 0x0000a60000001400 */
[----:B------:R-:W-:-:S13]  /*1b80*/  ISETP.GT.U32.AND P0, PT, R4, 0x727fffff, PT ;  /* 0x727fffff0400780c */ /* 0x000fda0003f04070 */
[----:B0-----:R-:W-:Y:S05]  /*1b90*/  @!P0 BRA `(.L_x_230) ;  /* 0x0000000000108947 */ /* 0x001fea0003800000 */
[----:B------:R-:W-:Y:S02]  /*1ba0*/  MOV R4, R8 ;  /* 0x0000000800047202 */ /* 0x000fe40000000f00 */
[----:B------:R-:W-:-:S07]  /*1bb0*/  MOV R42, 0x1bd0 ;  /* 0x00001bd0002a7802 */ /* 0x000fce0000000f00 */
[----:B-12---:R-:W-:Y:S05]  /*1bc0*/  CALL.REL.NOINC `($__internal_6_$__cuda_sm20_sqrt_rn_f32_slowpath) ;  /* 0x0000011400d07944 */ /* 0x006fea0003c00000 */
[----:B------:R-:W-:Y:S05]  /*1bd0*/  BRA `(.L_x_231) ;  /* 0x0000000000107947 */ /* 0x000fea0003800000 */
.L_x_230:
[----:B--2---:R-:W-:Y:S01]  /*1be0*/  FMUL.FTZ R4, R8, R9 ;  /* 0x0000000908047220 */ /* 0x004fe20000410000 */
[----:B------:R-:W-:-:S03]  /*1bf0*/  FMUL.FTZ R9, R9, 0.5 ;  /* 0x3f00000009097820 */ /* 0x000fc60000410000 */
[----:B------:R-:W-:-:S04]  /*1c00*/  FFMA R8, -R4, R4, R8 ;  /* 0x0000000404087223 */ /* 0x000fc80000000108 */
[----:B------:R-:W-:-:S07]  /*1c10*/  FFMA R4, R8, R9, R4 ;  /* 0x0000000908047223 */ /* 0x000fce0000000004 */
.L_x_231:
[----:B------:R-:W-:Y:S05]  /*1c20*/  BSYNC.RECONVERGENT B1 ;  /* 0x0000000000017941 */ /* 0x000fea0003800200 */
.L_x_229:
[----:B------:R-:W-:-:S13]  /*1c30*/  FSETP.GT.AND P0, PT, R4, R22, PT ;  /* 0x000000160400720b */ /* 0x000fda0003f04000 */
[----:B------:R-:W-:Y:S05]  /*1c40*/  @!P0 BRA `(.L_x_228) ;  /* 0x0000000000e88947 */ /* 0x000fea0003800000 */
[----:B------:R-:W2:Y:S04]  /*1c50*/  LDG.E R8, desc[UR36][R12.64] ;  /* 0x000000240c087981 */ /* 0x000ea8000c1e1900 */
[----:B------:R-:W3:Y:S01]  /*1c60*/  LDG.E R9, desc[UR36][R14.64] ;  /* 0x000000240e097981 */ /* 0x000ee2000c1e1900 */
[----:B------:R-:W-:Y:S01]  /*1c70*/  FADD R52, R4, 9.9999999392252902908e-09 ;  /* 0x322bcc7704347421 */ /* 0x000fe20000000000 */
[----:B------:R-:W-:Y:S01]  /*1c80*/  FADD R4, -R19, R4 ;  /* 0x0000000413047221 */ /* 0x000fe20000000100 */
[----:B------:R-:W-:Y:S02]  /*1c90*/  BSSY.RECONVERGENT B4, `(.L_x_232) ;  /* 0x0000015000047945 */ /* 0x000fe40003800200 */
[----:B------:R-:W0:Y:S02]  /*1ca0*/  MUFU.RCP R20, R52 ;  /* 0x0000003400147308 */ /* 0x000e240000001000 */
[----:B0-----:R-:W-:-:S04]  /*1cb0*/  FFMA R21, -R52, R20, 1 ;  /* 0x3f80000034157423 */ /* 0x001fc80000000114 */
[----:B------:R-:W-:Y:S01]  /*1cc0*/  FFMA R21, R20, R21, R20 ;  /* 0x0000001514157223 */ /* 0x000fe20000000014 */
[----:B--2---:R-:W-:Y:S01]  /*1cd0*/  ISETP.NE.AND P0, PT, R8, R10, PT ;  /* 0x0000000a0800720c */ /* 0x004fe20003f05270 */
[----:B------:R-:W-:-:S05]  /*1ce0*/  HFMA2 R8, -RZ, RZ, 1.875, 0 ;  /* 0x3f800000ff087431 */ /* 0x000fca00000001ff */
[----:B------:R-:W-:-:S06]  /*1cf0*/  FSEL R8, R8, 0.5, !P0 ;  /* 0x3f00000008087808 */ /* 0x000fcc0004000000 */
[----:B------:R-:W0:Y:S01]  /*1d00*/  FCHK P0, R3, R52 ;  /* 0x0000003403007302 */ /* 0x000e220000000000 */
[----:B------:R-:W-:-:S04]  /*1d10*/  FMUL R8, R8, UR5 ;  /* 0x0000000508087c20 */ /* 0x000fc80008400000 */
[----:B------:R-:W-:Y:S01]  /*1d20*/  FMUL R4, R4, R8 ;  /* 0x0000000804047220 */ /* 0x000fe20000400000 */
[----:B------:R-:W-:-:S03]  /*1d30*/  FFMA R8, R3, R21, RZ ;  /* 0x0000001503087223 */ /* 0x000fc600000000ff */
[----:B---3--:R-:W-:Y:S01]  /*1d40*/  FMUL R4, R4, R9 ;  /* 0x0000000904047220 */ /* 0x008fe20000400000 */
[----:B------:R-:W-:-:S04]  /*1d50*/  FFMA R9, -R52, R8, R3 ;  /* 0x0000000834097223 */ /* 0x000fc80000000103 */
[----:B------:R-:W-:Y:S01]  /*1d60*/  FMNMX R4, R11, R4, PT ;  /* 0x000000040b047209 */ /* 0x000fe20003800000 */
[----:B------:R-:W-:-:S03]  /*1d70*/  FFMA R49, R21, R9, R8 ;  /* 0x0000000915317223 */ /* 0x000fc60000000008 */
[----:B------:R-:W-:Y:S01]  /*1d80*/  FMNMX R51, R7, R4, !PT ;  /* 0x0000000407337209 */ /* 0x000fe20007800000 */
[----:B0-----:R-:W-:Y:S06]  /*1d90*/  @!P0 BRA `(.L_x_233) ;  /* 0x0000000000108947 */ /* 0x001fec0003800000 */
[----:B------:R-:W-:Y:S02]  /*1da0*/  MOV R4, R52 ;  /* 0x0000003400047202 */ /* 0x000fe40000000f00 */
[----:B------:R-:W-:-:S07]  /*1db0*/  MOV R8, 0x1dd0 ;  /* 0x00001dd000087802 */ /* 0x000fce0000000f00 */
[----:B-1----:R-:W-:Y:S05]  /*1dc0*/  CALL.REL.NOINC `($__internal_7_$__cuda_sm3x_div_rn_noftz_f32_slowpath) ;  /* 0x0000011400ac7944 */ /* 0x002fea0003c00000 */
[----:B------:R-:W-:-:S07]  /*1dd0*/  MOV R49, R3 ;  /* 0x0000000300317202 */ /* 0x000fce0000000f00 */
.L_x_233:
[----:B------:R-:W-:Y:S05]  /*1de0*/  BSYNC.RECONVERGENT B4 ;  /* 0x0000000000047941 */ /* 0x000fea0003800200 */
.L_x_232:
        /* <DEDUP_REMOVED lines=14> */
.L_x_235:
[----:B------:R-:W-:Y:S05]  /*1ed0*/  BSYNC.RECONVERGENT B4 ;  /* 0x0000000000047941 */ /* 0x000fea0003800200 */
.L_x_234:
        /* <DEDUP_REMOVED lines=13> */
.L_x_237:
[----:B------:R-:W-:Y:S05]  /*1fb0*/  BSYNC.RECONVERGENT B4 ;  /* 0x0000000000047941 */ /* 0x000fea0003800200 */
.L_x_236:
[C---:B------:R-:W-:Y:S01]  /*1fc0*/  FFMA R16, R51.reuse, R49, R16 ;  /* 0x0000003133107223 */ /* 0x040fe20000000010 */
[C---:B------:R-:W-:Y:S01]  /*1fd0*/  FFMA R17, R51.reuse, R50, R17 ;  /* 0x0000003233117223 */ /* 0x040fe20000000011 */
[----:B------:R-:W-:-:S07]  /*1fe0*/  FFMA R18, R51, R3, R18 ;  /* 0x0000000333127223 */ /* 0x000fce0000000012 */
.L_x_228:
[----:B0-----:R-:W-:Y:S05]  /*1ff0*/  BSYNC.RECONVERGENT B3 ;  /* 0x0000000000037941 */ /* 0x001fea0003800200 */
.L_x_224:
[----:B------:R-:W2:Y:S01]  /*2000*/  LDG.E R44, desc[UR36][R44.64+0x4] ;  /* 0x000004242c2c7981 */ /* 0x000ea2000c1e1900 */
[----:B------:R-:W-:Y:S04]  /*2010*/  BSSY.RECONVERGENT B3, `(.L_x_238) ;  /* 0x0000064000037945 */ /* 0x000fe80003800200 */
[----:B------:R-:W-:Y:S01]  /*2020*/  BSSY.RELIABLE B1, `(.L_x_239) ;  /* 0x0000009000017945 */ /* 0x000fe20003800100 */
[----:B--2---:R-:W-:-:S13]  /*2030*/  ISETP.NE.AND P0, PT, R44, R2, PT ;  /* 0x000000022c00720c */ /* 0x004fda0003f05270 */
[----:B------:R-:W-:Y:S05]  /*2040*/  @!P0 BRA `(.L_x_240) ;  /* 0x0000000000148947 */ /* 0x000fea0003800000 */
[----:B------:R-:W2:Y:S02]  /*2050*/  LDG.E R46, desc[UR36][R46.64+0x4] ;  /* 0x000004242e2e7981 */ /* 0x000ea4000c1e1900 */
[----:B--2---:R-:W-:-:S13]  /*2060*/  ISETP.NE.AND P0, PT, R46, R2, PT ;  /* 0x000000022e00720c */ /* 0x004fda0003f05270 */
[----:B------:R-:W-:Y:S05]  /*2070*/  @P0 BREAK.RELIABLE B1 ;  /* 0x0000000000010942 */ /* 0x000fea0003800100 */
[----:B------:R-:W-:Y:S05]  /*2080*/  @!P0 BRA `(.L_x_241) ;  /* 0x0000000000088947 */ /* 0x000fea0003800000 */
[----:B------:R-:W-:Y:S05]  /*2090*/  BRA `(.L_x_242) ;  /* 0x00000004006c7947 */ /* 0x000fea0003800000 */
.L_x_240:
[----:B------:R0:W5:Y:S02]  /*20a0*/  LDG.E R44, desc[UR36][R46.64+0x4] ;  /* 0x000004242e2c7981 */ /* 0x000164000c1e1900 */
.L_x_241:
[----:B------:R-:W-:Y:S05]  /*20b0*/  BSYNC.RELIABLE B1 ;  /* 0x0000000000017941 */ /* 0x000fea0003800100 */
.L_x_239:
[----:B------:R-:W2:Y:S08]  /*20c0*/  LDC.64 R8, c[0x0][0x388] ;  /* 0x0000e200ff087b82 */ /* 0x000eb00000000a00 */
[----:B------:R-:W3:Y:S08]  /*20d0*/  LDC.64 R4, c[0x0][0x380] ;  /* 0x0000e000ff047b82 */ /* 0x000ef00000000a00 */
[----:B------:R-:W4:Y:S01]  /*20e0*/  LDC.64 R20, c[0x0][0x390] ;  /* 0x0000e400ff147b82 */ /* 0x000f220000000a00 */
[----:B--2--5:R-:W-:-:S05]  /*20f0*/  IMAD.WIDE R8, R44, 0x4, R8 ;  /* 0x000000042c087825 */ /* 0x024fca00078e0208 */
[----:B------:R4:W2:Y:S01]  /*2100*/  LDG.E R6, desc[UR36][R8.64] ;  /* 0x0000002408067981 */ /* 0x0008a2000c1e1900 */
[----:B---3--:R-:W-:-:S05]  /*2110*/  IMAD.WIDE R4, R44, 0x4, R4 ;  /* 0x000000042c047825 */ /* 0x008fca00078e0204 */
[----:B------:R2:W3:Y:S01]  /*2120*/  LDG.E R3, desc[UR36][R4.64] ;  /* 0x0000002404037981 */ /* 0x0004e2000c1e1900 */
[----:B----4-:R-:W-:-:S06]  /*2130*/  IMAD.WIDE R8, R44, 0x4, R20 ;  /* 0x000000042c087825 */ /* 0x010fcc00078e0214 */
[----:B------:R-:W4:Y:S01]  /*2140*/  LDG.E R8, desc[UR36][R8.64] ;  /* 0x0000002408087981 */ /* 0x000f22000c1e1900 */
[----:B------:R-:W-:Y:S01]  /*2150*/  BSSY.RECONVERGENT B1, `(.L_x_243) ;  /* 0x0000013000017945 */ /* 0x000fe20003800200 */
[----:B--2---:R-:W-:-:S04]  /*2160*/  FADD R5, -R24, R6 ;  /* 0x0000000618057221 */ /* 0x004fc80000000100 */
[----:B------:R-:W-:Y:S01]  /*2170*/  FMUL R4, R5, R5 ;  /* 0x0000000505047220 */ /* 0x000fe20000400000 */
[----:B---3--:R-:W-:-:S04]  /*2180*/  FADD R3, -R25, R3 ;  /* 0x0000000319037221 */ /* 0x008fc80000000100 */
[----:B------:R-:W-:Y:S01]  /*2190*/  FFMA R4, R3, R3, R4 ;  /* 0x0000000303047223 */ /* 0x000fe20000000004 */
[----:B----4-:R-:W-:-:S04]  /*21a0*/  FADD R6, -R23, R8 ;  /* 0x0000000817067221 */ /* 0x010fc80000000100 */
[----:B------:R-:W-:-:S05]  /*21b0*/  FFMA R8, R6, R6, R4 ;  /* 0x0000000606087223 */ /* 0x000fca0000000004 */
[----:B------:R-:W-:Y:S01]  /*21c0*/  IADD3 R4, PT, PT, R8, -0xd000000, RZ ;  /* 0xf300000008047810 */ /* 0x000fe20007ffe0ff */
[----:B------:R2:W3:Y:S03]  /*21d0*/  MUFU.RSQ R9, R8 ;  /* 0x0000000800097308 */ /* 0x0004e60000001400 */
[----:B------:R-:W-:-:S13]  /*21e0*/  ISETP.GT.U32.AND P0, PT, R4, 0x727fffff, PT ;  /* 0x727fffff0400780c */ /* 0x000fda0003f04070 */
[----:B--2---:R-:W-:Y:S05]  /*21f0*/  @!P0 BRA `(.L_x_244) ;  /* 0x0000000000108947 */ /* 0x004fea0003800000 */
[----:B------:R-:W-:Y:S02]  /*2200*/  MOV R4, R8 ;  /* 0x0000000800047202 */ /* 0x000fe40000000f00 */
[----:B------:R-:W-:-:S07]  /*2210*/  MOV R42, 0x2230 ;  /* 0x00002230002a7802 */ /* 0x000fce0000000f00 */
[----:B01-3--:R-:W-:Y:S05]  /*2220*/  CALL.REL.NOINC `($__internal_6_$__cuda_sm20_sqrt_rn_f32_slowpath) ;  /* 0x0000011000387944 */ /* 0x00bfea0003c00000 */
[----:B------:R-:W-:Y:S05]  /*2230*/  BRA `(.L_x_245) ;  /* 0x0000000000107947 */ /* 0x000fea0003800000 */
.L_x_244:
[----:B---3--:R-:W-:Y:S01]  /*2240*/  FMUL.FTZ R4, R8, R9 ;  /* 0x0000000908047220 */ /* 0x008fe20000410000 */
[----:B------:R-:W-:-:S03]  /*2250*/  FMUL.FTZ R9, R9, 0.5 ;  /* 0x3f00000009097820 */ /* 0x000fc60000410000 */
[----:B------:R-:W-:-:S04]  /*2260*/  FFMA R8, -R4, R4, R8 ;  /* 0x0000000404087223 */ /* 0x000fc80000000108 */
[----:B------:R-:W-:-:S07]  /*2270*/  FFMA R4, R8, R9, R4 ;  /* 0x0000000908047223 */ /* 0x000fce0000000004 */
.L_x_245:
[----:B------:R-:W-:Y:S05]  /*2280*/  BSYNC.RECONVERGENT B1 ;  /* 0x0000000000017941 */ /* 0x000fea0003800200 */
.L_x_243:
[----:B------:R-:W-:-:S13]  /*2290*/  FSETP.GT.AND P0, PT, R4, R22, PT ;  /* 0x000000160400720b */ /* 0x000fda0003f04000 */
[----:B------:R-:W-:Y:S05]  /*22a0*/  @!P0 BRA `(.L_x_242) ;  /* 0x0000000000e88947 */ /* 0x000fea0003800000 */
[----:B------:R-:W2:Y:S04]  /*22b0*/  LDG.E R12, desc[UR36][R12.64+0x4] ;  /* 0x000004240c0c7981 */ /* 0x000ea8000c1e1900 */
[----:B------:R3:W4:Y:S01]  /*22c0*/  LDG.E R14, desc[UR36][R14.64+0x4] ;  /* 0x000004240e0e7981 */ /* 0x000722000c1e1900 */
[----:B------:R-:W-:Y:S01]  /*22d0*/  HFMA2 R8, -RZ, RZ, 1.875, 0 ;  /* 0x3f800000ff087431 */ /* 0x000fe200000001ff */
[----:B------:R-:W-:Y:S01]  /*22e0*/  BSSY.RECONVERGENT B4, `(.L_x_246) ;  /* 0x0000016000047945 */ /* 0x000fe20003800200 */
[----:B---3--:R-:W-:Y:S01]  /*22f0*/  FADD R15, R4, 9.9999999392252902908e-09 ;  /* 0x322bcc77040f7421 */ /* 0x008fe20000000000 */
[----:B------:R-:W-:-:S03]  /*2300*/  FADD R4, -R19, R4 ;  /* 0x0000000413047221 */ /* 0x000fc60000000100 */
[----:B------:R-:W3:Y:S01]  /*2310*/  MUFU.RCP R9, R15 ;  /* 0x0000000f00097308 */ /* 0x000ee20000001000 */
[----:B--2---:R-:W-:Y:S01]  /*2320*/  ISETP.NE.AND P0, PT, R12, R10, PT ;  /* 0x0000000a0c00720c */ /* 0x004fe20003f05270 */
[----:B---3--:R-:W-:-:S03]  /*2330*/  FFMA R12, -R15, R9, 1 ;  /* 0x3f8000000f0c7423 */ /* 0x008fc60000000109 */
[----:B------:R-:W-:Y:S01]  /*2340*/  FSEL R8, R8, 0.5, !P0 ;  /* 0x3f00000008087808 */ /* 0x000fe20004000000 */
[----:B------:R-:W-:-:S04]  /*2350*/  FFMA R12, R9, R12, R9 ;  /* 0x0000000c090c7223 */ /* 0x000fc80000000009 */
[----:B------:R-:W-:-:S03]  /*2360*/  FMUL R8, R8, UR5 ;  /* 0x0000000508087c20 */ /* 0x000fc60008400000 */
[----:B------:R-:W2:Y:S01]  /*2370*/  FCHK P0, R3, R15 ;  /* 0x0000000f03007302 */ /* 0x000ea20000000000 */
[----:B------:R-:W-:Y:S01]  /*2380*/  FMUL R4, R4, R8 ;  /* 0x0000000804047220 */ /* 0x000fe20000400000 */
[----:B------:R-:W-:-:S03]  /*2390*/  FFMA R8, R3, R12, RZ ;  /* 0x0000000c03087223 */ /* 0x000fc600000000ff */
[----:B----4-:R-:W-:Y:S01]  /*23a0*/  FMUL R4, R4, R14 ;  /* 0x0000000e04047220 */ /* 0x010fe20000400000 */
[----:B------:R-:W-:-:S04]  /*23b0*/  FFMA R9, -R15, R8, R3 ;  /* 0x000000080f097223 */ /* 0x000fc80000000103 */
[----:B------:R-:W-:Y:S01]  /*23c0*/  FMNMX R4, R11, R4, PT ;  /* 0x000000040b047209 */ /* 0x000fe20003800000 */
[----:B------:R-:W-:-:S03]  /*23d0*/  FFMA R12, R12, R9, R8 ;  /* 0x000000090c0c7223 */ /* 0x000fc60000000008 */
[----:B------:R-:W-:Y:S01]  /*23e0*/  FMNMX R14, R7, R4, !PT ;  /* 0x00000004070e7209 */ /* 0x000fe20007800000 */
[----:B--2---:R-:W-:Y:S06]  /*23f0*/  @!P0 BRA `(.L_x_247) ;  /* 0x0000000000108947 */ /* 0x004fec0003800000 */
[----:B------:R-:W-:Y:S02]  /*2400*/  MOV R4, R15 ;  /* 0x0000000f00047202 */ /* 0x000fe40000000f00 */
[----:B------:R-:W-:-:S07]  /*2410*/  MOV R8, 0x2430 ;  /* 0x0000243000087802 */ /* 0x000fce0000000f00 */
[----:B01----:R-:W-:Y:S05]  /*2420*/  CALL.REL.NOINC `($__internal_7_$__cuda_sm3x_div_rn_noftz_f32_slowpath) ;  /* 0x0000011000147944 */ /* 0x003fea0003c00000 */
[----:B------:R-:W-:-:S07]  /*2430*/  MOV R12, R3 ;  /* 0x00000003000c7202 */ /* 0x000fce0000000f00 */
.L_x_247:
[----:B------:R-:W-:Y:S05]  /*2440*/  BSYNC.RECONVERGENT B4 ;  /* 0x0000000000047941 */ /* 0x000fea0003800200 */
.L_x_246:
[----:B------:R-:W2:Y:S01]  /*2450*/  MUFU.RCP R3, R15 ;  /* 0x0000000f00037308 */ /* 0x000ea20000001000 */
[----:B------:R-:W-:Y:S07]  /*2460*/  BSSY.RECONVERGENT B4, `(.L_x_248) ;  /* 0x000000d000047945 */ /* 0x000fee0003800200 */
[----:B------:R-:W3:Y:S01]  /*2470*/  FCHK P0, R5, R15 ;  /* 0x0000000f05007302 */ /* 0x000ee20000000000 */
[----:B--2---:R-:W-:-:S04]  /*2480*/  FFMA R4, -R15, R3, 1 ;  /* 0x3f8000000f047423 */ /* 0x004fc80000000103 */
[----:B------:R-:W-:-:S04]  /*2490*/  FFMA R13, R3, R4, R3 ;  /* 0x00000004030d7223 */ /* 0x000fc80000000003 */
[----:B------:R-:W-:-:S04]  /*24a0*/  FFMA R3, R5, R13, RZ ;  /* 0x0000000d05037223 */ /* 0x000fc800000000ff */
[----:B------:R-:W-:-:S04]  /*24b0*/  FFMA R4, -R15, R3, R5 ;  /* 0x000000030f047223 */ /* 0x000fc80000000105 */
[----:B------:R-:W-:Y:S01]  /*24c0*/  FFMA R13, R13, R4, R3 ;  /* 0x000000040d0d7223 */ /* 0x000fe20000000003 */
[----:B---3--:R-:W-:Y:S06]  /*24d0*/  @!P0 BRA `(.L_x_249) ;  /* 0x0000000000148947 */ /* 0x008fec0003800000 */
[----:B------:R-:W-:Y:S02]  /*24e0*/  MOV R3, R5 ;  /* 0x0000000500037202 */ /* 0x000fe40000000f00 */
[----:B------:R-:W-:Y:S02]  /*24f0*/  MOV R4, R15 ;  /* 0x0000000f00047202 */ /* 0x000fe40000000f00 */
[----:B------:R-:W-:-:S07]  /*2500*/  MOV R8, 0x2520 ;  /* 0x0000252000087802 */ /* 0x000fce0000000f00 */
[----:B01----:R-:W-:Y:S05]  /*2510*/  CALL.REL.NOINC `($__internal_7_$__cuda_sm3x_div_rn_noftz_f32_slowpath) ;  /* 0x0000010c00d87944 */ /* 0x003fea0003c00000 */
[----:B------:R-:W-:-:S07]  /*2520*/  MOV R13, R3 ;  /* 0x00000003000d7202 */ /* 0x000fce0000000f00 */
.L_x_249:
[----:B------:R-:W-:Y:S05]  /*2530*/  BSYNC.RECONVERGENT B4 ;  /* 0x0000000000047941 */ /* 0x000fea0003800200 */
.L_x_248:
        /* <DEDUP_REMOVED lines=13> */
.L_x_251:
[----:B------:R-:W-:Y:S05]  /*2610*/  BSYNC.RECONVERGENT B4 ;  /* 0x0000000000047941 */ /* 0x000fea0003800200 */
.L_x_250:
[C---:B------:R-:W-:Y:S01]  /*2620*/  FFMA R16, R14.reuse, R12, R16 ;  /* 0x0000000c0e107223 */ /* 0x040fe20000000010 */
[C---:B------:R-:W-:Y:S01]  /*2630*/  FFMA R17, R14.reuse, R13, R17 ;  /* 0x0000000d0e117223 */ /* 0x040fe20000000011 */
[----:B------:R-:W-:-:S07]  /*2640*/  FFMA R18, R14, R3, R18 ;  /* 0x000000030e127223 */ /* 0x000fce0000000012 */
.L_x_242:
[----:B------:R-:W-:Y:S05]  /*2650*/  BSYNC.RECONVERGENT B3 ;  /* 0x0000000000037941 */ /* 0x000fea0003800200 */
.L_x_238:
[----:B------:R-:W-:Y:S05]  /*2660*/  @P4 BRA `(.L_x_252) ;  /* 0xfffffff000a44947 */ /* 0x000fea000383ffff */
[----:B------:R-:W-:-:S05]  /*2670*/  UMOV UR5, URZ ;  /* 0x000000ff00057c82 */ /* 0x000fca0008000000 */
.L_x_223:
[----:B------:R-:W2:Y:S02]  /*2680*/  LDCU UR6, c[0x0][0x460] ;  /* 0x00008c00ff0677ac */ /* 0x000ea40008000800 */
[----:B--2---:R-:W-:-:S04]  /*2690*/  ULOP3.LUT UR6, UR6, 0x1, URZ, 0xc0, !UPT ;  /* 0x0000000106067892 */ /* 0x004fc8000f8ec0ff */
[----:B------:R-:W-:-:S09]  /*26a0*/  UISETP.NE.U32.AND UP0, UPT, UR6, 0x1, UPT ;  /* 0x000000010600788c */ /* 0x000fd2000bf05070 */
[----:B------:R-:W-:Y:S05]  /*26b0*/  BRA.U UP0, `(.L_x_222) ;  /* 0x000000ed00d07547 */ /* 0x000fea000b800000 */
[----:B------:R-:W2:Y:S01]  /*26c0*/  LDCU.64 UR6, c[0x0][0x3d8] ;  /* 0x00007b00ff0677ac */ /* 0x000ea20008000a00 */
[----:B------:R-:W-:Y:S02]  /*26d0*/  USHF.L.U32 UR9, UR4, 0x2, URZ ;  /* 0x0000000204097899 */ /* 0x000fe400080006ff */
[----:B------:R-:W-:Y:S02]  /*26e0*/  USHF.L.U64.HI UR8, UR4, 0x2, UR5 ;  /* 0x0000000204087899 */ /* 0x000fe40008010205 */
[----:B--2---:R-:W-:-:S04]  /*26f0*/  UIADD3 UR4, UP0, UPT, UR9, UR6, URZ ;  /* 0x0000000609047290 */ /* 0x004fc8000ff1e0ff */
[----:B------:R-:W-:Y:S02]  /*2700*/  UIADD3.X UR5, UPT, UPT, UR8, UR7, URZ, UP0, !UPT ;  /* 0x0000000708057290 */ /* 0x000fe400087fe4ff */
[----:B------:R-:W-:-:S04]  /*2710*/  MOV R4, UR4 ;  /* 0x0000000400047c02 */ /* 0x000fc80008000f00 */
[----:B------:R-:W-:-:S05]  /*2720*/  MOV R5, UR5 ;  /* 0x0000000500057c02 */ /* 0x000fca0008000f00 */
[----:B------:R-:W2:Y:S01]  /*2730*/  LDG.E R3, desc[UR36][R4.64] ;  /* 0x0000002404037981 */ /* 0x000ea2000c1e1900 */
[----:B------:R-:W-:Y:S04]  /*2740*/  BSSY.RECONVERGENT B3, `(.L_x_253) ;  /* 0x0000079000037945 */ /* 0x000fe80003800200 */
[----:B------:R-:W-:Y:S01]  /*2750*/  BSSY.RELIABLE B1, `(.L_x_254) ;  /* 0x0000013000017945 */ /* 0x000fe20003800100 */
[----:B--2---:R-:W-:-:S13]  /*2760*/  ISETP.NE.AND P0, PT, R3, R2, PT ;  /* 0x000000020300720c */ /* 0x004fda0003f05270 */
[----:B------:R-:W-:Y:S05]  /*2770*/  @!P0 BRA `(.L_x_255) ;  /* 0x0000000000288947 */ /* 0x000fea0003800000 */
[----:B------:R-:W2:Y:S02]  /*2780*/  LDCU.64 UR4, c[0x0][0x3e0] ;  /* 0x00007c00ff0477ac */ /* 0x000ea40008000a00 */
[----:B--2---:R-:W-:-:S04]  /*2790*/  UIADD3 UR4, UP0, UPT, UR9, UR4, URZ ;  /* 0x0000000409047290 */ /* 0x004fc8000ff1e0ff */
[----:B------:R-:W-:Y:S02]  /*27a0*/  UIADD3.X UR5, UPT, UPT, UR8, UR5, URZ, UP0, !UPT ;  /* 0x0000000508057290 */ /* 0x000fe400087fe4ff */
[----:B------:R-:W-:-:S04]  /*27b0*/  MOV R4, UR4 ;  /* 0x0000000400047c02 */ /* 0x000fc80008000f00 */
[----:B------:R-:W-:-:S05]  /*27c0*/  MOV R5, UR5 ;  /* 0x0000000500057c02 */ /* 0x000fca0008000f00 */
[----:B------:R-:W2:Y:S02]  /*27d0*/  LDG.E R4, desc[UR36][R4.64] ;  /* 0x0000002404047981 */ /* 0x000ea4000c1e1900 */
[----:B--2---:R-:W-:-:S13]  /*27e0*/  ISETP.NE.AND P0, PT, R4, R2, PT ;  /* 0x000000020400720c */ /* 0x004fda0003f05270 */
[----:B------:R-:W-:Y:S05]  /*27f0*/  @P0 BREAK.RELIABLE B1 ;  /* 0x0000000000010942 */ /* 0x000fea0003800100 */
[----:B------:R-:W-:Y:S05]  /*2800*/  @!P0 BRA `(.L_x_256) ;  /* 0x00000000001c8947 */ /* 0x000fea0003800000 */
[----:B------:R-:W-:Y:S05]  /*2810*/  BRA `(.L_x_257) ;  /* 0x0000000400ac7947 */ /* 0x000fea0003800000 */
.L_x_255:
[----:B------:R-:W2:Y:S02]  /*2820*/  LDCU.64 UR4, c[0x0][0x3e0] ;  /* 0x00007c00ff0477ac */ /* 0x000ea40008000a00 */
[----:B--2---:R-:W-:-:S04]  /*2830*/  UIADD3 UR4, UP0, UPT, UR9, UR4, URZ ;  /* 0x0000000409047290 */ /* 0x004fc8000ff1e0ff */
[----:B------:R-:W-:Y:S02]  /*2840*/  UIADD3.X UR5, UPT, UPT, UR8, UR5, URZ, UP0, !UPT ;  /* 0x0000000508057290 */ /* 0x000fe400087fe4ff */
[----:B------:R-:W-:-:S04]  /*2850*/  MOV R4, UR4 ;  /* 0x0000000400047c02 */ /* 0x000fc80008000f00 */
[----:B------:R-:W-:-:S05]  /*2860*/  MOV R5, UR5 ;  /* 0x0000000500057c02 */ /* 0x000fca0008000f00 */
[----:B------:R2:W5:Y:S02]  /*2870*/  LDG.E R3, desc[UR36][R4.64] ;  /* 0x0000002404037981 */ /* 0x000564000c1e1900 */
.L_x_256:
[----:B------:R-:W-:Y:S05]  /*2880*/  BSYNC.RELIABLE B1 ;  /* 0x0000000000017941 */ /* 0x000fea0003800100 */
.L_x_254:
[----:B------:R-:W3:Y:S08]  /*2890*/  LDC.64 R8, c[0x0][0x388] ;  /* 0x0000e200ff087b82 */ /* 0x000ef00000000a00 */
[----:B--2---:R-:W2:Y:S08]  /*28a0*/  LDC.64 R4, c[0x0][0x380] ;  /* 0x0000e000ff047b82 */ /* 0x004eb00000000a00 */
[----:B------:R-:W4:Y:S01]  /*28b0*/  LDC.64 R12, c[0x0][0x390] ;  /* 0x0000e400ff0c7b82 */ /* 0x000f220000000a00 */
[----:B---3-5:R-:W-:-:S05]  /*28c0*/  IMAD.WIDE R8, R3, 0x4, R8 ;  /* 0x0000000403087825 */ /* 0x028fca00078e0208 */
[----:B------:R4:W3:Y:S01]  /*28d0*/  LDG.E R6, desc[UR36][R8.64] ;  /* 0x0000002408067981 */ /* 0x0008e2000c1e1900 */
[----:B--2---:R-:W-:-:S04]  /*28e0*/  IMAD.WIDE R4, R3, 0x4, R4 ;  /* 0x0000000403047825 */ /* 0x004fc800078e0204 */
[----:B----4-:R-:W-:Y:S02]  /*28f0*/  IMAD.WIDE R8, R3, 0x4, R12 ;  /* 0x0000000403087825 */ /* 0x010fe400078e020c */
[----:B------:R3:W2:Y:S04]  /*2900*/  LDG.E R3, desc[UR36][R4.64] ;  /* 0x0000002404037981 */ /* 0x0006a8000c1e1900 */
[----:B------:R-:W4:Y:S01]  /*2910*/  LDG.E R8, desc[UR36][R8.64] ;  /* 0x0000002408087981 */ /* 0x000f22000c1e1900 */
[----:B------:R-:W-:Y:S01]  /*2920*/  BSSY.RECONVERGENT B1, `(.L_x_258) ;  /* 0x0000013000017945 */ /* 0x000fe20003800200 */
[----:B---3--:R-:W-:-:S04]  /*2930*/  FADD R5, -R24, R6 ;  /* 0x0000000618057221 */ /* 0x008fc80000000100 */
[----:B------:R-:W-:Y:S01]  /*2940*/  FMUL R4, R5, R5 ;  /* 0x0000000505047220 */ /* 0x000fe20000400000 */
[----:B--2---:R-:W-:Y:S01]  /*2950*/  FADD R3, -R25, R3 ;  /* 0x0000000319037221 */ /* 0x004fe20000000100 */
[----:B----4-:R-:W-:-:S03]  /*2960*/  FADD R6, -R23, R8 ;  /* 0x0000000817067221 */ /* 0x010fc60000000100 */
[----:B------:R-:W-:-:S04]  /*2970*/  FFMA R4, R3, R3, R4 ;  /* 0x0000000303047223 */ /* 0x000fc80000000004 */
        /* <DEDUP_REMOVED lines=9> */
.L_x_259:
[----:B---3--:R-:W-:Y:S01]  /*2a10*/  FMUL.FTZ R4, R8, R9 ;  /* 0x0000000908047220 */ /* 0x008fe20000410000 */
[----:B------:R-:W-:-:S03]  /*2a20*/  FMUL.FTZ R9, R9, 0.5 ;  /* 0x3f00000009097820 */ /* 0x000fc60000410000 */
[----:B------:R-:W-:-:S04]  /*2a30*/  FFMA R8, -R4, R4, R8 ;  /* 0x0000000404087223 */ /* 0x000fc80000000108 */
[----:B------:R-:W-:-:S07]  /*2a40*/  FFMA R4, R8, R9, R4 ;  /* 0x0000000908047223 */ /* 0x000fce0000000004 */
.L_x_260:
[----:B------:R-:W-:Y:S05]  /*2a50*/  BSYNC.RECONVERGENT B1 ;  /* 0x0000000000017941 */ /* 0x000fea0003800200 */
.L_x_258:
[----:B------:R-:W2:Y:S01]  /*2a60*/  LDCU.64 UR4, c[0x0][0x3f0] ;  /* 0x00007e00ff0477ac */ /* 0x000ea20008000a00 */
[----:B------:R-:W-:Y:S01]  /*2a70*/  FSETP.GT.AND P0, PT, R4, R22, PT ;  /* 0x000000160400720b */ /* 0x000fe20003f04000 */
[----:B--2---:R-:W-:-:S04]  /*2a80*/  UIADD3 UR4, UP0, UPT, UR9, UR4, URZ ;  /* 0x0000000409047290 */ /* 0x004fc8000ff1e0ff */
[----:B------:R-:W-:Y:S02]  /*2a90*/  UIADD3.X UR5, UPT, UPT, UR8, UR5, URZ, UP0, !UPT ;  /* 0x0000000508057290 */ /* 0x000fe400087fe4ff */
[----:B------:R-:W-:-:S04]  /*2aa0*/  MOV R8, UR4 ;  /* 0x0000000400087c02 */ /* 0x000fc80008000f00 */
[----:B------:R-:W-:Y:S02]  /*2ab0*/  MOV R9, UR5 ;  /* 0x0000000500097c02 */ /* 0x000fe40008000f00 */
[----:B------:R-:W-:Y:S05]  /*2ac0*/  @!P0 BRA `(.L_x_257) ;  /* 0x0000000400008947 */ /* 0x000fea0003800000 */
[----:B------:R-:W2:Y:S01]  /*2ad0*/  LDCU.64 UR4, c[0x0][0x3e8] ;  /* 0x00007d00ff0477ac */ /* 0x000ea20008000a00 */
[----:B------:R3:W4:Y:S01]  /*2ae0*/  LDG.E R13, desc[UR36][R8.64] ;  /* 0x00000024080d7981 */ /* 0x000722000c1e1900 */
[----:B--2---:R-:W-:-:S04]  /*2af0*/  UIADD3 UR4, UP0, UPT, UR9, UR4, URZ ;  /* 0x0000000409047290 */ /* 0x004fc8000ff1e0ff */
[----:B------:R-:W-:Y:S02]  /*2b00*/  UIADD3.X UR5, UPT, UPT, UR8, UR5, URZ, UP0, !UPT ;  /* 0x0000000508057290 */ /* 0x000fe400087fe4ff */
[----:B---3--:R-:W-:-:S04]  /*2b10*/  MOV R8, UR4 ;  /* 0x0000000400087c02 */ /* 0x008fc80008000f00 */
[----:B------:R-:W-:Y:S01]  /*2b20*/  MOV R9, UR5 ;  /* 0x0000000500097c02 */ /* 0x000fe20008000f00 */
[----:B------:R-:W-:Y:S01]  /*2b30*/  FADD R14, R4, 9.9999999392252902908e-09 ;  /* 0x322bcc77040e7421 */ /* 0x000fe20000000000 */
[----:B------:R-:W2:Y:S04]  /*2b40*/  LDCU UR4, c[0x0][0x400] ;  /* 0x00008000ff0477ac */ /* 0x000ea80008000800 */
[----:B------:R3:W5:Y:S01]  /*2b50*/  LDG.E R9, desc[UR36][R8.64] ;  /* 0x0000002408097981 */ /* 0x000762000c1e1900 */
[----:B------:R-:W0:Y:S01]  /*2b60*/  MUFU.RCP R12, R14 ;  /* 0x0000000e000c7308 */ /* 0x000e220000001000 */
[----:B------:R-:W-:Y:S01]  /*2b70*/  FADD R4, -R19, R4 ;  /* 0x0000000413047221 */ /* 0x000fe20000000100 */
[----:B------:R-:W-:Y:S01]  /*2b80*/  BSSY.RECONVERGENT B4, `(.L_x_261) ;  /* 0x0000014000047945 */ /* 0x000fe20003800200 */
[----:B---3--:R-:W-:Y:S01]  /*2b90*/  HFMA2 R8, -RZ, RZ, 1.875, 0 ;  /* 0x3f800000ff087431 */ /* 0x008fe200000001ff */
[----:B----4-:R-:W-:Y:S01]  /*2ba0*/  ISETP.NE.AND P0, PT, R13, R10, PT ;  /* 0x0000000a0d00720c */ /* 0x010fe20003f05270 */
[----:B0-----:R-:W-:-:S03]  /*2bb0*/  FFMA R10, -R14, R12, 1 ;  /* 0x3f8000000e0a7423 */ /* 0x001fc6000000010c */
[----:B------:R-:W-:Y:S01]  /*2bc0*/  FSEL R8, R8, 0.5, !P0 ;  /* 0x3f00000008087808 */ /* 0x000fe20004000000 */
[----:B------:R-:W-:-:S04]  /*2bd0*/  FFMA R10, R12, R10, R12 ;  /* 0x0000000a0c0a7223 */ /* 0x000fc8000000000c */
[----:B--2---:R-:W-:-:S03]  /*2be0*/  FMUL R8, R8, UR4 ;  /* 0x0000000408087c20 */ /* 0x004fc60008400000 */
[----:B------:R-:W0:Y:S01]  /*2bf0*/  FCHK P0, R3, R14 ;  /* 0x0000000e03007302 */ /* 0x000e220000000000 */
[----:B------:R-:W-:Y:S01]  /*2c00*/  FMUL R4, R4, R8 ;  /* 0x0000000804047220 */ /* 0x000fe20000400000 */
[----:B------:R-:W-:-:S03]  /*2c10*/  FFMA R8, R3, R10, RZ ;  /* 0x0000000a03087223 */ /* 0x000fc600000000ff */
[----:B-----5:R-:W-:Y:S01]  /*2c20*/  FMUL R4, R4, R9 ;  /* 0x0000000904047220 */ /* 0x020fe20000400000 */
        /* <DEDUP_REMOVED lines=9> */
.L_x_262:
[----:B------:R-:W-:Y:S05]  /*2cc0*/  BSYNC.RECONVERGENT B4 ;  /* 0x0000000000047941 */ /* 0x000fea0003800200 */
.L_x_261:
        /* <DEDUP_REMOVED lines=14> */
.L_x_264:
[----:B------:R-:W-:Y:S05]  /*2db0*/  BSYNC.RECONVERGENT B4 ;  /* 0x0000000000047941 */ /* 0x000fea0003800200 */
.L_x_263:
        /* <DEDUP_REMOVED lines=13> */
.L_x_266:
[----:B------:R-:W-:Y:S05]  /*2e90*/  BSYNC.RECONVERGENT B4 ;  /* 0x0000000000047941 */ /* 0x000fea0003800200 */
.L_x_265:
[C---:B------:R-:W-:Y:S01]  /*2ea0*/  FFMA R16, R11.reuse, R10, R16 ;  /* 0x0000000a0b107223 */ /* 0x040fe20000000010 */
[C---:B------:R-:W-:Y:S01]  /*2eb0*/  FFMA R17, R11.reuse, R7, R17 ;  /* 0x000000070b117223 */ /* 0x040fe20000000011 */
[----:B------:R-:W-:-:S07]  /*2ec0*/  FFMA R18, R11, R3, R18 ;  /* 0x000000030b127223 */ /* 0x000fce0000000012 */
.L_x_257:
[----:B------:R-:W-:Y:S05]  /*2ed0*/  BSYNC.RECONVERGENT B3 ;  /* 0x0000000000037941 */ /* 0x000fea0003800200 */
.L_x_253:
[----:B------:R-:W-:Y:S05]  /*2ee0*/  BRA `(.L_x_222) ;  /* 0x000000e400c47947 */ /* 0x000fea0003800000 */
.L_x_725:
[----:B------:R-:W0:Y:S01]  /*2ef0*/  LDC R10, c[0x0][0x444] ;  /* 0x00011100ff0a7b82 */ /* 0x000e220000000800 */
[----:B------:R-:W-:Y:S01]  /*2f00*/  UISETP.GE.AND UP0, UPT, UR4, 0x1, UPT ;  /* 0x000000010400788c */ /* 0x000fe2000bf06270 */
[----:B------:R-:W-:Y:S01]  /*2f10*/  HFMA2 R18, -RZ, RZ, 0, 0 ;  /* 0x00000000ff127431 */ /* 0x000fe200000001ff */
[----:B------:R-:W-:Y:S02]  /*2f20*/  CS2R R16, SRZ ;  /* 0x0000000000107805 */ /* 0x000fe4000001ff00 */
[----:B0-----:R-:W-:-:S05]  /*2f30*/  FMNMX R10, R10, 0.0099999997764825820923, !PT ;  /* 0x3c23d70a0a0a7809 */ /* 0x001fca0007800000 */
[----:B------:R-:W-:Y:S05]  /*2f40*/  BRA.U !UP0, `(.L_x_267) ;  /* 0x0000001908887547 */ /* 0x000fea000b800000 */
[----:B------:R-:W0:Y:S01]  /*2f50*/  LDC R12, c[0x0][0x448] ;  /* 0x00011200ff0c7b82 */ /* 0x000e220000000800 */
[----:B------:R-:W-:Y:S02]  /*2f60*/  CS2R R16, SRZ ;  /* 0x0000000000107805 */ /* 0x000fe4000001ff00 */
[----:B------:R-:W-:Y:S02]  /*2f70*/  MOV R11, RZ ;  /* 0x000000ff000b7202 */ /* 0x000fe40000000f00 */
[----:B------:R-:W-:Y:S02]  /*2f80*/  MOV R18, RZ ;  /* 0x000000ff00127202 */ /* 0x000fe40000000f00 */
[----:B0-----:R-:W-:-:S07]  /*2f90*/  FMNMX R12, R12, 1, !PT ;  /* 0x3f8000000c0c7809 */ /* 0x001fce0007800000 */
.L_x_309:
[----:B------:R-:W-:Y:S01]  /*2fa0*/  ISETP.NE.AND P0, PT, R2, R11, PT ;  /* 0x0000000b0200720c */ /* 0x000fe20003f05270 */
[----:B------:R-:W-:-:S12]  /*2fb0*/  BSSY.RECONVERGENT B3, `(.L_x_268) ;  /* 0x0000197000037945 */ /* 0x000fd80003800200 */
[----:B------:R-:W-:Y:S05]  /*2fc0*/  @!P0 BRA `(.L_x_269) ;  /* 0x0000001800548947 */ /* 0x000fea0003800000 */
[----:B------:R-:W0:Y:S08]  /*2fd0*/  LDC.64 R6, c[0x0][0x388] ;  /* 0x0000e200ff067b82 */ /* 0x000e300000000a00 */
[----:B------:R-:W2:Y:S08]  /*2fe0*/  LDC.64 R4, c[0x0][0x380] ;  /* 0x0000e000ff047b82 */ /* 0x000eb00000000a00 */
[----:B------:R-:W3:Y:S01]  /*2ff0*/  LDC.64 R8, c[0x0][0x390] ;  /* 0x0000e400ff087b82 */ /* 0x000ee20000000a00 */
[----:B0-----:R-:W-:-:S05]  /*3000*/  IMAD.WIDE.U32 R6, R11, 0x4, R6 ;  /* 0x000000040b067825 */ /* 0x001fca00078e0006 */
[----:B------:R3:W4:Y:S01]  /*3010*/  LDG.E R3, desc[UR36][R6.64] ;  /* 0x0000002406037981 */ /* 0x000722000c1e1900 */
[----:B--2---:R-:W-:-:S06]  /*3020*/  IMAD.WIDE.U32 R4, R11, 0x4, R4 ;  /* 0x000000040b047825 */ /* 0x004fcc00078e0004 */
[----:B------:R-:W2:Y:S01]  /*3030*/  LDG.E R5, desc[UR36][R4.64] ;  /* 0x0000002404057981 */ /* 0x000ea2000c1e1900 */
[----:B---3--:R-:W-:-:S06]  /*3040*/  IMAD.WIDE.U32 R6, R11, 0x4, R8 ;  /* 0x000000040b067825 */ /* 0x008fcc00078e0008 */
[----:B------:R4:W3:Y:S01]  /*3050*/  LDG.E R7, desc[UR36][R6.64] ;  /* 0x0000002406077981 */ /* 0x0008e2000c1e1900 */
[----:B------:R-:W-:Y:S01]  /*3060*/  BSSY.RECONVERGENT B1, `(.L_x_270) ;  /* 0x0000014000017945 */ /* 0x000fe20003800200 */
[----:B----45:R-:W-:-:S04]  /*3070*/  FADD R6, R24, -R3 ;  /* 0x8000000318067221 */ /* 0x030fc80000000000 */
[----:B------:R-:W-:Y:S01]  /*3080*/  FMUL R3, R6, R6 ;  /* 0x0000000606037220 */ /* 0x000fe20000400000 */
[----:B--2---:R-:W-:-:S04]  /*3090*/  FADD R5, R25, -R5 ;  /* 0x8000000519057221 */ /* 0x004fc80000000000 */
[----:B------:R-:W-:Y:S01]  /*30a0*/  FFMA R3, R5, R5, R3 ;  /* 0x0000000505037223 */ /* 0x000fe20000000003 */
[----:B---3--:R-:W-:-:S04]  /*30b0*/  FADD R7, R23, -R7 ;  /* 0x8000000717077221 */ /* 0x008fc80000000000 */
[----:B------:R-:W-:-:S05]  /*30c0*/  FFMA R14, R7, R7, R3 ;  /* 0x00000007070e7223 */ /* 0x000fca0000000003 */
[----:B------:R-:W-:Y:S01]  /*30d0*/  IADD3 R3, PT, PT, R14, -0xd000000, RZ ;  /* 0xf30000000e037810 */ /* 0x000fe20007ffe0ff */
[----:B------:R0:W2:Y:S03]  /*30e0*/  MUFU.RSQ R4, R14 ;  /* 0x0000000e00047308 */ /* 0x0000a60000001400 */
[----:B------:R-:W-:-:S13]  /*30f0*/  ISETP.GT.U32.AND P0, PT, R3, 0x727fffff, PT ;  /* 0x727fffff0300780c */ /* 0x000fda0003f04070 */
[----:B0-----:R-:W-:Y:S05]  /*3100*/  @!P0 BRA `(.L_x_271) ;  /* 0x0000000000148947 */ /* 0x001fea0003800000 */
[----:B--2---:R-:W-:Y:S02]  /*3110*/  MOV R4, R14 ;  /* 0x0000000e00047202 */ /* 0x004fe40000000f00 */
[----:B------:R-:W-:-:S07]  /*3120*/  MOV R42, 0x3140 ;  /* 0x00003140002a7802 */ /* 0x000fce0000000f00 */
[----:B-1----:R-:W-:Y:S05]  /*3130*/  CALL.REL.NOINC `($__internal_6_$__cuda_sm20_sqrt_rn_f32_slowpath) ;  /* 0x0000010000747944 */ /* 0x002fea0003c00000 */
[----:B------:R-:W-:Y:S01]  /*3140*/  MOV R13, R4 ;  /* 0x00000004000d7202 */ /* 0x000fe20000000f00 */
[----:B------:R-:W-:Y:S06]  /*3150*/  BRA `(.L_x_272) ;  /* 0x0000000000107947 */ /* 0x000fec0003800000 */
.L_x_271:
[----:B--2---:R-:W-:Y:S01]  /*3160*/  FMUL.FTZ R13, R14, R4 ;  /* 0x000000040e0d7220 */ /* 0x004fe20000410000 */
[----:B------:R-:W-:-:S03]  /*3170*/  FMUL.FTZ R4, R4, 0.5 ;  /* 0x3f00000004047820 */ /* 0x000fc60000410000 */
[----:B------:R-:W-:-:S04]  /*3180*/  FFMA R3, -R13, R13, R14 ;  /* 0x0000000d0d037223 */ /* 0x000fc8000000010e */
[----:B------:R-:W-:-:S07]  /*3190*/  FFMA R13, R3, R4, R13 ;  /* 0x00000004030d7223 */ /* 0x000fce000000000d */
.L_x_272:
[----:B------:R-:W-:Y:S05]  /*31a0*/  BSYNC.RECONVERGENT B1 ;  /* 0x0000000000017941 */ /* 0x000fea0003800200 */
.L_x_270:
[----:B------:R-:W-:-:S13]  /*31b0*/  FSETP.GEU.AND P0, PT, R13, R10, PT ;  /* 0x0000000a0d00720b */ /* 0x000fda0003f0e000 */
[----:B------:R-:W-:Y:S05]  /*31c0*/  @P0 BRA `(.L_x_273) ;  /* 0x0000001000800947 */ /* 0x000fea0003800000 */
[----:B------:R-:W-:Y:S01]  /*31d0*/  FSETP.GT.AND P0, PT, R14, 9.9999997473787516356e-05, PT ;  /* 0x38d1b7170e00780b */ /* 0x000fe20003f04000 */
[----:B------:R-:W-:-:S12]  /*31e0*/  BSSY.RECONVERGENT B4, `(.L_x_274) ;  /* 0x0000108000047945 */ /* 0x000fd80003800200 */
[----:B------:R-:W-:Y:S05]  /*31f0*/  @!P0 BRA `(.L_x_275) ;  /* 0x0000000000bc8947 */ /* 0x000fea0003800000 */
        /* <DEDUP_REMOVED lines=14> */
.L_x_277:
[----:B------:R-:W-:Y:S05]  /*32e0*/  BSYNC.RECONVERGENT B5 ;  /* 0x0000000000057941 */ /* 0x000fea0003800200 */
.L_x_276:
[----:B------:R-:W0:Y:S01]  /*32f0*/  MUFU.RCP R4, R19 ;  /* 0x0000001300047308 */ /* 0x000e220000001000 */
[----:B------:R-:W-:Y:S01]  /*3300*/  BSSY.RECONVERGENT B5, `(.L_x_278) ;  /* 0x000000d000057945 */ /* 0x000fe20003800200 */
[----:B------:R-:W-:-:S06]  /*3310*/  MOV R14, R3 ;  /* 0x00000003000e7202 */ /* 0x000fcc0000000f00 */
        /* <DEDUP_REMOVED lines=11> */
.L_x_279:
[----:B------:R-:W-:Y:S05]  /*33d0*/  BSYNC.RECONVERGENT B5 ;  /* 0x0000000000057941 */ /* 0x000fea0003800200 */
.L_x_278:
        /* <DEDUP_REMOVED lines=14> */
.L_x_281:
[----:B------:R-:W-:Y:S05]  /*34c0*/  BSYNC.RECONVERGENT B5 ;  /* 0x0000000000057941 */ /* 0x000fea0003800200 */
.L_x_280:
[----:B------:R-:W-:Y:S01]  /*34d0*/  MOV R5, R3 ;  /* 0x0000000300057202 */ /* 0x000fe20000000f00 */
[----:B------:R-:W-:Y:S06]  /*34e0*/  BRA `(.L_x_282) ;  /* 0x0000000c005c7947 */ /* 0x000fec0003800000 */
.L_x_275:
[----:B------:R-:W-:Y:S01]  /*34f0*/  IADD3 R3, PT, PT, R2, -R11, RZ ;  /* 0x8000000b02037210 */ /* 0x000fe20007ffe0ff */
[----:B------:R-:W-:Y:S03]  /*3500*/  BSSY.RECONVERGENT B1, `(.L_x_283) ;  /* 0x0000040000017945 */ /* 0x000fe60003800200 */
[----:B------:R-:W-:-:S05]  /*3510*/  I2FP.F32.S32 R22, R3 ;  /* 0x0000000300167245 */ /* 0x000fca0000201400 */
[----:B------:R-:W-:-:S04]  /*3520*/  FMUL R41, R22, 0.61803400516510009766 ;  /* 0x3f1e377a16297820 */ /* 0x000fc80000400000 */
[C---:B------:R-:W-:Y:S01]  /*3530*/  FMUL R3, R41.reuse, 0.63661974668502807617 ;  /* 0x3f22f98329037820 */ /* 0x040fe20000400000 */
[----:B------:R-:W-:-:S03]  /*3540*/  FSETP.GE.AND P0, PT, |R41|, 105615, PT ;  /* 0x47ce47802900780b */ /* 0x000fc60003f06200 */
[----:B------:R-:W0:Y:S02]  /*3550*/  F2I.NTZ R5, R3 ;  /* 0x0000000300057305 */ /* 0x000e240000203100 */
[-C--:B0-----:R-:W-:Y:S02]  /*3560*/  I2FP.F32.S32 R3, R5.reuse ;  /* 0x0000000500037245 */ /* 0x081fe40000201400 */
[----:B------:R-:W-:-:S03]  /*3570*/  MOV R14, R5 ;  /* 0x00000005000e7202 */ /* 0x000fc60000000f00 */
[----:B------:R-:W-:-:S04]  /*3580*/  FFMA R4, R3, -1.5707962512969970703, R41 ;  /* 0xbfc90fda03047823 */ /* 0x000fc80000000029 */
[----:B------:R-:W-:-:S04]  /*3590*/  FFMA R4, R3, -7.5497894158615963534e-08, R4 ;  /* 0xb3a2216803047823 */ /* 0x000fc80000000004 */
[----:B------:R-:W-:-:S05]  /*35a0*/  FFMA R15, R3, -5.3903029534742383927e-15, R4 ;  /* 0xa7c234c5030f7823 */ /* 0x000fca0000000004 */
[----:B------:R-:W-:Y:S01]  /*35b0*/  MOV R3, R15 ;  /* 0x0000000f00037202 */ /* 0x000fe20000000f00 */
[----:B------:R-:W-:Y:S06]  /*35c0*/  @!P0 BRA `(.L_x_284) ;  /* 0x0000000000cc8947 */ /* 0x000fec0003800000 */
[----:B------:R-:W-:-:S13]  /*35d0*/  FSETP.NEU.AND P1, PT, |R41|, +INF , PT ;  /* 0x7f8000002900780b */ /* 0x000fda0003f2d200 */
[----:B------:R-:W-:Y:S01]  /*35e0*/  @!P1 FMUL R3, RZ, R41 ;  /* 0x00000029ff039220 */ /* 0x000fe20000400000 */
[----:B------:R-:W-:Y:S01]  /*35f0*/  @!P1 MOV R5, RZ ;  /* 0x000000ff00059202 */ /* 0x000fe20000000f00 */
[----:B------:R-:W-:Y:S06]  /*3600*/  @!P1 BRA `(.L_x_284) ;  /* 0x0000000000bc9947 */ /* 0x000fec0003800000 */
[----:B------:R-:W-:Y:S01]  /*3610*/  SHF.L.U32 R5, R41, 0x8, RZ ;  /* 0x0000000829057819 */ /* 0x000fe200000006ff */
[----:B------:R-:W-:Y:S01]  /*3620*/  HFMA2 R4, -RZ, RZ, 0, 0 ;  /* 0x00000000ff047431 */ /* 0x000fe200000001ff */
[----:B------:R-:W-:Y:S01]  /*3630*/  MOV R3, RZ ;  /* 0x000000ff00037202 */ /* 0x000fe20000000f00 */
[----:B------:R-:W-:Y:S01]  /*3640*/  UMOV UR4, URZ ;  /* 0x000000ff00047c82 */ /* 0x000fe20008000000 */
[----:B------:R-:W-:-:S07]  /*3650*/  LOP3.LUT R8, R5, 0x80000000, RZ, 0xfc, !PT ;  /* 0x8000000005087812 */ /* 0x000fce00078efcff */
.L_x_285:
[----:B------:R-:W0:Y:S02]  /*3660*/  LDC.64 R6, c[0x4][0x10] ;  /* 0x01000400ff067b82 */ /* 0x000e240000000a00 */
[----:B0-----:R-:W-:-:S06]  /*3670*/  IMAD.WIDE.U32 R6, R3, 0x4, R6 ;  /* 0x0000000403067825 */ /* 0x001fcc00078e0006 */
[----:B------:R-:W2:Y:S01]  /*3680*/  LDG.E.CONSTANT R6, desc[UR36][R6.64] ;  /* 0x0000002406067981 */ /* 0x000ea2000c1e9900 */
[C---:B------:R-:W-:Y:S02]  /*3690*/  LEA R5, R3.reuse, R1, 0x2 ;  /* 0x0000000103057211 */ /* 0x040fe400078e10ff */
[----:B------:R-:W-:-:S04]  /*36a0*/  IADD3 R3, PT, PT, R3, 0x1, RZ ;  /* 0x0000000103037810 */ /* 0x000fc80007ffe0ff */
[----:B------:R-:W-:Y:S01]  /*36b0*/  ISETP.NE.AND P1, PT, R3, 0x6, PT ;  /* 0x000000060300780c */ /* 0x000fe20003f25270 */
[----:B--2---:R-:W-:-:S03]  /*36c0*/  IMAD.WIDE.U32 R6, R6, R8, RZ ;  /* 0x0000000806067225 */ /* 0x004fc600078e00ff */
[----:B------:R-:W-:-:S05]  /*36d0*/  IADD3 R4, P2, PT, R6, R4, RZ ;  /* 0x0000000406047210 */ /* 0x000fca0007f5e0ff */
[----:B------:R0:W-:Y:S02]  /*36e0*/  STL [R5], R4 ;  /* 0x0000000405007387 */ /* 0x0001e40000100800 */
[----:B0-----:R-:W-:Y:S02]  /*36f0*/  IADD3.X R4, PT, PT, R7, UR4, RZ, P2, !PT ;  /* 0x0000000407047c10 */ /* 0x001fe400097fe4ff */
[----:B------:R-:W-:Y:S05]  /*3700*/  @P1 BRA `(.L_x_285) ;  /* 0xfffffffc00d41947 */ /* 0x000fea000383ffff */
[----:B------:R-:W-:Y:S01]  /*3710*/  SHF.R.U32.HI R6, RZ, 0x17, R41 ;  /* 0x00000017ff067819 */ /* 0x000fe20000011629 */
[----:B------:R0:W-:Y:S03]  /*3720*/  STL [R1+0x18], R4 ;  /* 0x0000180401007387 */ /* 0x0001e60000100800 */
[C---:B------:R-:W-:Y:S02]  /*3730*/  LOP3.LUT R3, R6.reuse, 0xe0, RZ, 0xc0, !PT ;  /* 0x000000e006037812 */ /* 0x040fe400078ec0ff */
[----:B------:R-:W-:Y:S02]  /*3740*/  LOP3.LUT P1, RZ, R6, 0x1f, RZ, 0xc0, !PT ;  /* 0x0000001f06ff7812 */ /* 0x000fe4000782c0ff */
[----:B------:R-:W-:-:S04]  /*3750*/  IADD3 R3, PT, PT, R3, -0x80, RZ ;  /* 0xffffff8003037810 */ /* 0x000fc80007ffe0ff */
[----:B------:R-:W-:-:S05]  /*3760*/  SHF.R.U32.HI R3, RZ, 0x5, R3 ;  /* 0x00000005ff037819 */ /* 0x000fca0000011603 */
[----:B------:R-:W-:-:S05]  /*3770*/  IMAD R5, R3, -0x4, R1 ;  /* 0xfffffffc03057824 */ /* 0x000fca00078e0201 */
[----:B------:R-:W2:Y:S04]  /*3780*/  LDL R3, [R5+0x18] ;  /* 0x0000180005037983 */ /* 0x000ea80000100800 */
[----:B0-----:R-:W2:Y:S04]  /*3790*/  LDL R4, [R5+0x14] ;  /* 0x0000140005047983 */ /* 0x001ea80000100800 */
[----:B------:R-:W3:Y:S01]  /*37a0*/  @P1 LDL R5, [R5+0x10] ;  /* 0x0000100005051983 */ /* 0x000ee20000100800 */
[----:B------:R-:W-:Y:S01]  /*37b0*/  LOP3.LUT R6, R6, 0x1f, RZ, 0xc0, !PT ;  /* 0x0000001f06067812 */ /* 0x000fe200078ec0ff */
[----:B------:R-:W-:Y:S01]  /*37c0*/  UMOV UR4, 0x54442d19 ;  /* 0x54442d1900047882 */ /* 0x000fe20000000000 */
[----:B------:R-:W-:-:S02]  /*37d0*/  UMOV UR5, 0x3bf921fb ;  /* 0x3bf921fb00057882 */ /* 0x000fc40000000000 */
[-C--:B--2---:R-:W-:Y:S02]  /*37e0*/  @P1 SHF.L.W.U32.HI R3, R4, R6.reuse, R3 ;  /* 0x0000000604031219 */ /* 0x084fe40000010e03 */
[----:B---3--:R-:W-:Y:S02]  /*37f0*/  @P1 SHF.L.W.U32.HI R4, R5, R6, R4 ;  /* 0x0000000605041219 */ /* 0x008fe40000010e04 */
[----:B------:R-:W-:Y:S02]  /*3800*/  ISETP.GE.AND P1, PT, R41, RZ, PT ;  /* 0x000000ff2900720c */ /* 0x000fe40003f26270 */
[C---:B------:R-:W-:Y:S02]  /*3810*/  SHF.L.W.U32.HI R5, R4.reuse, 0x2, R3 ;  /* 0x0000000204057819 */ /* 0x040fe40000010e03 */
[----:B------:R-:W-:Y:S02]  /*3820*/  SHF.L.U32 R4, R4, 0x2, RZ ;  /* 0x0000000204047819 */ /* 0x000fe400000006ff */
[----:B------:R-:W-:-:S02]  /*3830*/  SHF.R.S32.HI R6, RZ, 0x1f, R5 ;  /* 0x0000001fff067819 */ /* 0x000fc40000011405 */
[----:B------:R-:W-:Y:S02]  /*3840*/  SHF.R.U32.HI R3, RZ, 0x1e, R3 ;  /* 0x0000001eff037819 */ /* 0x000fe40000011603 */
[C---:B------:R-:W-:Y:S02]  /*3850*/  LOP3.LUT R8, R6.reuse, R4, RZ, 0x3c, !PT ;  /* 0x0000000406087212 */ /* 0x040fe400078e3cff */
[----:B------:R-:W-:Y:S02]  /*3860*/  LOP3.LUT R9, R6, R5, RZ, 0x3c, !PT ;  /* 0x0000000506097212 */ /* 0x000fe400078e3cff */
[C---:B------:R-:W-:Y:S02]  /*3870*/  LOP3.LUT R4, R5.reuse, R41, RZ, 0x3c, !PT ;  /* 0x0000002905047212 */ /* 0x040fe400078e3cff */
[----:B------:R-:W-:Y:S02]  /*3880*/  LEA.HI R5, R5, R3, RZ, 0x1 ;  /* 0x0000000305057211 */ /* 0x000fe400078f08ff */
[----:B------:R-:W0:Y:S01]  /*3890*/  I2F.F64.S64 R8, R8 ;  /* 0x0000000800087312 */ /* 0x000e220000301c00 */
[----:B------:R-:W-:-:S02]  /*38a0*/  ISETP.GE.AND P2, PT, R4, RZ, PT ;  /* 0x000000ff0400720c */ /* 0x000fc40003f46270 */
[----:B------:R-:W-:-:S04]  /*38b0*/  IADD3 R3, PT, PT, -R5, RZ, RZ ;  /* 0x000000ff05037210 */ /* 0x000fc80007ffe1ff */
[----:B------:R-:W-:Y:S01]  /*38c0*/  @!P1 MOV R5, R3 ;  /* 0x0000000300059202 */ /* 0x000fe20000000f00 */
[----:B0-----:R-:W-:-:S10]  /*38d0*/  DMUL R8, R8, UR4 ;  /* 0x0000000408087c28 */ /* 0x001fd40008000000 */
[----:B------:R-:W0:Y:S02]  /*38e0*/  F2F.F32.F64 R8, R8 ;  /* 0x0000000800087310 */ /* 0x000e240000301000 */
[----:B0-----:R-:W-:-:S07]  /*38f0*/  FSEL R3, -R8, R8, !P2 ;  /* 0x0000000808037208 */ /* 0x001fce0005000100 */
.L_x_284:
[----:B------:R-:W-:Y:S05]  /*3900*/  BSYNC.RECONVERGENT B1 ;  /* 0x0000000000017941 */ /* 0x000fea0003800200 */
.L_x_283:
[----:B------:R-:W-:Y:S02]  /*3910*/  HFMA2 R19, -RZ, RZ, 0.487060546875, -0.0625 ;  /* 0x37cbac00ff137431 */ /* 0x000fe400000001ff */
[----:B------:R-:W-:Y:S01]  /*3920*/  FMUL R4, R3, R3 ;  /* 0x0000000303047220 */ /* 0x000fe20000400000 */
[----:B------:R-:W-:Y:S01]  /*3930*/  LOP3.LUT R7, R5, 0x1, RZ, 0xc0, !PT ;  /* 0x0000000105077812 */ /* 0x000fe200078ec0ff */
[----:B------:R-:W-:Y:S01]  /*3940*/  HFMA2 R21, -RZ, RZ, 1.541015625, -0.052001953125 ;  /* 0x3e2aaaa8ff157431 */ /* 0x000fe200000001ff */
[----:B------:R-:W-:Y:S01]  /*3950*/  MOV R20, 0x3c0885e4 ;  /* 0x3c0885e400147802 */ /* 0x000fe20000000f00 */
[----:B------:R-:W-:Y:S01]  /*3960*/  BSSY.RECONVERGENT B1, `(.L_x_286) ;  /* 0x0000041000017945 */ /* 0x000fe20003800200 */
[----:B------:R-:W-:Y:S02]  /*3970*/  ISETP.NE.U32.AND P1, PT, R7, 0x1, PT ;  /* 0x000000010700780c */ /* 0x000fe40003f25070 */
[----:B------:R-:W-:Y:S01]  /*3980*/  IADD3 R7, PT, PT, R5, 0x1, RZ ;  /* 0x0000000105077810 */ /* 0x000fe20007ffe0ff */
[----:B------:R-:W-:Y:S01]  /*3990*/  FFMA R6, R4, R19, -0.0013887860113754868507 ;  /* 0xbab607ed04067423 */ /* 0x000fe20000000013 */
[----:B------:R-:W-:-:S02]  /*39a0*/  FSEL R5, R20, 0.041666727513074874878, !P1 ;  /* 0x3d2aaabb14057808 */ /* 0x000fc40004800000 */
[----:B------:R-:W-:Y:S02]  /*39b0*/  LOP3.LUT P2, RZ, R7, 0x2, RZ, 0xc0, !PT ;  /* 0x0000000207ff7812 */ /* 0x000fe4000784c0ff */
[----:B------:R-:W-:Y:S02]  /*39c0*/  FSEL R6, R6, -0.00019574658654164522886, P1 ;  /* 0xb94d415306067808 */ /* 0x000fe40000800000 */
[----:B------:R-:W-:Y:S02]  /*39d0*/  FSEL R3, R3, 1, !P1 ;  /* 0x3f80000003037808 */ /* 0x000fe40004800000 */
[----:B------:R-:W-:Y:S01]  /*39e0*/  FSEL R7, -R21, -0.4999999701976776123, !P1 ;  /* 0xbeffffff15077808 */ /* 0x000fe20004800100 */
[C---:B------:R-:W-:Y:S02]  /*39f0*/  FFMA R6, R4.reuse, R6, R5 ;  /* 0x0000000604067223 */ /* 0x040fe40000000005 */
[C---:B------:R-:W-:Y:S02]  /*3a00*/  FFMA R5, R4.reuse, R3, RZ ;  /* 0x0000000304057223 */ /* 0x040fe400000000ff */
[----:B------:R-:W-:-:S04]  /*3a10*/  FFMA R6, R4, R6, R7 ;  /* 0x0000000604067223 */ /* 0x000fc80000000007 */
[----:B------:R-:W-:-:S04]  /*3a20*/  FFMA R3, R5, R6, R3 ;  /* 0x0000000605037223 */ /* 0x000fc80000000003 */
[----:B------:R-:W-:Y:S01]  /*3a30*/  @P2 FADD R3, RZ, -R3 ;  /* 0x80000003ff032221 */ /* 0x000fe20000000000 */
[----:B------:R-:W-:Y:S06]  /*3a40*/  @!P0 BRA `(.L_x_287) ;  /* 0x0000000000c88947 */ /* 0x000fec0003800000 */
[----:B------:R-:W-:-:S13]  /*3a50*/  FSETP.NEU.AND P0, PT, |R41|, +INF , PT ;  /* 0x7f8000002900780b */ /* 0x000fda0003f0d200 */
[----:B------:R-:W-:Y:S01]  /*3a60*/  @!P0 FMUL R15, RZ, R41 ;  /* 0x00000029ff0f8220 */ /* 0x000fe20000400000 */
[----:B------:R-:W-:Y:S01]  /*3a70*/  @!P0 MOV R14, RZ ;  /* 0x000000ff000e8202 */ /* 0x000fe20000000f00 */
[----:B------:R-:W-:Y:S06]  /*3a80*/  @!P0 BRA `(.L_x_287) ;  /* 0x0000000000b88947 */ /* 0x000fec0003800000 */
[----:B------:R-:W-:Y:S02]  /*3a90*/  SHF.L.U32 R6, R41, 0x8, RZ ;  /* 0x0000000829067819 */ /* 0x000fe400000006ff */
[----:B------:R-:W-:Y:S01]  /*3aa0*/  CS2R R4, SRZ ;  /* 0x0000000000047805 */ /* 0x000fe2000001ff00 */
[----:B------:R-:W-:Y:S01]  /*3ab0*/  UMOV UR4, URZ ;  /* 0x000000ff00047c82 */ /* 0x000fe20008000000 */
[----:B------:R-:W-:-:S07]  /*3ac0*/  LOP3.LUT R9, R6, 0x80000000, RZ, 0xfc, !PT ;  /* 0x8000000006097812 */ /* 0x000fce00078efcff */
.L_x_288:
        /* <DEDUP_REMOVED lines=18> */
[----:B0-----:R-:W2:Y:S04]  /*3bf0*/  LDL R4, [R6+0x18] ;  /* 0x0000180006047983 */ /* 0x001ea80000100800 */
[----:B------:R-:W2:Y:S04]  /*3c00*/  LDL R5, [R6+0x14] ;  /* 0x0000140006057983 */ /* 0x000ea80000100800 */
[----:B------:R-:W3:Y:S01]  /*3c10*/  @P0 LDL R6, [R6+0x10] ;  /* 0x0000100006060983 */ /* 0x000ee20000100800 */
[----:B------:R-:W-:Y:S01]  /*3c20*/  LOP3.LUT R7, R7, 0x1f, RZ, 0xc0, !PT ;  /* 0x0000001f07077812 */ /* 0x000fe200078ec0ff */
[----:B------:R-:W-:Y:S01]  /*3c30*/  UMOV UR4, 0x54442d19 ;  /* 0x54442d1900047882 */ /* 0x000fe20000000000 */
[----:B------:R-:W-:Y:S01]  /*3c40*/  UMOV UR5, 0x3bf921fb ;  /* 0x3bf921fb00057882 */ /* 0x000fe20000000000 */
[----:B------:R-:W-:-:S02]  /*3c50*/  ISETP.GE.AND P1, PT, R41, RZ, PT ;  /* 0x000000ff2900720c */ /* 0x000fc40003f26270 */
[-C--:B--2---:R-:W-:Y:S02]  /*3c60*/  @P0 SHF.L.W.U32.HI R4, R5, R7.reuse, R4 ;  /* 0x0000000705040219 */ /* 0x084fe40000010e04 */
[----:B---3--:R-:W-:-:S04]  /*3c70*/  @P0 SHF.L.W.U32.HI R5, R6, R7, R5 ;  /* 0x0000000706050219 */ /* 0x008fc80000010e05 */
[C---:B------:R-:W-:Y:S02]  /*3c80*/  SHF.L.W.U32.HI R6, R5.reuse, 0x2, R4 ;  /* 0x0000000205067819 */ /* 0x040fe40000010e04 */
[----:B------:R-:W-:Y:S02]  /*3c90*/  SHF.L.U32 R5, R5, 0x2, RZ ;  /* 0x0000000205057819 */ /* 0x000fe400000006ff */
[----:B------:R-:W-:Y:S02]  /*3ca0*/  SHF.R.S32.HI R7, RZ, 0x1f, R6 ;  /* 0x0000001fff077819 */ /* 0x000fe40000011406 */
[----:B------:R-:W-:Y:S02]  /*3cb0*/  SHF.R.U32.HI R4, RZ, 0x1e, R4 ;  /* 0x0000001eff047819 */ /* 0x000fe40000011604 */
[C---:B------:R-:W-:Y:S02]  /*3cc0*/  LOP3.LUT R8, R7.reuse, R5, RZ, 0x3c, !PT ;  /* 0x0000000507087212 */ /* 0x040fe400078e3cff */
[----:B------:R-:W-:-:S02]  /*3cd0*/  LOP3.LUT R9, R7, R6, RZ, 0x3c, !PT ;  /* 0x0000000607097212 */ /* 0x000fc400078e3cff */
[C---:B------:R-:W-:Y:S02]  /*3ce0*/  LOP3.LUT R5, R6.reuse, R41, RZ, 0x3c, !PT ;  /* 0x0000002906057212 */ /* 0x040fe400078e3cff */
[----:B------:R-:W-:Y:S02]  /*3cf0*/  LEA.HI R14, R6, R4, RZ, 0x1 ;  /* 0x00000004060e7211 */ /* 0x000fe400078f08ff */
[----:B------:R-:W0:Y:S01]  /*3d00*/  I2F.F64.S64 R8, R8 ;  /* 0x0000000800087312 */ /* 0x000e220000301c00 */
[----:B------:R-:W-:Y:S02]  /*3d10*/  ISETP.GE.AND P0, PT, R5, RZ, PT ;  /* 0x000000ff0500720c */ /* 0x000fe40003f06270 */
[----:B------:R-:W-:-:S04]  /*3d20*/  IADD3 R4, PT, PT, -R14, RZ, RZ ;  /* 0x000000ff0e047210 */ /* 0x000fc80007ffe1ff */
[----:B------:R-:W-:Y:S01]  /*3d30*/  @!P1 MOV R14, R4 ;  /* 0x00000004000e9202 */ /* 0x000fe20000000f00 */
[----:B0-----:R-:W-:-:S10]  /*3d40*/  DMUL R8, R8, UR4 ;  /* 0x0000000408087c28 */ /* 0x001fd40008000000 */
[----:B------:R-:W0:Y:S02]  /*3d50*/  F2F.F32.F64 R8, R8 ;  /* 0x0000000800087310 */ /* 0x000e240000301000 */
[----:B0-----:R-:W-:-:S07]  /*3d60*/  FSEL R15, -R8, R8, !P0 ;  /* 0x00000008080f7208 */ /* 0x001fce0004000100 */
.L_x_287:
[----:B------:R-:W-:Y:S05]  /*3d70*/  BSYNC.RECONVERGENT B1 ;  /* 0x0000000000017941 */ /* 0x000fea0003800200 */
.L_x_286:
[C---:B------:R-:W-:Y:S01]  /*3d80*/  LOP3.LUT R4, R14.reuse, 0x1, RZ, 0xc0, !PT ;  /* 0x000000010e047812 */ /* 0x040fe200078ec0ff */
[----:B------:R-:W-:Y:S01]  /*3d90*/  FMUL R5, R15, R15 ;  /* 0x0000000f0f057220 */ /* 0x000fe20000400000 */
[----:B------:R-:W-:Y:S01]  /*3da0*/  LOP3.LUT P1, RZ, R14, 0x2, RZ, 0xc0, !PT ;  /* 0x000000020eff7812 */ /* 0x000fe2000782c0ff */
[----:B------:R-:W-:Y:S01]  /*3db0*/  BSSY.RECONVERGENT B1, `(.L_x_289) ;  /* 0x000001c000017945 */ /* 0x000fe20003800200 */
[----:B------:R-:W-:Y:S01]  /*3dc0*/  ISETP.NE.U32.AND P0, PT, R4, 0x1, PT ;  /* 0x000000010400780c */ /* 0x000fe20003f05070 */
[----:B------:R-:W-:-:S03]  /*3dd0*/  FFMA R4, R5, R19, -0.0013887860113754868507 ;  /* 0xbab607ed05047423 */ /* 0x000fc60000000013 */
[----:B------:R-:W-:Y:S02]  /*3de0*/  FSEL R7, R20, 0.041666727513074874878, P0 ;  /* 0x3d2aaabb14077808 */ /* 0x000fe40000000000 */
[----:B------:R-:W-:Y:S02]  /*3df0*/  FSEL R6, R4, -0.00019574658654164522886, !P0 ;  /* 0xb94d415304067808 */ /* 0x000fe40004000000 */
[----:B------:R-:W-:Y:S02]  /*3e00*/  FSEL R4, R15, 1, P0 ;  /* 0x3f8000000f047808 */ /* 0x000fe40000000000 */
[----:B------:R-:W-:Y:S01]  /*3e10*/  FSEL R8, -R21, -0.4999999701976776123, P0 ;  /* 0xbeffffff15087808 */ /* 0x000fe20000000100 */
[C---:B------:R-:W-:Y:S02]  /*3e20*/  FFMA R7, R5.reuse, R6, R7 ;  /* 0x0000000605077223 */ /* 0x040fe40000000007 */
[C---:B------:R-:W-:Y:S02]  /*3e30*/  FFMA R6, R5.reuse, R4, RZ ;  /* 0x0000000405067223 */ /* 0x040fe400000000ff */
[----:B------:R-:W-:-:S04]  /*3e40*/  FFMA R5, R5, R7, R8 ;  /* 0x0000000705057223 */ /* 0x000fc80000000008 */
[----:B------:R-:W-:Y:S01]  /*3e50*/  FFMA R5, R6, R5, R4 ;  /* 0x0000000506057223 */ /* 0x000fe20000000004 */
[----:B------:R-:W-:-:S03]  /*3e60*/  FMUL R6, R22, 0.10000000149011611938 ;  /* 0x3dcccccd16067820 */ /* 0x000fc60000400000 */
[----:B------:R-:W-:-:S04]  /*3e70*/  @P1 FADD R5, RZ, -R5 ;  /* 0x80000005ff051221 */ /* 0x000fc80000000000 */
[----:B------:R-:W-:-:S04]  /*3e80*/  FMUL R4, R5, R5 ;  /* 0x0000000505047220 */ /* 0x000fc80000400000 */
[----:B------:R-:W-:-:S04]  /*3e90*/  FFMA R4, R3, R3, R4 ;  /* 0x0000000303047223 */ /* 0x000fc80000000004 */
[----:B------:R-:W-:-:S04]  /*3ea0*/  FFMA R7, R6, R6, R4 ;  /* 0x0000000606077223 */ /* 0x000fc80000000004 */
[----:B------:R0:W2:Y:S01]  /*3eb0*/  MUFU.RSQ R8, R7 ;  /* 0x0000000700087308 */ /* 0x0000a20000001400 */
[----:B------:R-:W-:-:S04]  /*3ec0*/  IADD3 R4, PT, PT, R7, -0xd000000, RZ ;  /* 0xf300000007047810 */ /* 0x000fc80007ffe0ff */
[----:B------:R-:W-:-:S13]  /*3ed0*/  ISETP.GT.U32.AND P0, PT, R4, 0x727fffff, PT ;  /* 0x727fffff0400780c */ /* 0x000fda0003f04070 */
[----:B0-2---:R-:W-:Y:S05]  /*3ee0*/  @!P0 BRA `(.L_x_290) ;  /* 0x0000000000108947 */ /* 0x005fea0003800000 */
[----:B------:R-:W-:Y:S02]  /*3ef0*/  MOV R4, R7 ;  /* 0x0000000700047202 */ /* 0x000fe40000000f00 */
[----:B------:R-:W-:-:S07]  /*3f00*/  MOV R42, 0x3f20 ;  /* 0x00003f20002a7802 */ /* 0x000fce0000000f00 */
[----:B-1----:R-:W-:Y:S05]  /*3f10*/  CALL.REL.NOINC `($__internal_6_$__cuda_sm20_sqrt_rn_f32_slowpath) ;  /* 0x000000f000fc7944 */ /* 0x002fea0003c00000 */
[----:B------:R-:W-:Y:S05]  /*3f20*/  BRA `(.L_x_291) ;  /* 0x0000000000107947 */ /* 0x000fea0003800000 */
.L_x_290:
[----:B------:R-:W-:Y:S01]  /*3f30*/  FMUL.FTZ R4, R7, R8 ;  /* 0x0000000807047220 */ /* 0x000fe20000410000 */
[----:B------:R-:W-:-:S03]  /*3f40*/  FMUL.FTZ R8, R8, 0.5 ;  /* 0x3f00000008087820 */ /* 0x000fc60000410000 */
[----:B------:R-:W-:-:S04]  /*3f50*/  FFMA R7, -R4, R4, R7 ;  /* 0x0000000404077223 */ /* 0x000fc80000000107 */
[----:B------:R-:W-:-:S07]  /*3f60*/  FFMA R4, R7, R8, R4 ;  /* 0x0000000807047223 */ /* 0x000fce0000000004 */
.L_x_291:
[----:B------:R-:W-:Y:S05]  /*3f70*/  BSYNC.RECONVERGENT B1 ;  /* 0x0000000000017941 */ /* 0x000fea0003800200 */
.L_x_289:
        /* <DEDUP_REMOVED lines=11> */
[----:B------:R-:W-:-:S07]  /*4030*/  MOV R8, 0x4050 ;  /* 0x0000405000087802 */ /* 0x000fce0000000f00 */
[----:B-1----:R-:W-:Y:S05]  /*4040*/  CALL.REL.NOINC `($__internal_7_$__cuda_sm3x_div_rn_noftz_f32_slowpath) ;  /* 0x000000f4000c7944 */ /* 0x002fea0003c00000 */
[----:B------:R-:W-:-:S07]  /*4050*/  MOV R4, R3 ;  /* 0x0000000300047202 */ /* 0x000fce0000000f00 */
.L_x_293:
[----:B------:R-:W-:Y:S05]  /*4060*/  BSYNC.RECONVERGENT B5 ;  /* 0x0000000000057941 */ /* 0x000fea0003800200 */
.L_x_292:
        /* <DEDUP_REMOVED lines=14> */
.L_x_295:
[----:B------:R-:W-:Y:S05]  /*4150*/  BSYNC.RECONVERGENT B5 ;  /* 0x0000000000057941 */ /* 0x000fea0003800200 */
.L_x_294:
        /* <DEDUP_REMOVED lines=15> */
.L_x_296:
[----:B------:R-:W-:Y:S05]  /*4250*/  BSYNC.RECONVERGENT B5 ;  /* 0x0000000000057941 */ /* 0x000fea0003800200 */
.L_x_282:
[----:B------:R-:W-:Y:S05]  /*4260*/  BSYNC.RECONVERGENT B4 ;  /* 0x0000000000047941 */ /* 0x000fea0003800200 */
.L_x_274:
[----:B------:R-:W0:Y:S01]  /*4270*/  LDCU UR4, c[0x0][0x404] ;  /* 0x00008080ff0477ac */ /* 0x000e220008000800 */
[----:B------:R-:W-:Y:S01]  /*4280*/  FMUL R4, R10, R10 ;  /* 0x0000000a0a047220 */ /* 0x000fe20000400000 */
[----:B------:R-:W-:Y:S01]  /*4290*/  FADD R13, -R13, R10 ;  /* 0x0000000a0d0d7221 */ /* 0x000fe20000000100 */
[----:B------:R-:W-:Y:S02]  /*42a0*/  BSSY.RECONVERGENT B4, `(.L_x_297) ;  /* 0x000000e000047945 */ /* 0x000fe40003800200 */
[----:B------:R-:W2:Y:S01]  /*42b0*/  MUFU.RCP R6, R4 ;  /* 0x0000000400067308 */ /* 0x000ea20000001000 */
[----:B------:R-:W-:-:S04]  /*42c0*/  FADD R3, R13, 1 ;  /* 0x3f8000000d037421 */ /* 0x000fc80000000000 */
[----:B0-----:R-:W-:-:S04]  /*42d0*/  FMUL R3, R3, UR4 ;  /* 0x0000000403037c20 */ /* 0x001fc80008400000 */
[----:B------:R-:W0:Y:S01]  /*42e0*/  FCHK P0, R3, R4 ;  /* 0x0000000403007302 */ /* 0x000e220000000000 */
[----:B--2---:R-:W-:-:S04]  /*42f0*/  FFMA R7, -R4, R6, 1 ;  /* 0x3f80000004077423 */ /* 0x004fc80000000106 */
[----:B------:R-:W-:-:S04]  /*4300*/  FFMA R7, R6, R7, R6 ;  /* 0x0000000706077223 */ /* 0x000fc80000000006 */
[----:B------:R-:W-:-:S04]  /*4310*/  FFMA R6, R3, R7, RZ ;  /* 0x0000000703067223 */ /* 0x000fc800000000ff */
[----:B------:R-:W-:-:S04]  /*4320*/  FFMA R8, -R4, R6, R3 ;  /* 0x0000000604087223 */ /* 0x000fc80000000103 */
[----:B------:R-:W-:Y:S01]  /*4330*/  FFMA R6, R7, R8, R6 ;  /* 0x0000000807067223 */ /* 0x000fe20000000006 */
[----:B0-----:R-:W-:Y:S06]  /*4340*/  @!P0 BRA `(.L_x_298) ;  /* 0x00000000000c8947 */ /* 0x001fec0003800000 */
[----:B------:R-:W-:-:S07]  /*4350*/  MOV R8, 0x4370 ;  /* 0x0000437000087802 */ /* 0x000fce0000000f00 */
[----:B-1----:R-:W-:Y:S05]  /*4360*/  CALL.REL.NOINC `($__internal_7_$__cuda_sm3x_div_rn_noftz_f32_slowpath) ;  /* 0x000000f000447944 */ /* 0x002fea0003c00000 */
[----:B------:R-:W-:-:S07]  /*4370*/  MOV R6, R3 ;  /* 0x0000000300067202 */ /* 0x000fce0000000f00 */
.L_x_298:
[----:B------:R-:W-:Y:S05]  /*4380*/  BSYNC.RECONVERGENT B4 ;  /* 0x0000000000047941 */ /* 0x000fea0003800200 */
.L_x_297:
[C---:B------:R-:W-:Y:S01]  /*4390*/  FFMA R16, R6.reuse, R14, R16 ;  /* 0x0000000e06107223 */ /* 0x040fe20000000010 */
[C---:B------:R-:W-:Y:S01]  /*43a0*/  FFMA R17, R6.reuse, R15, R17 ;  /* 0x0000000f06117223 */ /* 0x040fe20000000011 */
[----:B------:R-:W-:Y:S01]  /*43b0*/  FFMA R18, R6, R5, R18 ;  /* 0x0000000506127223 */ /* 0x000fe20000000012 */
[----:B------:R-:W-:Y:S06]  /*43c0*/  BRA `(.L_x_269) ;  /* 0x0000000400547947 */ /* 0x000fec0003800000 */
.L_x_273:
[----:B------:R-:W-:-:S13]  /*43d0*/  FSETP.GEU.AND P0, PT, R13, R12, PT ;  /* 0x0000000c0d00720b */ /* 0x000fda0003f0e000 */
[----:B------:R-:W-:Y:S05]  /*43e0*/  @P0 BRA `(.L_x_269) ;  /* 0x00000004004c0947 */ /* 0x000fea0003800000 */
[----:B------:R-:W0:Y:S01]  /*43f0*/  MUFU.RCP R3, R12 ;  /* 0x0000000c00037308 */ /* 0x000e220000001000 */
[----:B------:R-:W-:Y:S01]  /*4400*/  FMUL R15, R10, R10 ;  /* 0x0000000a0a0f7220 */ /* 0x000fe20000400000 */
[----:B------:R-:W-:Y:S06]  /*4410*/  BSSY.RECONVERGENT B4, `(.L_x_299) ;  /* 0x000000e000047945 */ /* 0x000fec0003800200 */
[----:B------:R-:W2:Y:S01]  /*4420*/  FCHK P0, R13, R12 ;  /* 0x0000000c0d007302 */ /* 0x000ea20000000000 */
[----:B0-----:R-:W-:-:S04]  /*4430*/  FFMA R4, R3, -R12, 1 ;  /* 0x3f80000003047423 */ /* 0x001fc8000000080c */
[----:B------:R-:W-:Y:S01]  /*4440*/  FFMA R3, R3, R4, R3 ;  /* 0x0000000403037223 */ /* 0x000fe20000000003 */
[----:B------:R-:W-:-:S03]  /*4450*/  FMUL R4, R13, R13 ;  /* 0x0000000d0d047220 */ /* 0x000fc60000400000 */
[----:B------:R-:W-:Y:S02]  /*4460*/  FFMA R8, R3, R13, RZ ;  /* 0x0000000d03087223 */ /* 0x000fe400000000ff */
[----:B------:R-:W-:Y:S02]  /*4470*/  FMNMX R15, R15, R4, !PT ;  /* 0x000000040f0f7209 */ /* 0x000fe40007800000 */
[----:B------:R-:W-:-:S04]  /*4480*/  FFMA R9, R8, -R12, R13 ;  /* 0x8000000c08097223 */ /* 0x000fc8000000000d */
[----:B------:R-:W-:Y:S01]  /*4490*/  FFMA R3, R3, R9, R8 ;  /* 0x0000000903037223 */ /* 0x000fe20000000008 */
[----:B--2---:R-:W-:Y:S06]  /*44a0*/  @!P0 BRA `(.L_x_300) ;  /* 0x0000000000108947 */ /* 0x004fec0003800000 */
[----:B------:R-:W-:Y:S02]  /*44b0*/  MOV R3, R13 ;  /* 0x0000000d00037202 */ /* 0x000fe40000000f00 */
[----:B------:R-:W-:Y:S02]  /*44c0*/  MOV R4, R12 ;  /* 0x0000000c00047202 */ /* 0x000fe40000000f00 */
[----:B------:R-:W-:-:S07]  /*44d0*/  MOV R8, 0x44f0 ;  /* 0x000044f000087802 */ /* 0x000fce0000000f00 */
[----:B-1----:R-:W-:Y:S05]  /*44e0*/  CALL.REL.NOINC `($__internal_7_$__cuda_sm3x_div_rn_noftz_f32_slowpath) ;  /* 0x000000ec00e47944 */ /* 0x002fea0003c00000 */
.L_x_300:
[----:B------:R-:W-:Y:S05]  /*44f0*/  BSYNC.RECONVERGENT B4 ;  /* 0x0000000000047941 */ /* 0x000fea0003800200 */
.L_x_299:
[----:B------:R-:W0:Y:S01]  /*4500*/  LDCU UR4, c[0x0][0x404] ;  /* 0x00008080ff0477ac */ /* 0x000e220008000800 */
[----:B------:R-:W2:Y:S01]  /*4510*/  MUFU.RCP R4, R15 ;  /* 0x0000000f00047308 */ /* 0x000ea20000001000 */
[----:B------:R-:W-:Y:S01]  /*4520*/  FADD R3, -R3, 1 ;  /* 0x3f80000003037421 */ /* 0x000fe20000000100 */
[----:B------:R-:W-:Y:S03]  /*4530*/  BSSY.RECONVERGENT B4, `(.L_x_301) ;  /* 0x000000e000047945 */ /* 0x000fe60003800200 */
[----:B------:R-:W-:-:S04]  /*4540*/  FMUL R3, R3, R3 ;  /* 0x0000000303037220 */ /* 0x000fc80000400000 */
[----:B0-----:R-:W-:Y:S01]  /*4550*/  FMUL R3, R3, UR4 ;  /* 0x0000000403037c20 */ /* 0x001fe20008400000 */
[----:B--2---:R-:W-:-:S03]  /*4560*/  FFMA R8, -R15, R4, 1 ;  /* 0x3f8000000f087423 */ /* 0x004fc60000000104 */
[----:B------:R-:W0:Y:S01]  /*4570*/  FCHK P0, R3, R15 ;  /* 0x0000000f03007302 */ /* 0x000e220000000000 */
[----:B------:R-:W-:-:S04]  /*4580*/  FFMA R8, R4, R8, R4 ;  /* 0x0000000804087223 */ /* 0x000fc80000000004 */
        /* <DEDUP_REMOVED lines=8> */
.L_x_302:
[----:B------:R-:W-:Y:S05]  /*4610*/  BSYNC.RECONVERGENT B4 ;  /* 0x0000000000047941 */ /* 0x000fea0003800200 */
.L_x_301:
        /* <DEDUP_REMOVED lines=15> */
.L_x_304:
[----:B------:R-:W-:Y:S05]  /*4710*/  BSYNC.RECONVERGENT B4 ;  /* 0x0000000000047941 */ /* 0x000fea0003800200 */
.L_x_303:
        /* <DEDUP_REMOVED lines=14> */
.L_x_306:
[----:B------:R-:W-:Y:S05]  /*4800*/  BSYNC.RECONVERGENT B4 ;  /* 0x0000000000047941 */ /* 0x000fea0003800200 */
.L_x_305:
        /* <DEDUP_REMOVED lines=13> */
.L_x_308:
[----:B------:R-:W-:Y:S05]  /*48e0*/  BSYNC.RECONVERGENT B4 ;  /* 0x0000000000047941 */ /* 0x000fea0003800200 */
.L_x_307:
[-C--:B------:R-:W-:Y:S01]  /*48f0*/  FFMA R16, R13, R14.reuse, R16 ;  /* 0x0000000e0d107223 */ /* 0x080fe20000000010 */
[-C--:B------:R-:W-:Y:S01]  /*4900*/  FFMA R17, R5, R14.reuse, R17 ;  /* 0x0000000e05117223 */ /* 0x080fe20000000011 */
[----:B------:R-:W-:-:S07]  /*4910*/  FFMA R18, R3, R14, R18 ;  /* 0x0000000e03127223 */ /* 0x000fce0000000012 */
.L_x_269:
[----:B------:R-:W-:Y:S05]  /*4920*/  BSYNC.RECONVERGENT B3 ;  /* 0x0000000000037941 */ /* 0x000fea0003800200 */
.L_x_268:
[----:B------:R-:W0:Y:S01]  /*4930*/  LDCU UR4, c[0x0][0x45c] ;  /* 0x00008b80ff0477ac */ /* 0x000e220008000800 */
[----:B------:R-:W-:-:S04]  /*4940*/  IADD3 R11, PT, PT, R11, 0x1, RZ ;  /* 0x000000010b0b7810 */ /* 0x000fc80007ffe0ff */
[----:B0-----:R-:W-:-:S13]  /*4950*/  ISETP.NE.AND P0, PT, R11, UR4, PT ;  /* 0x000000040b007c0c */ /* 0x001fda000bf05270 */
[----:B------:R-:W-:Y:S05]  /*4960*/  @P0 BRA `(.L_x_309) ;  /* 0xffffffe4008c0947 */ /* 0x000fea000383ffff */
.L_x_267:
[----:B------:R-:W0:Y:S01]  /*4970*/  LDCU UR6, c[0x0][0x460] ;  /* 0x00008c00ff0677ac */ /* 0x000e220008000800 */
[----:B------:R-:W-:Y:S01]  /*4980*/  BSSY.RECONVERGENT B3, `(.L_x_310) ;  /* 0x0000145000037945 */ /* 0x000fe20003800200 */
[----:B0-----:R-:W-:-:S09]  /*4990*/  UISETP.GE.AND UP0, UPT, UR6, 0x1, UPT ;  /* 0x000000010600788c */ /* 0x001fd2000bf06270 */
[----:B------:R-:W-:Y:S05]  /*49a0*/  BRA.U !UP0, `(.L_x_311) ;  /* 0x0000001508087547 */ /* 0x000fea000b800000 */
[----:B------:R-:W0:Y:S01]  /*49b0*/  LDC R3, c[0x0][0x420] ;  /* 0x00010800ff037b82 */ /* 0x000e220000000800 */
[----:B------:R-:W-:Y:S01]  /*49c0*/  UISETP.NE.AND UP0, UPT, UR6, 0x1, UPT ;  /* 0x000000010600788c */ /* 0x000fe2000bf05270 */
[----:B------:R-:W-:Y:S01]  /*49d0*/  UMOV UR4, URZ ;  /* 0x000000ff00047c82 */ /* 0x000fe20008000000 */
[----:B------:R-:W-:-:S05]  /*49e0*/  UMOV UR5, URZ ;  /* 0x000000ff00057c82 */ /* 0x000fca0008000000 */
[----:B------:R-:W2:Y:S01]  /*49f0*/  LDC R11, c[0x0][0x414] ;  /* 0x00010500ff0b7b82 */ /* 0x000ea20000000800 */
[----:B0-----:R-:W-:-:S05]  /*4a00*/  FMUL R3, R3, 5 ;  /* 0x40a0000003037820 */ /* 0x001fca0000400000 */
[----:B------:R-:W-:Y:S01]  /*4a10*/  FMNMX R19, R3, 10, PT ;  /* 0x4120000003137809 */ /* 0x000fe20003800000 */
[C---:B--2---:R-:W-:Y:S01]  /*4a20*/  FMUL R7, R11.reuse, -0.5 ;  /* 0xbf0000000b077820 */ /* 0x044fe20000400000 */
[----:B------:R-:W-:Y:S01]  /*4a30*/  FMUL R11, R11, 0.5 ;  /* 0x3f0000000b0b7820 */ /* 0x000fe20000400000 */
[----:B------:R-:W-:Y:S06]  /*4a40*/  BRA.U !UP0, `(.L_x_312) ;  /* 0x0000000d081c7547 */ /* 0x000fec000b800000 */
[----:B------:R-:W-:Y:S01]  /*4a50*/  HFMA2 R22, -RZ, RZ, 0, 0 ;  /* 0x00000000ff167431 */ /* 0x000fe200000001ff */
[----:B------:R-:W0:Y:S01]  /*4a60*/  LDCU UR5, c[0x0][0x400] ;  /* 0x00008000ff0577ac */ /* 0x000e220008000800 */
[----:B------:R-:W-:-:S12]  /*4a70*/  ULOP3.LUT UR4, UR6, 0x7ffffffe, URZ, 0xc0, !UPT ;  /* 0x7ffffffe06047892 */ /* 0x000fd8000f8ec0ff */
.L_x_335:
[----:B------:R-:W2:Y:S08]  /*4a80*/  LDC.64 R14, c[0x0][0x3e0] ;  /* 0x0000f800ff0e7b82 */ /* 0x000eb00000000a00 */
[----:B------:R-:W3:Y:S08]  /*4a90*/  LDC.64 R44, c[0x0][0x3d8] ;  /* 0x0000f600ff2c7b82 */ /* 0x000ef00000000a00 */
[----:B------:R-:W4:Y:S01]  /*4aa0*/  LDC.64 R12, c[0x0][0x3e8] ;  /* 0x0000fa00ff0c7b82 */ /* 0x000f220000000a00 */
[----:B--2---:R-:W-:-:S05]  /*4ab0*/  IMAD.WIDE.U32 R14, R22, 0x4, R14 ;  /* 0x00000004160e7825 */ /* 0x004fca00078e000e */
[----:B------:R-:W2:Y:S01]  /*4ac0*/  LDG.E R6, desc[UR36][R14.64] ;  /* 0x000000240e067981 */ /* 0x000ea2000c1e1900 */
[----:B---3--:R-:W-:-:S05]  /*4ad0*/  IMAD.WIDE.U32 R44, R22, 0x4, R44 ;  /* 0x00000004162c7825 */ /* 0x008fca00078e002c */
[----:B------:R-:W3:Y:S01]  /*4ae0*/  LDG.E R3, desc[UR36][R44.64] ;  /* 0x000000242c037981 */ /* 0x000ee2000c1e1900 */
[----:B------:R-:W-:Y:S01]  /*4af0*/  BSSY.RECONVERGENT B4, `(.L_x_313) ;  /* 0x000005d000047945 */ /* 0x000fe20003800200 */
[C---:B----4-:R-:W-:Y:S01]  /*4b00*/  IMAD.WIDE.U32 R12, R22.reuse, 0x4, R12 ;  /* 0x00000004160c7825 */ /* 0x050fe200078e000c */
[----:B------:R-:W-:-:S04]  /*4b10*/  IADD3 R22, PT, PT, R22, 0x2, RZ ;  /* 0x0000000216167810 */ /* 0x000fc80007ffe0ff */
[----:B------:R-:W-:Y:S02]  /*4b20*/  ISETP.NE.AND P4, PT, R22, UR4, PT ;  /* 0x0000000416007c0c */ /* 0x000fe4000bf85270 */
[-C--:B--2---:R-:W-:Y:S02]  /*4b30*/  ISETP.NE.AND P0, PT, R6, R2.reuse, PT ;  /* 0x000000020600720c */ /* 0x084fe40003f05270 */
[----:B---3--:R-:W-:-:S13]  /*4b40*/  ISETP.NE.AND P1, PT, R3, R2, PT ;  /* 0x000000020300720c */ /* 0x008fda0003f25270 */
[----:B------:R-:W-:Y:S05]  /*4b50*/  @P0 BRA P1, `(.L_x_314) ;  /* 0x0000000400580947 */ /* 0x000fea0000800000 */
[----:B------:R-:W2:Y:S01]  /*4b60*/  LDC.64 R8, c[0x0][0x388] ;  /* 0x0000e200ff087b82 */ /* 0x000ea20000000a00 */
[----:B------:R-:W-:-:S04]  /*4b70*/  ISETP.NE.AND P0, PT, R3, R2, PT ;  /* 0x000000020300720c */ /* 0x000fc80003f05270 */
[----:B------:R-:W-:-:S03]  /*4b80*/  SEL R3, R6, R3, !P0 ;  /* 0x0000000306037207 */ /* 0x000fc60004000000 */
[----:B------:R-:W3:Y:S08]  /*4b90*/  LDC.64 R4, c[0x0][0x380] ;  /* 0x0000e000ff047b82 */ /* 0x000ef00000000a00 */
[----:B------:R-:W4:Y:S01]  /*4ba0*/  LDC.64 R20, c[0x0][0x390] ;  /* 0x0000e400ff147b82 */ /* 0x000f220000000a00 */
[----:B--2---:R-:W-:-:S05]  /*4bb0*/  IMAD.WIDE R8, R3, 0x4, R8 ;  /* 0x0000000403087825 */ /* 0x004fca00078e0208 */
[----:B------:R4:W2:Y:S01]  /*4bc0*/  LDG.E R6, desc[UR36][R8.64] ;  /* 0x0000002408067981 */ /* 0x0008a2000c1e1900 */
[----:B---3--:R-:W-:-:S04]  /*4bd0*/  IMAD.WIDE R4, R3, 0x4, R4 ;  /* 0x0000000403047825 */ /* 0x008fc800078e0204 */
[----:B----4-:R-:W-:Y:S02]  /*4be0*/  IMAD.WIDE R8, R3, 0x4, R20 ;  /* 0x0000000403087825 */ /* 0x010fe400078e0214 */
[----:B------:R2:W3:Y:S04]  /*4bf0*/  LDG.E R3, desc[UR36][R4.64] ;  /* 0x0000002404037981 */ /* 0x0004e8000c1e1900 */
[----:B------:R-:W4:Y:S01]  /*4c00*/  LDG.E R8, desc[UR36][R8.64] ;  /* 0x0000002408087981 */ /* 0x000f22000c1e1900 */
[----:B------:R-:W-:Y:S01]  /*4c10*/  BSSY.RECONVERGENT B1, `(.L_x_315) ;  /* 0x0000013000017945 */ /* 0x000fe20003800200 */
[----:B--2--5:R-:W-:-:S04]  /*4c20*/  FADD R5, -R24, R6 ;  /* 0x0000000618057221 */ /* 0x024fc80000000100 */
[----:B------:R-:W-:Y:S01]  /*4c30*/  FMUL R4, R5, R5 ;  /* 0x0000000505047220 */ /* 0x000fe20000400000 */
[----:B---3--:R-:W-:Y:S01]  /*4c40*/  FADD R3, -R25, R3 ;  /* 0x0000000319037221 */ /* 0x008fe20000000100 */
        /* <DEDUP_REMOVED lines=11> */
.L_x_316:
[----:B---3--:R-:W-:Y:S01]  /*4d00*/  FMUL.FTZ R4, R8, R9 ;  /* 0x0000000908047220 */ /* 0x008fe20000410000 */
[----:B------:R-:W-:-:S03]  /*4d10*/  FMUL.FTZ R9, R9, 0.5 ;  /* 0x3f00000009097820 */ /* 0x000fc60000410000 */
[----:B------:R-:W-:-:S04]  /*4d20*/  FFMA R8, -R4, R4, R8 ;  /* 0x0000000404087223 */ /* 0x000fc80000000108 */
[----:B------:R-:W-:-:S07]  /*4d30*/  FFMA R4, R8, R9, R4 ;  /* 0x0000000908047223 */ /* 0x000fce0000000004 */
.L_x_317:
[----:B0-----:R-:W-:Y:S05]  /*4d40*/  BSYNC.RECONVERGENT B1 ;  /* 0x0000000000017941 */ /* 0x001fea0003800200 */
.L_x_315:
[----:B------:R-:W-:-:S13]  /*4d50*/  FSETP.GT.AND P0, PT, R4, R10, PT ;  /* 0x0000000a0400720b */ /* 0x000fda0003f04000 */
[----:B------:R-:W-:Y:S05]  /*4d60*/  @!P0 BRA `(.L_x_314) ;  /* 0x0000000000d48947 */ /* 0x000fea0003800000 */
[----:B------:R-:W2:Y:S01]  /*4d70*/  LDG.E R8, desc[UR36][R12.64] ;  /* 0x000000240c087981 */ /* 0x000ea2000c1e1900 */
[----:B------:R-:W-:Y:S01]  /*4d80*/  FADD R49, R4, 9.9999999392252902908e-09 ;  /* 0x322bcc7704317421 */ /* 0x000fe20000000000 */
[----:B------:R-:W-:Y:S01]  /*4d90*/  FADD R4, -R19, R4 ;  /* 0x0000000413047221 */ /* 0x000fe20000000100 */
[----:B------:R-:W-:Y:S02]  /*4da0*/  BSSY.RECONVERGENT B5, `(.L_x_318) ;  /* 0x0000011000057945 */ /* 0x000fe40003800200 */
[----:B------:R-:W0:Y:S01]  /*4db0*/  MUFU.RCP R9, R49 ;  /* 0x0000003100097308 */ /* 0x000e220000001000 */
[----:B------:R-:W-:-:S07]  /*4dc0*/  FMUL R4, R4, UR5 ;  /* 0x0000000504047c20 */ /* 0x000fce0008400000 */
[----:B------:R-:W3:Y:S01]  /*4dd0*/  FCHK P0, R3, R49 ;  /* 0x0000003103007302 */ /* 0x000ee20000000000 */
[----:B0-----:R-:W-:-:S04]  /*4de0*/  FFMA R20, -R49, R9, 1 ;  /* 0x3f80000031147423 */ /* 0x001fc80000000109 */
[----:B------:R-:W-:Y:S01]  /*4df0*/  FFMA R20, R9, R20, R9 ;  /* 0x0000001409147223 */ /* 0x000fe20000000009 */
[----:B--2---:R-:W-:-:S03]  /*4e00*/  FMUL R4, R4, R8 ;  /* 0x0000000804047220 */ /* 0x004fc60000400000 */
[----:B------:R-:W-:Y:S02]  /*4e10*/  FFMA R8, R3, R20, RZ ;  /* 0x0000001403087223 */ /* 0x000fe400000000ff */
[----:B------:R-:W-:Y:S02]  /*4e20*/  FMNMX R4, R11, R4, PT ;  /* 0x000000040b047209 */ /* 0x000fe40003800000 */
[----:B------:R-:W-:Y:S02]  /*4e30*/  FFMA R9, -R49, R8, R3 ;  /* 0x0000000831097223 */ /* 0x000fe40000000103 */
[----:B------:R-:W-:Y:S02]  /*4e40*/  FMNMX R48, R7, R4, !PT ;  /* 0x0000000407307209 */ /* 0x000fe40007800000 */
[----:B------:R-:W-:Y:S01]  /*4e50*/  FFMA R46, R20, R9, R8 ;  /* 0x00000009142e7223 */ /* 0x000fe20000000008 */
[----:B---3--:R-:W-:Y:S06]  /*4e60*/  @!P0 BRA `(.L_x_319) ;  /* 0x0000000000108947 */ /* 0x008fec0003800000 */
[----:B------:R-:W-:Y:S02]  /*4e70*/  MOV R4, R49 ;  /* 0x0000003100047202 */ /* 0x000fe40000000f00 */
[----:B------:R-:W-:-:S07]  /*4e80*/  MOV R8, 0x4ea0 ;  /* 0x00004ea000087802 */ /* 0x000fce0000000f00 */
[----:B-1----:R-:W-:Y:S05]  /*4e90*/  CALL.REL.NOINC `($__internal_7_$__cuda_sm3x_div_rn_noftz_f32_slowpath) ;  /* 0x000000e400787944 */ /* 0x002fea0003c00000 */
[----:B------:R-:W-:-:S07]  /*4ea0*/  MOV R46, R3 ;  /* 0x00000003002e7202 */ /* 0x000fce0000000f00 */
.L_x_319:
[----:B------:R-:W-:Y:S05]  /*4eb0*/  BSYNC.RECONVERGENT B5 ;  /* 0x0000000000057941 */ /* 0x000fea0003800200 */
.L_x_318:
        /* <DEDUP_REMOVED lines=14> */
.L_x_321:
[----:B------:R-:W-:Y:S05]  /*4fa0*/  BSYNC.RECONVERGENT B5 ;  /* 0x0000000000057941 */ /* 0x000fea0003800200 */
.L_x_320:
        /* <DEDUP_REMOVED lines=13> */
.L_x_323:
[----:B------:R-:W-:Y:S05]  /*5080*/  BSYNC.RECONVERGENT B5 ;  /* 0x0000000000057941 */ /* 0x000fea0003800200 */
.L_x_322:
[C---:B------:R-:W-:Y:S01]  /*5090*/  FFMA R16, R48.reuse, R46, R16 ;  /* 0x0000002e30107223 */ /* 0x040fe20000000010 */
[C---:B------:R-:W-:Y:S01]  /*50a0*/  FFMA R17, R48.reuse, R47, R17 ;  /* 0x0000002f30117223 */ /* 0x040fe20000000011 */
[----:B------:R-:W-:-:S07]  /*50b0*/  FFMA R18, R48, R3, R18 ;  /* 0x0000000330127223 */ /* 0x000fce0000000012 */
.L_x_314:
[----:B0-----:R-:W-:Y:S05]  /*50c0*/  BSYNC.RECONVERGENT B4 ;  /* 0x0000000000047941 */ /* 0x001fea0003800200 */
.L_x_313:
[----:B------:R-:W2:Y:S04]  /*50d0*/  LDG.E R3, desc[UR36][R44.64+0x4] ;  /* 0x000004242c037981 */ /* 0x000ea8000c1e1900 */
[----:B------:R-:W3:Y:S01]  /*50e0*/  LDG.E R6, desc[UR36][R14.64+0x4] ;  /* 0x000004240e067981 */ /* 0x000ee2000c1e1900 */
[----:B------:R-:W-:Y:S01]  /*50f0*/  BSSY.RECONVERGENT B4, `(.L_x_324) ;  /* 0x000005a000047945 */ /* 0x000fe20003800200 */
[-C--:B--2---:R-:W-:Y:S02]  /*5100*/  ISETP.NE.AND P1, PT, R3, R2.reuse, PT ;  /* 0x000000020300720c */ /* 0x084fe40003f25270 */
[----:B---3--:R-:W-:-:S13]  /*5110*/  ISETP.NE.AND P0, PT, R6, R2, PT ;  /* 0x000000020600720c */ /* 0x008fda0003f05270 */
[----:B------:R-:W-:Y:S05]  /*5120*/  @P0 BRA P1, `(.L_x_325) ;  /* 0x0000000400580947 */ /* 0x000fea0000800000 */
[----:B------:R-:W0:Y:S01]  /*5130*/  LDC.64 R8, c[0x0][0x388] ;  /* 0x0000e200ff087b82 */ /* 0x000e220000000a00 */
[----:B------:R-:W-:-:S04]  /*5140*/  ISETP.NE.AND P0, PT, R3, R2, PT ;  /* 0x000000020300720c */ /* 0x000fc80003f05270 */
[----:B------:R-:W-:-:S03]  /*5150*/  SEL R3, R6, R3, !P0 ;  /* 0x0000000306037207 */ /* 0x000fc60004000000 */
[----:B------:R-:W2:Y:S08]  /*5160*/  LDC.64 R4, c[0x0][0x380] ;  /* 0x0000e000ff047b82 */ /* 0x000eb00000000a00 */
[----:B------:R-:W3:Y:S01]  /*5170*/  LDC.64 R14, c[0x0][0x390] ;  /* 0x0000e400ff0e7b82 */ /* 0x000ee20000000a00 */
[----:B0-----:R-:W-:-:S05]  /*5180*/  IMAD.WIDE R8, R3, 0x4, R8 ;  /* 0x0000000403087825 */ /* 0x001fca00078e0208 */
[----:B------:R3:W4:Y:S01]  /*5190*/  LDG.E R6, desc[UR36][R8.64] ;  /* 0x0000002408067981 */ /* 0x000722000c1e1900 */
[----:B--2---:R-:W-:-:S04]  /*51a0*/  IMAD.WIDE R4, R3, 0x4, R4 ;  /* 0x0000000403047825 */ /* 0x004fc800078e0204 */
[----:B---3--:R-:W-:Y:S02]  /*51b0*/  IMAD.WIDE R8, R3, 0x4, R14 ;  /* 0x0000000403087825 */ /* 0x008fe400078e020e */
[----:B------:R4:W2:Y:S04]  /*51c0*/  LDG.E R3, desc[UR36][R4.64] ;  /* 0x0000002404037981 */ /* 0x0008a8000c1e1900 */
[----:B------:R-:W3:Y:S01]  /*51d0*/  LDG.E R8, desc[UR36][R8.64] ;  /* 0x0000002408087981 */ /* 0x000ee2000c1e1900 */
[----:B------:R-:W-:Y:S01]  /*51e0*/  BSSY.RECONVERGENT B1, `(.L_x_326) ;  /* 0x0000013000017945 */ /* 0x000fe20003800200 */
[----:B----45:R-:W-:-:S04]  /*51f0*/  FADD R5, -R24, R6 ;  /* 0x0000000618057221 */ /* 0x030fc80000000100 */
[----:B------:R-:W-:Y:S01]  /*5200*/  FMUL R4, R5, R5 ;  /* 0x0000000505047220 */ /* 0x000fe20000400000 */
[----:B--2---:R-:W-:Y:S01]  /*5210*/  FADD R3, -R25, R3 ;  /* 0x0000000319037221 */ /* 0x004fe20000000100 */
[----:B---3--:R-:W-:-:S03]  /*5220*/  FADD R6, -R23, R8 ;  /* 0x0000000817067221 */ /* 0x008fc60000000100 */
        /* <DEDUP_REMOVED lines=10> */
.L_x_327:
[----:B--2---:R-:W-:Y:S01]  /*52d0*/  FMUL.FTZ R4, R8, R9 ;  /* 0x0000000908047220 */ /* 0x004fe20000410000 */
[----:B------:R-:W-:-:S03]  /*52e0*/  FMUL.FTZ R9, R9, 0.5 ;  /* 0x3f00000009097820 */ /* 0x000fc60000410000 */
[----:B------:R-:W-:-:S04]  /*52f0*/  FFMA R8, -R4, R4, R8 ;  /* 0x0000000404087223 */ /* 0x000fc80000000108 */
[----:B------:R-:W-:-:S07]  /*5300*/  FFMA R4, R8, R9, R4 ;  /* 0x0000000908047223 */ /* 0x000fce0000000004 */
.L_x_328:
[----:B------:R-:W-:Y:S05]  /*5310*/  BSYNC.RECONVERGENT B1 ;  /* 0x0000000000017941 */ /* 0x000fea0003800200 */
.L_x_326:
        /* <DEDUP_REMOVED lines=10> */
[----:B------:R-:W-:-:S04]  /*53c0*/  FFMA R9, R8, R9, R8 ;  /* 0x0000000908097223 */ /* 0x000fc80000000008 */
[----:B------:R-:W-:Y:S01]  /*53d0*/  FFMA R8, R3, R9, RZ ;  /* 0x0000000903087223 */ /* 0x000fe200000000ff */
[----:B--2---:R-:W-:-:S03]  /*53e0*/  FMUL R4, R4, R12 ;  /* 0x0000000c04047220 */ /* 0x004fc60000400000 */
[----:B------:R-:W-:Y:S02]  /*53f0*/  FFMA R12, -R15, R8, R3 ;  /* 0x000000080f0c7223 */ /* 0x000fe40000000103 */
[----:B------:R-:W-:Y:S02]  /*5400*/  FMNMX R4, R11, R4, PT ;  /* 0x000000040b047209 */ /* 0x000fe40003800000 */
[----:B------:R-:W-:Y:S02]  /*5410*/  FFMA R12, R9, R12, R8 ;  /* 0x0000000c090c7223 */ /* 0x000fe40000000008 */
[----:B------:R-:W-:Y:S01]  /*5420*/  FMNMX R14, R7, R4, !PT ;  /* 0x00000004070e7209 */ /* 0x000fe20007800000 */
[----:B---3--:R-:W-:Y:S06]  /*5430*/  @!P0 BRA `(.L_x_330) ;  /* 0x0000000000108947 */ /* 0x008fec0003800000 */
[----:B------:R-:W-:Y:S02]  /*5440*/  MOV R4, R15 ;  /* 0x0000000f00047202 */ /* 0x000fe40000000f00 */
[----:B------:R-:W-:-:S07]  /*5450*/  MOV R8, 0x5470 ;  /* 0x0000547000087802 */ /* 0x000fce0000000f00 */
[----:B-1----:R-:W-:Y:S05]  /*5460*/  CALL.REL.NOINC `($__internal_7_$__cuda_sm3x_div_rn_noftz_f32_slowpath) ;  /* 0x000000e000047944 */ /* 0x002fea0003c00000 */
[----:B------:R-:W-:-:S07]  /*5470*/  MOV R12, R3 ;  /* 0x00000003000c7202 */ /* 0x000fce0000000f00 */
.L_x_330:
[----:B------:R-:W-:Y:S05]  /*5480*/  BSYNC.RECONVERGENT B5 ;  /* 0x0000000000057941 */ /* 0x000fea0003800200 */
.L_x_329:
        /* <DEDUP_REMOVED lines=14> */
.L_x_332:
[----:B------:R-:W-:Y:S05]  /*5570*/  BSYNC.RECONVERGENT B5 ;  /* 0x0000000000057941 */ /* 0x000fea0003800200 */
.L_x_331:
        /* <DEDUP_REMOVED lines=13> */
.L_x_334:
[----:B------:R-:W-:Y:S05]  /*5650*/  BSYNC.RECONVERGENT B5 ;  /* 0x0000000000057941 */ /* 0x000fea0003800200 */
.L_x_333:
[C---:B------:R-:W-:Y:S01]  /*5660*/  FFMA R16, R14.reuse, R12, R16 ;  /* 0x0000000c0e107223 */ /* 0x040fe20000000010 */
[C---:B------:R-:W-:Y:S01]  /*5670*/  FFMA R17, R14.reuse, R13, R17 ;  /* 0x0000000d0e117223 */ /* 0x040fe20000000011 */
[----:B------:R-:W-:-:S07]  /*5680*/  FFMA R18, R14, R3, R18 ;  /* 0x000000030e127223 */ /* 0x000fce0000000012 */
.L_x_325:
[----:B------:R-:W-:Y:S05]  /*5690*/  BSYNC.RECONVERGENT B4 ;  /* 0x0000000000047941 */ /* 0x000fea0003800200 */
.L_x_324:
[----:B------:R-:W-:Y:S05]  /*56a0*/  @P4 BRA `(.L_x_335) ;  /* 0xfffffff000f44947 */ /* 0x000fea000383ffff */
[----:B------:R-:W-:-:S05]  /*56b0*/  UMOV UR5, URZ ;  /* 0x000000ff00057c82 */ /* 0x000fca0008000000 */
.L_x_312:
[----:B------:R-:W0:Y:S02]  /*56c0*/  LDCU UR6, c[0x0][0x460] ;  /* 0x00008c00ff0677ac */ /* 0x000e240008000800 */
[----:B0-----:R-:W-:-:S04]  /*56d0*/  ULOP3.LUT UR6, UR6, 0x1, URZ, 0xc0, !UPT ;  /* 0x0000000106067892 */ /* 0x001fc8000f8ec0ff */
[----:B------:R-:W-:-:S09]  /*56e0*/  UISETP.NE.U32.AND UP0, UPT, UR6, 0x1, UPT ;  /* 0x000000010600788c */ /* 0x000fd2000bf05070 */
[----:B------:R-:W-:Y:S05]  /*56f0*/  BRA.U UP0, `(.L_x_311) ;  /* 0x0000000500b47547 */ /* 0x000fea000b800000 */
[----:B------:R-:W0:Y:S01]  /*5700*/  LDCU.64 UR6, c[0x0][0x3d8] ;  /* 0x00007b00ff0677ac */ /* 0x000e220008000a00 */
[----:B------:R-:W2:Y:S01]  /*5710*/  LDCU.64 UR12, c[0x0][0x3e0] ;  /* 0x00007c00ff0c77ac */ /* 0x000ea20008000a00 */
[----:B------:R-:W-:Y:S02]  /*5720*/  USHF.L.U32 UR9, UR4, 0x2, URZ ;  /* 0x0000000204097899 */ /* 0x000fe400080006ff */
[----:B------:R-:W-:Y:S02]  /*5730*/  USHF.L.U64.HI UR8, UR4, 0x2, UR5 ;  /* 0x0000000204087899 */ /* 0x000fe40008010205 */
[----:B0-----:R-:W-:Y:S02]  /*5740*/  UIADD3 UR6, UP0, UPT, UR9, UR6, URZ ;  /* 0x0000000609067290 */ /* 0x001fe4000ff1e0ff */
[----:B--2---:R-:W-:Y:S02]  /*5750*/  UIADD3 UR4, UP1, UPT, UR9, UR12, URZ ;  /* 0x0000000c09047290 */ /* 0x004fe4000ff3e0ff */
[----:B------:R-:W-:-:S02]  /*5760*/  UIADD3.X UR7, UPT, UPT, UR8, UR7, URZ, UP0, !UPT ;  /* 0x0000000708077290 */ /* 0x000fc400087fe4ff */
[----:B------:R-:W-:Y:S01]  /*5770*/  MOV R4, UR6 ;  /* 0x0000000600047c02 */ /* 0x000fe20008000f00 */
[----:B------:R-:W-:Y:S01]  /*5780*/  UIADD3.X UR5, UPT, UPT, UR8, UR13, URZ, UP1, !UPT ;  /* 0x0000000d08057290 */ /* 0x000fe20008ffe4ff */
[----:B------:R-:W-:Y:S02]  /*5790*/  MOV R8, UR4 ;  /* 0x0000000400087c02 */ /* 0x000fe40008000f00 */
[----:B------:R-:W-:-:S03]  /*57a0*/  MOV R5, UR7 ;  /* 0x0000000700057c02 */ /* 0x000fc60008000f00 */
[----:B------:R-:W-:Y:S02]  /*57b0*/  MOV R9, UR5 ;  /* 0x0000000500097c02 */ /* 0x000fe40008000f00 */
[----:B------:R-:W2:Y:S04]  /*57c0*/  LDG.E R3, desc[UR36][R4.64] ;  /* 0x0000002404037981 */ /* 0x000ea8000c1e1900 */
[----:B------:R-:W3:Y:S01]  /*57d0*/  LDG.E R6, desc[UR36][R8.64] ;  /* 0x0000002408067981 */ /* 0x000ee2000c1e1900 */
        /* <DEDUP_REMOVED lines=29> */
.L_x_337:
[----:B--2---:R-:W-:Y:S01]  /*59b0*/  FMUL.FTZ R4, R8, R9 ;  /* 0x0000000908047220 */ /* 0x004fe20000410000 */
[----:B------:R-:W-:-:S03]  /*59c0*/  FMUL.FTZ R9, R9, 0.5 ;  /* 0x3f00000009097820 */ /* 0x000fc60000410000 */
[----:B------:R-:W-:-:S04]  /*59d0*/  FFMA R8, -R4, R4, R8 ;  /* 0x0000000404087223 */ /* 0x000fc80000000108 */
[----:B------:R-:W-:-:S07]  /*59e0*/  FFMA R4, R8, R9, R4 ;  /* 0x0000000908047223 */ /* 0x000fce0000000004 */
.L_x_338:
[----:B------:R-:W-:Y:S05]  /*59f0*/  BSYNC.RECONVERGENT B1 ;  /* 0x0000000000017941 */ /* 0x000fea0003800200 */
.L_x_336:
[----:B------:R-:W-:-:S13]  /*5a00*/  FSETP.GT.AND P0, PT, R4, R10, PT ;  /* 0x0000000a0400720b */ /* 0x000fda0003f04000 */
[----:B------:R-:W-:Y:S05]  /*5a10*/  @!P0 BRA `(.L_x_311) ;  /* 0x0000000000ec8947 */ /* 0x000fea0003800000 */
[----:B------:R-:W0:Y:S02]  /*5a20*/  LDCU.64 UR4, c[0x0][0x3e8] ;  /* 0x00007d00ff0477ac */ /* 0x000e240008000a00 */
[----:B0-----:R-:W-:-:S04]  /*5a30*/  UIADD3 UR4, UP0, UPT, UR9, UR4, URZ ;  /* 0x0000000409047290 */ /* 0x001fc8000ff1e0ff */
[----:B------:R-:W-:Y:S02]  /*5a40*/  UIADD3.X UR5, UPT, UPT, UR8, UR5, URZ, UP0, !UPT ;  /* 0x0000000508057290 */ /* 0x000fe400087fe4ff */
[----:B------:R-:W-:-:S04]  /*5a50*/  MOV R8, UR4 ;  /* 0x0000000400087c02 */ /* 0x000fc80008000f00 */
[----:B------:R-:W-:Y:S01]  /*5a60*/  MOV R9, UR5 ;  /* 0x0000000500097c02 */ /* 0x000fe20008000f00 */
[----:B------:R-:W-:Y:S01]  /*5a70*/  FADD R12, R4, 9.9999999392252902908e-09 ;  /* 0x322bcc77040c7421 */ /* 0x000fe20000000000 */
[----:B------:R-:W0:Y:S03]  /*5a80*/  LDCU UR4, c[0x0][0x400] ;  /* 0x00008000ff0477ac */ /* 0x000e260008000800 */
[----:B------:R2:W3:Y:S01]  /*5a90*/  LDG.E R8, desc[UR36][R8.64] ;  /* 0x0000002408087981 */ /* 0x0004e2000c1e1900 */
[----:B------:R-:W-:Y:S01]  /*5aa0*/  FADD R4, -R19, R4 ;  /* 0x0000000413047221 */ /* 0x000fe20000000100 */
[----:B------:R-:W-:Y:S01]  /*5ab0*/  FCHK P0, R3, R12 ;  /* 0x0000000c03007302 */ /* 0x000fe20000000000 */
[----:B------:R-:W-:Y:S07]  /*5ac0*/  BSSY.RECONVERGENT B4, `(.L_x_339) ;  /* 0x0000010000047945 */ /* 0x000fee0003800200 */
[----:B--2---:R-:W2:Y:S01]  /*5ad0*/  MUFU.RCP R9, R12 ;  /* 0x0000000c00097308 */ /* 0x004ea20000001000 */
[----:B0-----:R-:W-:Y:S01]  /*5ae0*/  FMUL R4, R4, UR4 ;  /* 0x0000000404047c20 */ /* 0x001fe20008400000 */
[----:B--2---:R-:W-:-:S04]  /*5af0*/  FFMA R10, -R12, R9, 1 ;  /* 0x3f8000000c0a7423 */ /* 0x004fc80000000109 */
[----:B------:R-:W-:-:S04]  /*5b00*/  FFMA R10, R9, R10, R9 ;  /* 0x0000000a090a7223 */ /* 0x000fc80000000009 */
[----:B------:R-:W-:Y:S01]  /*5b10*/  FFMA R9, R3, R10, RZ ;  /* 0x0000000a03097223 */ /* 0x000fe200000000ff */
[----:B---3--:R-:W-:-:S03]  /*5b20*/  FMUL R4, R4, R8 ;  /* 0x0000000804047220 */ /* 0x008fc60000400000 */
[----:B------:R-:W-:Y:S02]  /*5b30*/  FFMA R8, -R12, R9, R3 ;  /* 0x000000090c087223 */ /* 0x000fe40000000103 */
[----:B------:R-:W-:Y:S02]  /*5b40*/  FMNMX R4, R11, R4, PT ;  /* 0x000000040b047209 */ /* 0x000fe40003800000 */
[----:B------:R-:W-:Y:S02]  /*5b50*/  FFMA R10, R10, R8, R9 ;  /* 0x000000080a0a7223 */ /* 0x000fe40000000009 */
[----:B------:R-:W-:Y:S01]  /*5b60*/  FMNMX R11, R7, R4, !PT ;  /* 0x00000004070b7209 */ /* 0x000fe20007800000 */
[----:B------:R-:W-:Y:S06]  /*5b70*/  @!P0 BRA `(.L_x_340) ;  /* 0x0000000000108947 */ /* 0x000fec0003800000 */
[----:B------:R-:W-:Y:S02]  /*5b80*/  MOV R4, R12 ;  /* 0x0000000c00047202 */ /* 0x000fe40000000f00 */
[----:B------:R-:W-:-:S07]  /*5b90*/  MOV R8, 0x5bb0 ;  /* 0x00005bb000087802 */ /* 0x000fce0000000f00 */
[----:B-1----:R-:W-:Y:S05]  /*5ba0*/  CALL.REL.NOINC `($__internal_7_$__cuda_sm3x_div_rn_noftz_f32_slowpath) ;  /* 0x000000d800347944 */ /* 0x002fea0003c00000 */
[----:B------:R-:W-:-:S07]  /*5bb0*/  MOV R10, R3 ;  /* 0x00000003000a7202 */ /* 0x000fce0000000f00 */
.L_x_340:
[----:B------:R-:W-:Y:S05]  /*5bc0*/  BSYNC.RECONVERGENT B4 ;  /* 0x0000000000047941 */ /* 0x000fea0003800200 */
.L_x_339:
        /* <DEDUP_REMOVED lines=14> */
.L_x_342:
[----:B------:R-:W-:Y:S05]  /*5cb0*/  BSYNC.RECONVERGENT B4 ;  /* 0x0000000000047941 */ /* 0x000fea0003800200 */
.L_x_341:
        /* <DEDUP_REMOVED lines=13> */
.L_x_344:
[----:B------:R-:W-:Y:S05]  /*5d90*/  BSYNC.RECONVERGENT B4 ;  /* 0x0000000000047941 */ /* 0x000fea0003800200 */
.L_x_343:
[C---:B------:R-:W-:Y:S01]  /*5da0*/  FFMA R16, R11.reuse, R10, R16 ;  /* 0x0000000a0b107223 */ /* 0x040fe20000000010 */
[C---:B------:R-:W-:Y:S01]  /*5db0*/  FFMA R17, R11.reuse, R7, R17 ;  /* 0x000000070b117223 */ /* 0x040fe20000000011 */
[----:B------:R-:W-:-:S07]  /*5dc0*/  FFMA R18, R11, R3, R18 ;  /* 0x000000030b127223 */ /* 0x000fce0000000012 */
.L_x_311:
[----:B------:R-:W-:Y:S05]  /*5dd0*/  BSYNC.RECONVERGENT B3 ;  /* 0x0000000000037941 */ /* 0x000fea0003800200 */
.L_x_310:
[----:B------:R-:W-:Y:S05]  /*5de0*/  BRA `(.L_x_222) ;  /* 0x000000b800047947 */ /* 0x000fea0003800000 */
.L_x_180:
[----:B------:R-:W-:-:S04]  /*5df0*/  MOV R4, 0xfffffffe ;  /* 0xfffffffe00047802 */ /* 0x000fc80000000f00 */
[----:B------:R-:W-:-:S04]  /*5e00*/  VIADDMNMX.U32 R3, R3, R4, 0x2, PT ;  /* 0x0000000203037446 */ /* 0x000fc80003800004 */
[----:B------:R-:W-:-:S04]  /*5e10*/  SHF.L.U32 R3, R3, 0x2, RZ ;  /* 0x0000000203037819 */ /* 0x000fc800000006ff */
[----:B------:R-:W0:Y:S02]  /*5e20*/  LDC R4, c[0x2][R3+0xc] ;  /* 0x0080030003047b82 */ /* 0x000e240000000800 */
[----:B0-----:R-:W-:-:S04]  /*5e30*/  SHF.R.S32.HI R5, RZ, 0x1f, R4 ;  /* 0x0000001fff057819 */ /* 0x001fc80000011404 */
.L_x_728:
[----:B------:R-:W-:Y:S05]  /*5e40*/  BRX R4 -0x5e50                                                           (*"BRANCH_TARGETS .L_x_729,.L_x_730,.L_x_727"*) ;  /* 0xffffffa0046c7949 */ /* 0x000fea000383ffff */
.L_x_730:
[----:B------:R-:W0:Y:S02]  /*5e50*/  LDC.64 R10, c[0x0][0x3b8] ;  /* 0x0000ee00ff0a7b82 */ /* 0x000e240000000a00 */
[----:B0-----:R-:W-:-:S06]  /*5e60*/  IMAD.WIDE R10, R2, 0x4, R10 ;  /* 0x00000004020a7825 */ /* 0x001fcc00078e020a */
[----:B------:R0:W5:Y:S01]  /*5e70*/  LDG.E R10, desc[UR36][R10.64] ;  /* 0x000000240a0a7981 */ /* 0x000162000c1e1900 */
[----:B------:R-:W-:Y:S01]  /*5e80*/  UISETP.GE.AND UP0, UPT, UR4, 0x1, UPT ;  /* 0x000000010400788c */ /* 0x000fe2000bf06270 */
[----:B------:R-:W-:Y:S01]  /*5e90*/  HFMA2 R22, -RZ, RZ, 0, 0 ;  /* 0x00000000ff167431 */ /* 0x000fe200000001ff */
[----:B------:R-:W-:-:S07]  /*5ea0*/  CS2R R18, SRZ ;  /* 0x0000000000127805 */ /* 0x000fce000001ff00 */
[----:B0-----:R-:W-:Y:S05]  /*5eb0*/  BRA.U !UP0, `(.L_x_345) ;  /* 0x0000001508b47547 */ /* 0x001fea000b800000 */
[----:B------:R-:W0:Y:S02]  /*5ec0*/  LDC.64 R4, c[0x0][0x3d0] ;  /* 0x0000f400ff047b82 */ /* 0x000e240000000a00 */
[----:B0-----:R-:W-:-:S05]  /*5ed0*/  IMAD.WIDE R4, R2, 0x4, R4 ;  /* 0x0000000402047825 */ /* 0x001fca00078e0204 */
[----:B------:R0:W5:Y:S01]  /*5ee0*/  LDG.E R11, desc[UR36][R4.64] ;  /* 0x00000024040b7981 */ /* 0x000162000c1e1900 */
[----:B------:R-:W-:Y:S01]  /*5ef0*/  UISETP.NE.AND UP0, UPT, UR4, 0x1, UPT ;  /* 0x000000010400788c */ /* 0x000fe2000bf05270 */
[----:B------:R-:W-:Y:S02]  /*5f00*/  CS2R R16, SRZ ;  /* 0x0000000000107805 */ /* 0x000fe4000001ff00 */
[----:B------:R-:W-:-:S06]  /*5f10*/  CS2R R12, SRZ ;  /* 0x00000000000c7805 */ /* 0x000fcc000001ff00 */
[----:B0-----:R-:W-:Y:S05]  /*5f20*/  BRA.U !UP0, `(.L_x_346) ;  /* 0x0000000d08bc7547 */ /* 0x001fea000b800000 */
[----:B------:R-:W-:Y:S01]  /*5f30*/  ULOP3.LUT UR4, UR4, 0x7ffffffe, URZ, 0xc0, !UPT ;  /* 0x7ffffffe04047892 */ /* 0x000fe2000f8ec0ff */
[----:B------:R-:W-:Y:S01]  /*5f40*/  HFMA2 R18, -RZ, RZ, 0, 0 ;  /* 0x00000000ff127431 */ /* 0x000fe200000001ff */
[----:B------:R-:W-:Y:S01]  /*5f50*/  MOV R17, RZ ;  /* 0x000000ff00117202 */ /* 0x000fe20000000f00 */
[----:B------:R-:W0:Y:S03]  /*5f60*/  LDCU UR5, c[0x0][0x404] ;  /* 0x00008080ff0577ac */ /* 0x000e260008000800 */
[----:B------:R-:W-:Y:S01]  /*5f70*/  MOV R12, UR4 ;  /* 0x00000004000c7c02 */ /* 0x000fe20008000f00 */
[----:B------:R-:W2:Y:S01]  /*5f80*/  LDCU.64 UR6, c[0x0][0x3b8] ;  /* 0x00007700ff0677ac */ /* 0x000ea20008000a00 */
[----:B------:R-:W3:Y:S05]  /*5f90*/  LDCU.64 UR8, c[0x0][0x3d0] ;  /* 0x00007a00ff0877ac */ /* 0x000eea0008000a00 */
.L_x_373:
[----:B------:R-:W-:Y:S01]  /*5fa0*/  ISETP.NE.AND P0, PT, R18, R2, PT ;  /* 0x000000021200720c */ /* 0x000fe20003f05270 */
[----:B------:R-:W-:-:S12]  /*5fb0*/  BSSY.RECONVERGENT B3, `(.L_x_347) ;  /* 0x0000070000037945 */ /* 0x000fd80003800200 */
[----:B------:R-:W-:Y:S05]  /*5fc0*/  @!P0 BRA `(.L_x_348) ;  /* 0x0000000400b88947 */ /* 0x000fea0003800000 */
[----:B------:R-:W4:Y:S08]  /*5fd0*/  LDC.64 R6, c[0x0][0x388] ;  /* 0x0000e200ff067b82 */ /* 0x000f300000000a00 */
[----:B------:R-:W0:Y:S08]  /*5fe0*/  LDC.64 R4, c[0x0][0x380] ;  /* 0x0000e000ff047b82 */ /* 0x000e300000000a00 */
[----:B------:R-:W1:Y:S01]  /*5ff0*/  LDC.64 R8, c[0x0][0x390] ;  /* 0x0000e400ff087b82 */ /* 0x000e620000000a00 */
[----:B----4-:R-:W-:-:S05]  /*6000*/  IMAD.WIDE.U32 R6, R18, 0x4, R6 ;  /* 0x0000000412067825 */ /* 0x010fca00078e0006 */
[----:B------:R1:W4:Y:S01]  /*6010*/  LDG.E R3, desc[UR36][R6.64] ;  /* 0x0000002406037981 */ /* 0x000322000c1e1900 */
[----:B0-----:R-:W-:-:S06]  /*6020*/  IMAD.WIDE.U32 R4, R18, 0x4, R4 ;  /* 0x0000000412047825 */ /* 0x001fcc00078e0004 */
[----:B------:R-:W2:Y:S01]  /*6030*/  LDG.E R5, desc[UR36][R4.64] ;  /* 0x0000002404057981 */ /* 0x000ea2000c1e1900 */
[----:B-1----:R-:W-:-:S06]  /*6040*/  IMAD.WIDE.U32 R6, R18, 0x4, R8 ;  /* 0x0000000412067825 */ /* 0x002fcc00078e0008 */
[----:B------:R4:W3:Y:S02]  /*6050*/  LDG.E R7, desc[UR36][R6.64] ;  /* 0x0000002406077981 */ /* 0x0008e4000c1e1900 */
        /* <DEDUP_REMOVED lines=9> */
[----:B------:R-:W-:Y:S02]  /*60f0*/  SHF.L.U32 R14, R18, 0x2, RZ ;  /* 0x00000002120e7819 */ /* 0x000fe400000006ff */
[----:B------:R-:W-:Y:S02]  /*6100*/  SHF.R.U32.HI R3, RZ, 0x1e, R18 ;  /* 0x0000001eff037819 */ /* 0x000fe40000011612 */
[C---:B------:R-:W-:Y:S02]  /*6110*/  IADD3 R8, P0, PT, R14.reuse, UR6, RZ ;  /* 0x000000060e087c10 */ /* 0x040fe4000ff1e0ff */
[----:B------:R-:W-:Y:S02]  /*6120*/  IADD3 R14, P1, PT, R14, UR8, RZ ;  /* 0x000000080e0e7c10 */ /* 0x000fe4000ff3e0ff */
[C---:B------:R-:W-:Y:S02]  /*6130*/  IADD3.X R9, PT, PT, R3.reuse, UR7, RZ, P0, !PT ;  /* 0x0000000703097c10 */ /* 0x040fe400087fe4ff */
[----:B------:R-:W-:-:S03]  /*6140*/  IADD3.X R15, PT, PT, R3, UR9, RZ, P1, !PT ;  /* 0x00000009030f7c10 */ /* 0x000fc60008ffe4ff */
[----:B------:R0:W2:Y:S04]  /*6150*/  LDG.E R8, desc[UR36][R8.64] ;  /* 0x0000002408087981 */ /* 0x0000a8000c1e1900 */
[----:B------:R-:W3:Y:S01]  /*6160*/  LDG.E R14, desc[UR36][R14.64] ;  /* 0x000000240e0e7981 */ /* 0x000ee2000c1e1900 */
[----:B------:R-:W0:Y:S01]  /*6170*/  MUFU.RCP R4, R20 ;  /* 0x0000001400047308 */ /* 0x000e220000001000 */
[----:B------:R-:W-:Y:S01]  /*6180*/  MOV R3, 0x3f800000 ;  /* 0x3f80000000037802 */ /* 0x000fe20000000f00 */
[----:B------:R-:W-:Y:S01]  /*6190*/  BSSY.RECONVERGENT B4, `(.L_x_349) ;  /* 0x0000012000047945 */ /* 0x000fe20003800200 */
[----:B0-----:R-:W-:-:S04]  /*61a0*/  FFMA R9, -R20, R4, 1 ;  /* 0x3f80000014097423 */ /* 0x001fc80000000104 */
[----:B------:R-:W-:Y:S01]  /*61b0*/  FFMA R9, R4, R9, R4 ;  /* 0x0000000904097223 */ /* 0x000fe20000000004 */
[----:B--2---:R-:W-:Y:S01]  /*61c0*/  FADD R8, R10, -R8 ;  /* 0x800000080a087221 */ /* 0x004fe20000000000 */
[----:B---3--:R-:W-:-:S03]  /*61d0*/  ISETP.NE.AND P0, PT, R14, R11, PT ;  /* 0x0000000b0e00720c */ /* 0x008fc60003f05270 */
[----:B------:R-:W-:Y:S01]  /*61e0*/  FADD R8, |R8|, 1 ;  /* 0x3f80000008087421 */ /* 0x000fe20000000200 */
[----:B------:R-:W-:-:S03]  /*61f0*/  FSEL R3, R3, 0.5, P0 ;  /* 0x3f00000003037808 */ /* 0x000fc60000000000 */
[----:B------:R-:W-:-:S04]  /*6200*/  FMUL R8, R8, UR5 ;  /* 0x0000000508087c20 */ /* 0x000fc80008400000 */
[----:B------:R-:W-:-:S04]  /*6210*/  FMUL R3, R3, R8 ;  /* 0x0000000803037220 */ /* 0x000fc80000400000 */
[----:B------:R-:W0:Y:S01]  /*6220*/  FCHK P0, R3, R20 ;  /* 0x0000001403007302 */ /* 0x000e220000000000 */
[----:B------:R-:W-:-:S04]  /*6230*/  FFMA R4, R3, R9, RZ ;  /* 0x0000000903047223 */ /* 0x000fc800000000ff */
[----:B------:R-:W-:-:S04]  /*6240*/  FFMA R8, -R20, R4, R3 ;  /* 0x0000000414087223 */ /* 0x000fc80000000103 */
[----:B------:R-:W-:Y:S01]  /*6250*/  FFMA R14, R9, R8, R4 ;  /* 0x00000008090e7223 */ /* 0x000fe20000000004 */
[----:B0-----:R-:W-:Y:S06]  /*6260*/  @!P0 BRA `(.L_x_350) ;  /* 0x0000000000108947 */ /* 0x001fec0003800000 */
[----:B------:R-:W-:Y:S02]  /*6270*/  MOV R4, R20 ;  /* 0x0000001400047202 */ /* 0x000fe40000000f00 */
[----:B------:R-:W-:-:S07]  /*6280*/  MOV R8, 0x62a0 ;  /* 0x000062a000087802 */ /* 0x000fce0000000f00 */
[----:B------:R-:W-:Y:S05]  /*6290*/  CALL.REL.NOINC `($__internal_7_$__cuda_sm3x_div_rn_noftz_f32_slowpath) ;  /* 0x000000d000787944 */ /* 0x000fea0003c00000 */
[----:B------:R-:W-:-:S07]  /*62a0*/  MOV R14, R3 ;  /* 0x00000003000e7202 */ /* 0x000fce0000000f00 */
.L_x_350:
[----:B------:R-:W-:Y:S05]  /*62b0*/  BSYNC.RECONVERGENT B4 ;  /* 0x0000000000047941 */ /* 0x000fea0003800200 */
.L_x_349:
[----:B------:R-:W-:Y:S01]  /*62c0*/  IADD3 R3, PT, PT, R19, -0xd000000, RZ ;  /* 0xf300000013037810 */ /* 0x000fe20007ffe0ff */
[----:B------:R0:W1:Y:S01]  /*62d0*/  MUFU.RSQ R8, R19 ;  /* 0x0000001300087308 */ /* 0x0000620000001400 */
[----:B------:R-:W-:Y:S02]  /*62e0*/  BSSY.RECONVERGENT B1, `(.L_x_351) ;  /* 0x000000c000017945 */ /* 0x000fe40003800200 */
[----:B------:R-:W-:-:S13]  /*62f0*/  ISETP.GT.U32.AND P0, PT, R3, 0x727fffff, PT ;  /* 0x727fffff0300780c */ /* 0x000fda0003f04070 */
[----:B0-----:R-:W-:Y:S05]  /*6300*/  @!P0 BRA `(.L_x_352) ;  /* 0x0000000000148947 */ /* 0x001fea0003800000 */
[----:B------:R-:W-:Y:S02]  /*6310*/  MOV R4, R19 ;  /* 0x0000001300047202 */ /* 0x000fe40000000f00 */
[----:B------:R-:W-:-:S07]  /*6320*/  MOV R42, 0x6340 ;  /* 0x00006340002a7802 */ /* 0x000fce0000000f00 */
[----:B-1----:R-:W-:Y:S05]  /*6330*/  CALL.REL.NOINC `($__internal_6_$__cuda_sm20_sqrt_rn_f32_slowpath) ;  /* 0x000000cc00f47944 */ /* 0x002fea0003c00000 */
[----:B------:R-:W-:Y:S01]  /*6340*/  MOV R3, R4 ;  /* 0x0000000400037202 */ /* 0x000fe20000000f00 */
[----:B------:R-:W-:Y:S06]  /*6350*/  BRA `(.L_x_353) ;  /* 0x0000000000107947 */ /* 0x000fec0003800000 */
.L_x_352:
[----:B-1----:R-:W-:Y:S01]  /*6360*/  FMUL.FTZ R3, R19, R8 ;  /* 0x0000000813037220 */ /* 0x002fe20000410000 */
[----:B------:R-:W-:-:S03]  /*6370*/  FMUL.FTZ R8, R8, 0.5 ;  /* 0x3f00000008087820 */ /* 0x000fc60000410000 */
[----:B------:R-:W-:-:S04]  /*6380*/  FFMA R4, -R3, R3, R19 ;  /* 0x0000000303047223 */ /* 0x000fc80000000113 */
[----:B------:R-:W-:-:S07]  /*6390*/  FFMA R3, R4, R8, R3 ;  /* 0x0000000804037223 */ /* 0x000fce0000000003 */
.L_x_353:
[----:B------:R-:W-:Y:S05]  /*63a0*/  BSYNC.RECONVERGENT B1 ;  /* 0x0000000000017941 */ /* 0x000fea0003800200 */
.L_x_351:
[----:B------:R-:W-:Y:S01]  /*63b0*/  FADD R19, R3, 9.9999999392252902908e-09 ;  /* 0x322bcc7703137421 */ /* 0x000fe20000000000 */
        /* <DEDUP_REMOVED lines=9> */
[----:B------:R-:W-:Y:S02]  /*6450*/  MOV R3, R5 ;  /* 0x0000000500037202 */ /* 0x000fe40000000f00 */
[----:B------:R-:W-:Y:S02]  /*6460*/  MOV R4, R19 ;  /* 0x0000001300047202 */ /* 0x000fe40000000f00 */
[----:B------:R-:W-:-:S07]  /*6470*/  MOV R8, 0x6490 ;  /* 0x0000649000087802 */ /* 0x000fce0000000f00 */
[----:B------:R-:W-:Y:S05]  /*6480*/  CALL.REL.NOINC `($__internal_7_$__cuda_sm3x_div_rn_noftz_f32_slowpath) ;  /* 0x000000cc00fc7944 */ /* 0x000fea0003c00000 */
[----:B------:R-:W-:-:S07]  /*6490*/  MOV R15, R3 ;  /* 0x00000003000f7202 */ /* 0x000fce0000000f00 */
.L_x_355:
[----:B------:R-:W-:Y:S05]  /*64a0*/  BSYNC.RECONVERGENT B4 ;  /* 0x0000000000047941 */ /* 0x000fea0003800200 */
.L_x_354:
[----:B------:R-:W0:Y:S01]  /*64b0*/  MUFU.RCP R3, R19 ;  /* 0x0000001300037308 */ /* 0x000e220000001000 */
[----:B------:R-:W-:Y:S07]  /*64c0*/  BSSY.RECONVERGENT B4, `(.L_x_356) ;  /* 0x000000d000047945 */ /* 0x000fee0003800200 */
        /* <DEDUP_REMOVED lines=12> */
.L_x_357:
[----:B------:R-:W-:Y:S05]  /*6590*/  BSYNC.RECONVERGENT B4 ;  /* 0x0000000000047941 */ /* 0x000fea0003800200 */
.L_x_356:
        /* <DEDUP_REMOVED lines=13> */
.L_x_359:
[----:B------:R-:W-:Y:S05]  /*6670*/  BSYNC.RECONVERGENT B4 ;  /* 0x0000000000047941 */ /* 0x000fea0003800200 */
.L_x_358:
[-C--:B------:R-:W-:Y:S01]  /*6680*/  FFMA R13, R15, R14.reuse, R13 ;  /* 0x0000000e0f0d7223 */ /* 0x080fe2000000000d */
[-C--:B------:R-:W-:Y:S01]  /*6690*/  FFMA R16, R5, R14.reuse, R16 ;  /* 0x0000000e05107223 */ /* 0x080fe20000000010 */
[----:B------:R-:W-:-:S07]  /*66a0*/  FFMA R17, R3, R14, R17 ;  /* 0x0000000e03117223 */ /* 0x000fce0000000011 */
.L_x_348:
[----:B0-23--:R-:W-:Y:S05]  /*66b0*/  BSYNC.RECONVERGENT B3 ;  /* 0x0000000000037941 */ /* 0x00dfea0003800200 */
.L_x_347:
        /* <DEDUP_REMOVED lines=30> */
[----:B------:R-:W-:Y:S01]  /*68a0*/  HFMA2 R3, -RZ, RZ, 1.875, 0 ;  /* 0x3f800000ff037431 */ /* 0x000fe200000001ff */
[----:B------:R-:W0:Y:S01]  /*68b0*/  MUFU.RCP R4, R20 ;  /* 0x0000001400047308 */ /* 0x000e220000001000 */
        /* <DEDUP_REMOVED lines=18> */
.L_x_363:
[----:B------:R-:W-:Y:S05]  /*69e0*/  BSYNC.RECONVERGENT B4 ;  /* 0x0000000000047941 */ /* 0x000fea0003800200 */
.L_x_362:
        /* <DEDUP_REMOVED lines=10> */
.L_x_365:
[----:B--2---:R-:W-:Y:S01]  /*6a90*/  FMUL.FTZ R3, R19, R8 ;  /* 0x0000000813037220 */ /* 0x004fe20000410000 */
[----:B------:R-:W-:-:S03]  /*6aa0*/  FMUL.FTZ R8, R8, 0.5 ;  /* 0x3f00000008087820 */ /* 0x000fc60000410000 */
[----:B------:R-:W-:-:S04]  /*6ab0*/  FFMA R4, -R3, R3, R19 ;  /* 0x0000000303047223 */ /* 0x000fc80000000113 */
[----:B------:R-:W-:-:S07]  /*6ac0*/  FFMA R3, R4, R8, R3 ;  /* 0x0000000804037223 */ /* 0x000fce0000000003 */
.L_x_366:
[----:B------:R-:W-:Y:S05]  /*6ad0*/  BSYNC.RECONVERGENT B1 ;  /* 0x0000000000017941 */ /* 0x000fea0003800200 */
.L_x_364:
        /* <DEDUP_REMOVED lines=15> */
.L_x_368:
[----:B------:R-:W-:Y:S05]  /*6bd0*/  BSYNC.RECONVERGENT B4 ;  /* 0x0000000000047941 */ /* 0x000fea0003800200 */
.L_x_367:
        /* <DEDUP_REMOVED lines=14> */
.L_x_370:
[----:B------:R-:W-:Y:S05]  /*6cc0*/  BSYNC.RECONVERGENT B4 ;  /* 0x0000000000047941 */ /* 0x000fea0003800200 */
.L_x_369:
        /* <DEDUP_REMOVED lines=13> */
.L_x_372:
[----:B------:R-:W-:Y:S05]  /*6da0*/  BSYNC.RECONVERGENT B4 ;  /* 0x0000000000047941 */ /* 0x000fea0003800200 */
.L_x_371:
[-C--:B------:R-:W-:Y:S01]  /*6db0*/  FFMA R13, R15, R14.reuse, R13 ;  /* 0x0000000e0f0d7223 */ /* 0x080fe2000000000d */
[-C--:B------:R-:W-:Y:S01]  /*6dc0*/  FFMA R16, R5, R14.reuse, R16 ;  /* 0x0000000e05107223 */ /* 0x080fe20000000010 */
[----:B------:R-:W-:-:S07]  /*6dd0*/  FFMA R17, R3, R14, R17 ;  /* 0x0000000e03117223 */ /* 0x000fce0000000011 */
.L_x_361:
[----:B------:R-:W-:Y:S05]  /*6de0*/  BSYNC.RECONVERGENT B3 ;  /* 0x0000000000037941 */ /* 0x000fea0003800200 */
.L_x_360:
[----:B------:R-:W-:-:S04]  /*6df0*/  IADD3 R18, PT, PT, R18, 0x2, RZ ;  /* 0x0000000212127810 */ /* 0x000fc80007ffe0ff */
[----:B------:R-:W-:-:S13]  /*6e00*/  ISETP.NE.AND P0, PT, R18, R12, PT ;  /* 0x0000000c1200720c */ /* 0x000fda0003f05270 */
[----:B------:R-:W-:Y:S05]  /*6e10*/  @P0 BRA `(.L_x_373) ;  /* 0xfffffff000600947 */ /* 0x000fea000383ffff */
.L_x_346:
[----:B------:R-:W0:Y:S01]  /*6e20*/  LDC R3, c[0x0][0x45c] ;  /* 0x00011700ff037b82 */ /* 0x000e220000000800 */
[----:B------:R-:W-:Y:S01]  /*6e30*/  ISETP.NE.AND P0, PT, R12, R2, PT ;  /* 0x000000020c00720c */ /* 0x000fe20003f05270 */
[----:B------:R-:W-:Y:S01]  /*6e40*/  BSSY.RECONVERGENT B3, `(.L_x_345) ;  /* 0x0000074000037945 */ /* 0x000fe20003800200 */
[----:B------:R-:W-:Y:S02]  /*6e50*/  MOV R22, R13 ;  /* 0x0000000d00167202 */ /* 0x000fe40000000f00 */
[----:B------:R-:W-:Y:S02]  /*6e60*/  MOV R19, R16 ;  /* 0x0000001000137202 */ /* 0x000fe40000000f00 */
[----:B------:R-:W-:Y:S02]  /*6e70*/  MOV R18, R17 ;  /* 0x0000001100127202 */ /* 0x000fe40000000f00 */
[----:B0-----:R-:W-:-:S04]  /*6e80*/  LOP3.LUT R3, R3, 0x1, RZ, 0xc0, !PT ;  /* 0x0000000103037812 */ /* 0x001fc800078ec0ff */
[----:B------:R-:W-:-:S13]  /*6e90*/  ISETP.NE.U32.OR P0, PT, R3, 0x1, !P0 ;  /* 0x000000010300780c */ /* 0x000fda0004705470 */
[----:B------:R-:W-:Y:S05]  /*6ea0*/  @P0 BRA `(.L_x_374) ;  /* 0x0000000400b40947 */ /* 0x000fea0003800000 */
[----:B------:R-:W0:Y:S08]  /*6eb0*/  LDC.64 R6, c[0x0][0x388] ;  /* 0x0000e200ff067b82 */ /* 0x000e300000000a00 */
[----:B------:R-:W2:Y:S08]  /*6ec0*/  LDC.64 R4, c[0x0][0x380] ;  /* 0x0000e000ff047b82 */ /* 0x000eb00000000a00 */
[----:B------:R-:W3:Y:S01]  /*6ed0*/  LDC.64 R8, c[0x0][0x390] ;  /* 0x0000e400ff087b82 */ /* 0x000ee20000000a00 */
[----:B0-----:R-:W-:-:S07]  /*6ee0*/  IMAD.WIDE.U32 R6, R12, 0x4, R6 ;  /* 0x000000040c067825 */ /* 0x001fce00078e0006 */
[----:B------:R-:W0:Y:S01]  /*6ef0*/  LDC.64 R14, c[0x0][0x3d0] ;  /* 0x0000f400ff0e7b82 */ /* 0x000e220000000a00 */
[----:B------:R3:W4:Y:S01]  /*6f00*/  LDG.E R3, desc[UR36][R6.64] ;  /* 0x0000002406037981 */ /* 0x000722000c1e1900 */
[----:B--2---:R-:W-:-:S06]  /*6f10*/  IMAD.WIDE.U32 R4, R12, 0x4, R4 ;  /* 0x000000040c047825 */ /* 0x004fcc00078e0004 */
[----:B------:R-:W2:Y:S01]  /*6f20*/  LDG.E R5, desc[UR36][R4.64] ;  /* 0x0000002404057981 */ /* 0x000ea2000c1e1900 */
[C---:B---3--:R-:W-:Y:S02]  /*6f30*/  IMAD.WIDE.U32 R6, R12.reuse, 0x4, R8 ;  /* 0x000000040c067825 */ /* 0x048fe400078e0008 */
[----:B------:R-:W3:Y:S04]  /*6f40*/  LDC.64 R8, c[0x0][0x3b8] ;  /* 0x0000ee00ff087b82 */ /* 0x000ee80000000a00 */
[----:B------:R4:W2:Y:S01]  /*6f50*/  LDG.E R7, desc[UR36][R6.64] ;  /* 0x0000002406077981 */ /* 0x0008a2000c1e1900 */
[----:B---3--:R-:W-:-:S04]  /*6f60*/  IMAD.WIDE.U32 R8, R12, 0x4, R8 ;  /* 0x000000040c087825 */ /* 0x008fc800078e0008 */
[----:B0-----:R-:W-:-:S04]  /*6f70*/  IMAD.WIDE.U32 R12, R12, 0x4, R14 ;  /* 0x000000040c0c7825 */ /* 0x001fc800078e000e */
[----:B----45:R-:W-:-:S04]  /*6f80*/  FADD R6, R24, -R3 ;  /* 0x8000000318067221 */ /* 0x030fc80000000000 */
[----:B------:R-:W-:Y:S01]  /*6f90*/  FMUL R3, R6, R6 ;  /* 0x0000000606037220 */ /* 0x000fe20000400000 */
[----:B--2---:R-:W-:-:S04]  /*6fa0*/  FADD R5, R25, -R5 ;  /* 0x8000000519057221 */ /* 0x004fc80000000000 */
[----:B------:R-:W-:Y:S01]  /*6fb0*/  FFMA R3, R5, R5, R3 ;  /* 0x0000000505037223 */ /* 0x000fe20000000003 */
[----:B------:R-:W-:-:S04]  /*6fc0*/  FADD R7, R23, -R7 ;  /* 0x8000000717077221 */ /* 0x000fc80000000000 */
[----:B------:R-:W-:-:S04]  /*6fd0*/  FFMA R16, R7, R7, R3 ;  /* 0x0000000707107223 */ /* 0x000fc80000000003 */
[----:B------:R-:W-:-:S05]  /*6fe0*/  FADD R17, R16, 0.0099999997764825820923 ;  /* 0x3c23d70a10117421 */ /* 0x000fca0000000000 */
[----:B------:R-:W-:-:S13]  /*6ff0*/  FSETP.GEU.AND P0, PT, R17, 100, PT ;  /* 0x42c800001100780b */ /* 0x000fda0003f0e000 */
[----:B------:R-:W-:Y:S05]  /*7000*/  @P0 BRA `(.L_x_374) ;  /* 0x00000004005c0947 */ /* 0x000fea0003800000 */
[----:B------:R0:W2:Y:S01]  /*7010*/  LDG.E R8, desc[UR36][R8.64] ;  /* 0x0000002408087981 */ /* 0x0000a2000c1e1900 */
[----:B------:R-:W3:Y:S03]  /*7020*/  LDCU UR4, c[0x0][0x404] ;  /* 0x00008080ff0477ac */ /* 0x000ee60008000800 */
[----:B------:R-:W4:Y:S01]  /*7030*/  LDG.E R12, desc[UR36][R12.64] ;  /* 0x000000240c0c7981 */ /* 0x000f22000c1e1900 */
[----:B------:R-:W-:Y:S01]  /*7040*/  HFMA2 R3, -RZ, RZ, 1.875, 0 ;  /* 0x3f800000ff037431 */ /* 0x000fe200000001ff */
[----:B------:R-:W-:Y:S01]  /*7050*/  BSSY.RECONVERGENT B4, `(.L_x_375) ;  /* 0x0000013000047945 */ /* 0x000fe20003800200 */
[----:B0-----:R-:W0:Y:S01]  /*7060*/  MUFU.RCP R9, R17 ;  /* 0x0000001100097308 */ /* 0x001e220000001000 */
[----:B--2---:R-:W-:Y:S01]  /*7070*/  FADD R4, R10, -R8 ;  /* 0x800000080a047221 */ /* 0x004fe20000000000 */
[----:B0-----:R-:W-:Y:S01]  /*7080*/  FFMA R8, -R17, R9, 1 ;  /* 0x3f80000011087423 */ /* 0x001fe20000000109 */
[----:B----4-:R-:W-:-:S02]  /*7090*/  ISETP.NE.AND P0, PT, R12, R11, PT ;  /* 0x0000000b0c00720c */ /* 0x010fc40003f05270 */
[----:B------:R-:W-:Y:S01]  /*70a0*/  FADD R4, |R4|, 1 ;  /* 0x3f80000004047421 */ /* 0x000fe20000000200 */
[----:B------:R-:W-:Y:S01]  /*70b0*/  FFMA R8, R9, R8, R9 ;  /* 0x0000000809087223 */ /* 0x000fe20000000009 */
[----:B------:R-:W-:Y:S02]  /*70c0*/  FSEL R3, R3, 0.5, P0 ;  /* 0x3f00000003037808 */ /* 0x000fe40000000000 */
[----:B---3--:R-:W-:-:S04]  /*70d0*/  FMUL R4, R4, UR4 ;  /* 0x0000000404047c20 */ /* 0x008fc80008400000 */
        /* <DEDUP_REMOVED lines=10> */
.L_x_376:
[----:B------:R-:W-:Y:S05]  /*7180*/  BSYNC.RECONVERGENT B4 ;  /* 0x0000000000047941 */ /* 0x000fea0003800200 */
.L_x_375:
        /* <DEDUP_REMOVED lines=10> */
.L_x_378:
[----:B--2---:R-:W-:Y:S01]  /*7230*/  FMUL.FTZ R3, R16, R8 ;  /* 0x0000000810037220 */ /* 0x004fe20000410000 */
[----:B------:R-:W-:-:S03]  /*7240*/  FMUL.FTZ R8, R8, 0.5 ;  /* 0x3f00000008087820 */ /* 0x000fc60000410000 */
[----:B------:R-:W-:-:S04]  /*7250*/  FFMA R4, -R3, R3, R16 ;  /* 0x0000000303047223 */ /* 0x000fc80000000110 */
[----:B------:R-:W-:-:S07]  /*7260*/  FFMA R3, R4, R8, R3 ;  /* 0x0000000804037223 */ /* 0x000fce0000000003 */
.L_x_379:
[----:B------:R-:W-:Y:S05]  /*7270*/  BSYNC.RECONVERGENT B1 ;  /* 0x0000000000017941 */ /* 0x000fea0003800200 */
.L_x_377:
        /* <DEDUP_REMOVED lines=15> */
.L_x_381:
[----:B------:R-:W-:Y:S05]  /*7370*/  BSYNC.RECONVERGENT B4 ;  /* 0x0000000000047941 */ /* 0x000fea0003800200 */
.L_x_380:
        /* <DEDUP_REMOVED lines=14> */
.L_x_383:
[----:B------:R-:W-:Y:S05]  /*7460*/  BSYNC.RECONVERGENT B4 ;  /* 0x0000000000047941 */ /* 0x000fea0003800200 */
.L_x_382:
        /* <DEDUP_REMOVED lines=13> */
.L_x_385:
[----:B------:R-:W-:Y:S05]  /*7540*/  BSYNC.RECONVERGENT B4 ;  /* 0x0000000000047941 */ /* 0x000fea0003800200 */
.L_x_384:
[-C--:B------:R-:W-:Y:S01]  /*7550*/  FFMA R22, R12, R11.reuse, R22 ;  /* 0x0000000b0c167223 */ /* 0x080fe20000000016 */
[-C--:B------:R-:W-:Y:S01]  /*7560*/  FFMA R19, R5, R11.reuse, R19 ;  /* 0x0000000b05137223 */ /* 0x080fe20000000013 */
[----:B------:R-:W-:-:S07]  /*7570*/  FFMA R18, R3, R11, R18 ;  /* 0x0000000b03127223 */ /* 0x000fce0000000012 */
.L_x_374:
[----:B------:R-:W-:Y:S05]  /*7580*/  BSYNC.RECONVERGENT B3 ;  /* 0x0000000000037941 */ /* 0x000fea0003800200 */
.L_x_345:
[----:B------:R-:W0:Y:S01]  /*7590*/  LDC.64 R4, c[0x0][0x3c0] ;  /* 0x0000f000ff047b82 */ /* 0x000e220000000a00 */
[----:B------:R-:W2:Y:S01]  /*75a0*/  LDCU UR6, c[0x0][0x460] ;  /* 0x00008c00ff0677ac */ /* 0x000ea20008000800 */
[----:B------:R-:W3:Y:S01]  /*75b0*/  LDCU UR4, c[0x0][0x418] ;  /* 0x00008300ff0477ac */ /* 0x000ee20008000800 */
[----:B0-----:R-:W-:-:S06]  /*75c0*/  IMAD.WIDE R4, R2, 0x4, R4 ;  /* 0x0000000402047825 */ /* 0x001fcc00078e0204 */
[----:B------:R-:W3:Y:S01]  /*75d0*/  LDG.E R4, desc[UR36][R4.64] ;  /* 0x0000002404047981 */ /* 0x000ee2000c1e1900 */
[----:B--2---:R-:W-:Y:S01]  /*75e0*/  UISETP.GE.AND UP0, UPT, UR6, 0x1, UPT ;  /* 0x000000010600788c */ /* 0x004fe2000bf06270 */
[----:B---3--:R-:W-:-:S04]  /*75f0*/  FMUL R4, R4, -UR4 ;  /* 0x8000000404047c20 */ /* 0x008fc80008400000 */
[-C--:B-----5:R-:W-:Y:S01]  /*7600*/  FFMA R16, R25, R4.reuse, R22 ;  /* 0x0000000419107223 */ /* 0x0a0fe20000000016 */
[-C--:B------:R-:W-:Y:S01]  /*7610*/  FFMA R17, R24, R4.reuse, R19 ;  /* 0x0000000418117223 */ /* 0x080fe20000000013 */
[----:B------:R-:W-:Y:S02]  /*7620*/  FFMA R18, R23, R4, R18 ;  /* 0x0000000417127223 */ /* 0x000fe40000000012 */
        /* <DEDUP_REMOVED lines=16> */
.L_x_415:
[----:B------:R-:W2:Y:S08]  /*7730*/  LDC.64 R14, c[0x0][0x3d8] ;  /* 0x0000f600ff0e7b82 */ /* 0x000eb00000000a00 */
[----:B------:R-:W3:Y:S08]  /*7740*/  LDC.64 R12, c[0x0][0x3e8] ;  /* 0x0000fa00ff0c7b82 */ /* 0x000ef00000000a00 */
[----:B0-----:R-:W4:Y:S01]  /*7750*/  LDC.64 R44, c[0x0][0x3e0] ;  /* 0x0000f800ff2c7b82 */ /* 0x001f220000000a00 */
[----:B--2---:R-:W-:-:S05]  /*7760*/  IMAD.WIDE.U32 R14, R46, 0x4, R14 ;  /* 0x000000042e0e7825 */ /* 0x004fca00078e000e */
[----:B------:R-:W2:Y:S01]  /*7770*/  LDG.E R3, desc[UR36][R14.64] ;  /* 0x000000240e037981 */ /* 0x000ea2000c1e1900 */
[----:B------:R-:W-:Y:S04]  /*7780*/  BSSY.RECONVERGENT B3, `(.L_x_387) ;  /* 0x0000069000037945 */ /* 0x000fe80003800200 */
[----:B------:R-:W-:Y:S01]  /*7790*/  BSSY.RELIABLE B1, `(.L_x_388) ;  /* 0x000000e000017945 */ /* 0x000fe20003800100 */
[----:B---3--:R-:W-:-:S04]  /*77a0*/  IMAD.WIDE.U32 R12, R46, 0x4, R12 ;  /* 0x000000042e0c7825 */ /* 0x008fc800078e000c */
[C---:B----4-:R-:W-:Y:S01]  /*77b0*/  IMAD.WIDE.U32 R44, R46.reuse, 0x4, R44 ;  /* 0x000000042e2c7825 */ /* 0x050fe200078e002c */
[----:B------:R-:W-:-:S04]  /*77c0*/  IADD3 R46, PT, PT, R46, 0x2, RZ ;  /* 0x000000022e2e7810 */ /* 0x000fc80007ffe0ff */
[----:B------:R-:W-:Y:S02]  /*77d0*/  ISETP.NE.AND P4, PT, R46, UR4, PT ;  /* 0x000000042e007c0c */ /* 0x000fe4000bf85270 */
[----:B--2---:R-:W-:-:S13]  /*77e0*/  ISETP.NE.AND P0, PT, R3, R2, PT ;  /* 0x000000020300720c */ /* 0x004fda0003f05270 */
[----:B------:R-:W-:Y:S05]  /*77f0*/  @!P0 BRA `(.L_x_389) ;  /* 0x0000000000188947 */ /* 0x000fea0003800000 */
[----:B------:R-:W2:Y:S01]  /*7800*/  LDG.E R4, desc[UR36][R44.64] ;  /* 0x000000242c047981 */ /* 0x000ea2000c1e1900 */
[----:B------:R-:W-:Y:S02]  /*7810*/  MOV R41, R3 ;  /* 0x0000000300297202 */ /* 0x000fe40000000f00 */
[----:B--2---:R-:W-:-:S13]  /*7820*/  ISETP.NE.AND P0, PT, R4, R2, PT ;  /* 0x000000020400720c */ /* 0x004fda0003f05270 */
[----:B------:R-:W-:Y:S05]  /*7830*/  @P0 BREAK.RELIABLE B1 ;  /* 0x0000000000010942 */ /* 0x000fea0003800100 */
[----:B------:R-:W-:Y:S05]  /*7840*/  @!P0 BRA `(.L_x_390) ;  /* 0x0000000000088947 */ /* 0x000fea0003800000 */
[----:B------:R-:W-:Y:S05]  /*7850*/  BRA `(.L_x_391) ;  /* 0x00000004006c7947 */ /* 0x000fea0003800000 */
.L_x_389:
[----:B------:R2:W5:Y:S02]  /*7860*/  LDG.E R41, desc[UR36][R44.64] ;  /* 0x000000242c297981 */ /* 0x000564000c1e1900 */
.L_x_390:
[----:B0-----:R-:W-:Y:S05]  /*7870*/  BSYNC.RELIABLE B1 ;  /* 0x0000000000017941 */ /* 0x001fea0003800100 */
.L_x_388:
[----:B------:R-:W0:Y:S08]  /*7880*/  LDC.64 R8, c[0x0][0x388] ;  /* 0x0000e200ff087b82 */ /* 0x000e300000000a00 */
[----:B------:R-:W3:Y:S08]  /*7890*/  LDC.64 R4, c[0x0][0x380] ;  /* 0x0000e000ff047b82 */ /* 0x000ef00000000a00 */
[----:B------:R-:W4:Y:S01]  /*78a0*/  LDC.64 R20, c[0x0][0x390] ;  /* 0x0000e400ff147b82 */ /* 0x000f220000000a00 */
[----:B0----5:R-:W-:-:S05]  /*78b0*/  IMAD.WIDE R8, R41, 0x4, R8 ;  /* 0x0000000429087825 */ /* 0x021fca00078e0208 */
        /* <DEDUP_REMOVED lines=20> */
.L_x_393:
[----:B--2---:R-:W-:Y:S01]  /*7a00*/  FMUL.FTZ R4, R8, R9 ;  /* 0x0000000908047220 */ /* 0x004fe20000410000 */
[----:B------:R-:W-:-:S03]  /*7a10*/  FMUL.FTZ R9, R9, 0.5 ;  /* 0x3f00000009097820 */ /* 0x000fc60000410000 */
[----:B------:R-:W-:-:S04]  /*7a20*/  FFMA R8, -R4, R4, R8 ;  /* 0x0000000404087223 */ /* 0x000fc80000000108 */
[----:B------:R-:W-:-:S07]  /*7a30*/  FFMA R4, R8, R9, R4 ;  /* 0x0000000908047223 */ /* 0x000fce0000000004 */
.L_x_394:
[----:B------:R-:W-:Y:S05]  /*7a40*/  BSYNC.RECONVERGENT B1 ;  /* 0x0000000000017941 */ /* 0x000fea0003800200 */
.L_x_392:
[----:B------:R-:W-:-:S13]  /*7a50*/  FSETP.GT.AND P0, PT, R4, R22, PT ;  /* 0x000000160400720b */ /* 0x000fda0003f04000 */
[----:B------:R-:W-:Y:S05]  /*7a60*/  @!P0 BRA `(.L_x_391) ;  /* 0x0000000000e88947 */ /* 0x000fea0003800000 */
[----:B------:R-:W0:Y:S01]  /*7a70*/  LDC.64 R8, c[0x0][0x3b8] ;  /* 0x0000ee00ff087b82 */ /* 0x000e220000000a00 */
[----:B------:R-:W2:Y:S01]  /*7a80*/  LDG.E R20, desc[UR36][R12.64] ;  /* 0x000000240c147981 */ /* 0x000ea2000c1e1900 */
[----:B0-----:R-:W-:-:S06]  /*7a90*/  IMAD.WIDE R8, R41, 0x4, R8 ;  /* 0x0000000429087825 */ /* 0x001fcc00078e0208 */
[----:B------:R0:W3:Y:S01]  /*7aa0*/  LDG.E R8, desc[UR36][R8.64] ;  /* 0x0000002408087981 */ /* 0x0000e2000c1e1900 */
[----:B------:R-:W-:-:S04]  /*7ab0*/  FADD R50, R4, 9.9999999392252902908e-09 ;  /* 0x322bcc7704327421 */ /* 0x000fc80000000000 */
[----:B0-----:R-:W0:Y:S01]  /*7ac0*/  MUFU.RCP R9, R50 ;  /* 0x0000003200097308 */ /* 0x001e220000001000 */
[----:B------:R-:W-:-:S04]  /*7ad0*/  FADD R4, -R19, R4 ;  /* 0x0000000413047221 */ /* 0x000fc80000000100 */
[----:B------:R-:W-:-:S03]  /*7ae0*/  FMUL R4, R4, UR5 ;  /* 0x0000000504047c20 */ /* 0x000fc60008400000 */
[----:B------:R-:W4:Y:S01]  /*7af0*/  FCHK P0, R3, R50 ;  /* 0x0000003203007302 */ /* 0x000f220000000000 */
[----:B0-----:R-:W-:-:S04]  /*7b00*/  FFMA R21, -R50, R9, 1 ;  /* 0x3f80000032157423 */ /* 0x001fc80000000109 */
[----:B------:R-:W-:Y:S01]  /*7b10*/  FFMA R21, R9, R21, R9 ;  /* 0x0000001509157223 */ /* 0x000fe20000000009 */
[----:B------:R-:W-:Y:S01]  /*7b20*/  BSSY.RECONVERGENT B4, `(.L_x_395) ;  /* 0x000000e000047945 */ /* 0x000fe20003800200 */
[----:B--2---:R-:W-:Y:S01]  /*7b30*/  FMUL R4, R4, R20 ;  /* 0x0000001404047220 */ /* 0x004fe20000400000 */
[----:B---3--:R-:W-:-:S04]  /*7b40*/  FADD R8, R10, R8 ;  /* 0x000000080a087221 */ /* 0x008fc80000000000 */
[----:B------:R-:W-:Y:S01]  /*7b50*/  FMUL R4, R8, R4 ;  /* 0x0000000408047220 */ /* 0x000fe20000400000 */
[----:B------:R-:W-:-:S04]  /*7b60*/  FFMA R8, R3, R21, RZ ;  /* 0x0000001503087223 */ /* 0x000fc800000000ff */
[----:B------:R-:W-:Y:S01]  /*7b70*/  FFMA R9, -R50, R8, R3 ;  /* 0x0000000832097223 */ /* 0x000fe20000000103 */
[----:B------:R-:W-:-:S03]  /*7b80*/  FMNMX R4, R11, R4, PT ;  /* 0x000000040b047209 */ /* 0x000fc60003800000 */
[----:B------:R-:W-:Y:S01]  /*7b90*/  FFMA R47, R21, R9, R8 ;  /* 0x00000009152f7223 */ /* 0x000fe20000000008 */
[----:B------:R-:W-:Y:S01]  /*7ba0*/  FMNMX R49, R7, R4, !PT ;  /* 0x0000000407317209 */ /* 0x000fe20007800000 */
[----:B----4-:R-:W-:Y:S06]  /*7bb0*/  @!P0 BRA `(.L_x_396) ;  /* 0x0000000000108947 */ /* 0x010fec0003800000 */
[----:B------:R-:W-:Y:S02]  /*7bc0*/  MOV R4, R50 ;  /* 0x0000003200047202 */ /* 0x000fe40000000f00 */
[----:B------:R-:W-:-:S07]  /*7bd0*/  MOV R8, 0x7bf0 ;  /* 0x00007bf000087802 */ /* 0x000fce0000000f00 */
[----:B-1----:R-:W-:Y:S05]  /*7be0*/  CALL.REL.NOINC `($__internal_7_$__cuda_sm3x_div_rn_noftz_f32_slowpath) ;  /* 0x000000b800247944 */ /* 0x002fea0003c00000 */
[----:B------:R-:W-:-:S07]  /*7bf0*/  MOV R47, R3 ;  /* 0x00000003002f7202 */ /* 0x000fce0000000f00 */
.L_x_396:
[----:B------:R-:W-:Y:S05]  /*7c00*/  BSYNC.RECONVERGENT B4 ;  /* 0x0000000000047941 */ /* 0x000fea0003800200 */
.L_x_395:
        /* <DEDUP_REMOVED lines=14> */
.L_x_398:
[----:B------:R-:W-:Y:S05]  /*7cf0*/  BSYNC.RECONVERGENT B4 ;  /* 0x0000000000047941 */ /* 0x000fea0003800200 */
.L_x_397:
        /* <DEDUP_REMOVED lines=13> */
.L_x_400:
[----:B------:R-:W-:Y:S05]  /*7dd0*/  BSYNC.RECONVERGENT B4 ;  /* 0x0000000000047941 */ /* 0x000fea0003800200 */
.L_x_399:
[C---:B------:R-:W-:Y:S01]  /*7de0*/  FFMA R16, R49.reuse, R47, R16 ;  /* 0x0000002f31107223 */ /* 0x040fe20000000010 */
[C---:B------:R-:W-:Y:S01]  /*7df0*/  FFMA R17, R49.reuse, R48, R17 ;  /* 0x0000003031117223 */ /* 0x040fe20000000011 */
[----:B------:R-:W-:-:S07]  /*7e00*/  FFMA R18, R49, R3, R18 ;  /* 0x0000000331127223 */ /* 0x000fce0000000012 */
.L_x_391:
[----:B0-----:R-:W-:Y:S05]  /*7e10*/  BSYNC.RECONVERGENT B3 ;  /* 0x0000000000037941 */ /* 0x001fea0003800200 */
.L_x_387:
[----:B------:R-:W2:Y:S01]  /*7e20*/  LDG.E R14, desc[UR36][R14.64+0x4] ;  /* 0x000004240e0e7981 */ /* 0x000ea2000c1e1900 */
[----:B------:R-:W-:Y:S04]  /*7e30*/  BSSY.RECONVERGENT B3, `(.L_x_401) ;  /* 0x0000065000037945 */ /* 0x000fe80003800200 */
[----:B------:R-:W-:Y:S01]  /*7e40*/  BSSY.RELIABLE B1, `(.L_x_402) ;  /* 0x000000a000017945 */ /* 0x000fe20003800100 */
[----:B--2---:R-:W-:-:S13]  /*7e50*/  ISETP.NE.AND P0, PT, R14, R2, PT ;  /* 0x000000020e00720c */ /* 0x004fda0003f05270 */
[----:B------:R-:W-:Y:S05]  /*7e60*/  @!P0 BRA `(.L_x_403) ;  /* 0x0000000000188947 */ /* 0x000fea0003800000 */
[----:B------:R-:W2:Y:S02]  /*7e70*/  LDG.E R44, desc[UR36][R44.64+0x4] ;  /* 0x000004242c2c7981 */ /* 0x000ea4000c1e1900 */
[----:B--2---:R-:W-:Y:S02]  /*7e80*/  ISETP.NE.AND P0, PT, R44, R2, PT ;  /* 0x000000022c00720c */ /* 0x004fe40003f05270 */
[----:B------:R-:W-:-:S11]  /*7e90*/  MOV R44, R14 ;  /* 0x0000000e002c7202 */ /* 0x000fd60000000f00 */
[----:B------:R-:W-:Y:S05]  /*7ea0*/  @P0 BREAK.RELIABLE B1 ;  /* 0x0000000000010942 */ /* 0x000fea0003800100 */
[----:B------:R-:W-:Y:S05]  /*7eb0*/  @!P0 BRA `(.L_x_404) ;  /* 0x0000000000088947 */ /* 0x000fea0003800000 */
[----:B------:R-:W-:Y:S05]  /*7ec0*/  BRA `(.L_x_405) ;  /* 0x00000004006c7947 */ /* 0x000fea0003800000 */
.L_x_403:
[----:B------:R0:W5:Y:S02]  /*7ed0*/  LDG.E R44, desc[UR36][R44.64+0x4] ;  /* 0x000004242c2c7981 */ /* 0x000164000c1e1900 */
.L_x_404:
[----:B------:R-:W-:Y:S05]  /*7ee0*/  BSYNC.RELIABLE B1 ;  /* 0x0000000000017941 */ /* 0x000fea0003800100 */
.L_x_402:
        /* <DEDUP_REMOVED lines=24> */
.L_x_407:
[----:B---3--:R-:W-:Y:S01]  /*8070*/  FMUL.FTZ R4, R8, R9 ;  /* 0x0000000908047220 */ /* 0x008fe20000410000 */
[----:B------:R-:W-:-:S03]  /*8080*/  FMUL.FTZ R9, R9, 0.5 ;  /* 0x3f00000009097820 */ /* 0x000fc60000410000 */
[----:B------:R-:W-:-:S04]  /*8090*/  FFMA R8, -R4, R4, R8 ;  /* 0x0000000404087223 */ /* 0x000fc80000000108 */
[----:B------:R-:W-:-:S07]  /*80a0*/  FFMA R4, R8, R9, R4 ;  /* 0x0000000908047223 */ /* 0x000fce0000000004 */
.L_x_408:
[----:B------:R-:W-:Y:S05]  /*80b0*/  BSYNC.RECONVERGENT B1 ;  /* 0x0000000000017941 */ /* 0x000fea0003800200 */
.L_x_406:
[----:B------:R-:W-:-:S13]  /*80c0*/  FSETP.GT.AND P0, PT, R4, R22, PT ;  /* 0x000000160400720b */ /* 0x000fda0003f04000 */
[----:B------:R-:W-:Y:S05]  /*80d0*/  @!P0 BRA `(.L_x_405) ;  /* 0x0000000000e88947 */ /* 0x000fea0003800000 */
[----:B------:R-:W2:Y:S01]  /*80e0*/  LDC.64 R8, c[0x0][0x3b8] ;  /* 0x0000ee00ff087b82 */ /* 0x000ea20000000a00 */
[----:B------:R-:W3:Y:S01]  /*80f0*/  LDG.E R12, desc[UR36][R12.64+0x4] ;  /* 0x000004240c0c7981 */ /* 0x000ee2000c1e1900 */
[----:B--2---:R-:W-:-:S06]  /*8100*/  IMAD.WIDE R8, R44, 0x4, R8 ;  /* 0x000000042c087825 */ /* 0x004fcc00078e0208 */
[----:B------:R2:W4:Y:S01]  /*8110*/  LDG.E R8, desc[UR36][R8.64] ;  /* 0x0000002408087981 */ /* 0x000522000c1e1900 */
[----:B------:R-:W-:-:S04]  /*8120*/  FADD R15, R4, 9.9999999392252902908e-09 ;  /* 0x322bcc77040f7421 */ /* 0x000fc80000000000 */
[----:B--2---:R-:W2:Y:S01]  /*8130*/  MUFU.RCP R9, R15 ;  /* 0x0000000f00097308 */ /* 0x004ea20000001000 */
[----:B------:R-:W-:-:S04]  /*8140*/  FADD R4, -R19, R4 ;  /* 0x0000000413047221 */ /* 0x000fc80000000100 */
[----:B------:R-:W-:-:S03]  /*8150*/  FMUL R4, R4, UR5 ;  /* 0x0000000504047c20 */ /* 0x000fc60008400000 */
[----:B------:R-:W5:Y:S01]  /*8160*/  FCHK P0, R3, R15 ;  /* 0x0000000f03007302 */ /* 0x000f620000000000 */
[----:B--2---:R-:W-:-:S04]  /*8170*/  FFMA R13, -R15, R9, 1 ;  /* 0x3f8000000f0d7423 */ /* 0x004fc80000000109 */
[----:B------:R-:W-:Y:S01]  /*8180*/  FFMA R13, R9, R13, R9 ;  /* 0x0000000d090d7223 */ /* 0x000fe20000000009 */
[----:B------:R-:W-:Y:S01]  /*8190*/  BSSY.RECONVERGENT B4, `(.L_x_409) ;  /* 0x000000e000047945 */ /* 0x000fe20003800200 */
[----:B---3--:R-:W-:Y:S01]  /*81a0*/  FMUL R4, R4, R12 ;  /* 0x0000000c04047220 */ /* 0x008fe20000400000 */
[----:B----4-:R-:W-:-:S04]  /*81b0*/  FADD R8, R10, R8 ;  /* 0x000000080a087221 */ /* 0x010fc80000000000 */
[----:B------:R-:W-:Y:S01]  /*81c0*/  FMUL R4, R8, R4 ;  /* 0x0000000408047220 */ /* 0x000fe20000400000 */
[----:B------:R-:W-:-:S04]  /*81d0*/  FFMA R8, R3, R13, RZ ;  /* 0x0000000d03087223 */ /* 0x000fc800000000ff */
[----:B------:R-:W-:Y:S01]  /*81e0*/  FFMA R9, -R15, R8, R3 ;  /* 0x000000080f097223 */ /* 0x000fe20000000103 */
[----:B------:R-:W-:-:S03]  /*81f0*/  FMNMX R4, R11, R4, PT ;  /* 0x000000040b047209 */ /* 0x000fc60003800000 */
[----:B------:R-:W-:Y:S01]  /*8200*/  FFMA R13, R13, R9, R8 ;  /* 0x000000090d0d7223 */ /* 0x000fe20000000008 */
[----:B------:R-:W-:Y:S01]  /*8210*/  FMNMX R14, R7, R4, !PT ;  /* 0x00000004070e7209 */ /* 0x000fe20007800000 */
[----:B-----5:R-:W-:Y:S06]  /*8220*/  @!P0 BRA `(.L_x_410) ;  /* 0x0000000000108947 */ /* 0x020fec0003800000 */
[----:B------:R-:W-:Y:S02]  /*8230*/  MOV R4, R15 ;  /* 0x0000000f00047202 */ /* 0x000fe40000000f00 */
[----:B------:R-:W-:-:S07]  /*8240*/  MOV R8, 0x8260 ;  /* 0x0000826000087802 */ /* 0x000fce0000000f00 */
[----:B01----:R-:W-:Y:S05]  /*8250*/  CALL.REL.NOINC `($__internal_7_$__cuda_sm3x_div_rn_noftz_f32_slowpath) ;  /* 0x000000b000887944 */ /* 0x003fea0003c00000 */
[----:B------:R-:W-:-:S07]  /*8260*/  MOV R13, R3 ;  /* 0x00000003000d7202 */ /* 0x000fce0000000f00 */
.L_x_410:
[----:B------:R-:W-:Y:S05]  /*8270*/  BSYNC.RECONVERGENT B4 ;  /* 0x0000000000047941 */ /* 0x000fea0003800200 */
.L_x_409:
        /* <DEDUP_REMOVED lines=14> */
.L_x_412:
[----:B------:R-:W-:Y:S05]  /*8360*/  BSYNC.RECONVERGENT B4 ;  /* 0x0000000000047941 */ /* 0x000fea0003800200 */
.L_x_411:
        /* <DEDUP_REMOVED lines=13> */
.L_x_414:
[----:B------:R-:W-:Y:S05]  /*8440*/  BSYNC.RECONVERGENT B4 ;  /* 0x0000000000047941 */ /* 0x000fea0003800200 */
.L_x_413:
[C---:B------:R-:W-:Y:S01]  /*8450*/  FFMA R16, R14.reuse, R13, R16 ;  /* 0x0000000d0e107223 */ /* 0x040fe20000000010 */
[C---:B------:R-:W-:Y:S01]  /*8460*/  FFMA R17, R14.reuse, R12, R17 ;  /* 0x0000000c0e117223 */ /* 0x040fe20000000011 */
[----:B------:R-:W-:-:S07]  /*8470*/  FFMA R18, R14, R3, R18 ;  /* 0x000000030e127223 */ /* 0x000fce0000000012 */
.L_x_405:
[----:B------:R-:W-:Y:S05]  /*8480*/  BSYNC.RECONVERGENT B3 ;  /* 0x0000000000037941 */ /* 0x000fea0003800200 */
.L_x_401:
[----:B------:R-:W-:Y:S05]  /*8490*/  @P4 BRA `(.L_x_415) ;  /* 0xfffffff000a44947 */ /* 0x000fea000383ffff */
[----:B------:R-:W-:-:S05]  /*84a0*/  UMOV UR5, URZ ;  /* 0x000000ff00057c82 */ /* 0x000fca0008000000 */
.L_x_386:
        /* <DEDUP_REMOVED lines=11> */
[----:B------:R-:W2:Y:S02]  /*8560*/  LDG.E R3, desc[UR36][R4.64] ;  /* 0x0000002404037981 */ /* 0x000ea4000c1e1900 */
[----:B--2---:R-:W-:-:S13]  /*8570*/  ISETP.NE.AND P0, PT, R3, R2, PT ;  /* 0x000000020300720c */ /* 0x004fda0003f05270 */
[----:B------:R-:W-:Y:S05]  /*8580*/  @!P0 BRA `(.L_x_416) ;  /* 0x0000000000288947 */ /* 0x000fea0003800000 */
[----:B------:R-:W2:Y:S02]  /*8590*/  LDCU.64 UR4, c[0x0][0x3e0] ;  /* 0x00007c00ff0477ac */ /* 0x000ea40008000a00 */
[----:B--2---:R-:W-:-:S04]  /*85a0*/  UIADD3 UR4, UP0, UPT, UR7, UR4, URZ ;  /* 0x0000000407047290 */ /* 0x004fc8000ff1e0ff */
[----:B------:R-:W-:Y:S02]  /*85b0*/  UIADD3.X UR5, UPT, UPT, UR6, UR5, URZ, UP0, !UPT ;  /* 0x0000000506057290 */ /* 0x000fe400087fe4ff */
[----:B------:R-:W-:-:S04]  /*85c0*/  MOV R4, UR4 ;  /* 0x0000000400047c02 */ /* 0x000fc80008000f00 */
[----:B------:R-:W-:-:S05]  /*85d0*/  MOV R5, UR5 ;  /* 0x0000000500057c02 */ /* 0x000fca0008000f00 */
[----:B------:R-:W2:Y:S01]  /*85e0*/  LDG.E R4, desc[UR36][R4.64] ;  /* 0x0000002404047981 */ /* 0x000ea2000c1e1900 */
[----:B------:R-:W-:Y:S02]  /*85f0*/  MOV R14, R3 ;  /* 0x00000003000e7202 */ /* 0x000fe40000000f00 */
[----:B--2---:R-:W-:-:S13]  /*8600*/  ISETP.NE.AND P0, PT, R4, R2, PT ;  /* 0x000000020400720c */ /* 0x004fda0003f05270 */
[----:B------:R-:W-:Y:S05]  /*8610*/  @!P0 BRA `(.L_x_417) ;  /* 0x00000000001c8947 */ /* 0x000fea0003800000 */
[----:B------:R-:W-:Y:S05]  /*8620*/  BRA `(.L_x_222) ;  /* 0x0000008c00f47947 */ /* 0x000fea0003800000 */
.L_x_416:
[----:B------:R-:W2:Y:S02]  /*8630*/  LDCU.64 UR4, c[0x0][0x3e0] ;  /* 0x00007c00ff0477ac */ /* 0x000ea40008000a00 */
[----:B--2---:R-:W-:-:S04]  /*8640*/  UIADD3 UR4, UP0, UPT, UR7, UR4, URZ ;  /* 0x0000000407047290 */ /* 0x004fc8000ff1e0ff */
[----:B------:R-:W-:Y:S02]  /*8650*/  UIADD3.X UR5, UPT, UPT, UR6, UR5, URZ, UP0, !UPT ;  /* 0x0000000506057290 */ /* 0x000fe400087fe4ff */
[----:B------:R-:W-:-:S04]  /*8660*/  MOV R4, UR4 ;  /* 0x0000000400047c02 */ /* 0x000fc80008000f00 */
[----:B------:R-:W-:-:S05]  /*8670*/  MOV R5, UR5 ;  /* 0x0000000500057c02 */ /* 0x000fca0008000f00 */
[----:B------:R2:W5:Y:S02]  /*8680*/  LDG.E R14, desc[UR36][R4.64] ;  /* 0x00000024040e7981 */ /* 0x000564000c1e1900 */
.L_x_417:
[----:B------:R-:W3:Y:S08]  /*8690*/  LDC.64 R8, c[0x0][0x388] ;  /* 0x0000e200ff087b82 */ /* 0x000ef00000000a00 */
[----:B--2---:R-:W2:Y:S08]  /*86a0*/  LDC.64 R4, c[0x0][0x380] ;  /* 0x0000e000ff047b82 */ /* 0x004eb00000000a00 */
[----:B------:R-:W4:Y:S01]  /*86b0*/  LDC.64 R12, c[0x0][0x390] ;  /* 0x0000e400ff0c7b82 */ /* 0x000f220000000a00 */
[----:B---3-5:R-:W-:-:S05]  /*86c0*/  IMAD.WIDE R8, R14, 0x4, R8 ;  /* 0x000000040e087825 */ /* 0x028fca00078e0208 */
[----:B------:R4:W3:Y:S01]  /*86d0*/  LDG.E R6, desc[UR36][R8.64] ;  /* 0x0000002408067981 */ /* 0x0008e2000c1e1900 */
[----:B--2---:R-:W-:-:S05]  /*86e0*/  IMAD.WIDE R4, R14, 0x4, R4 ;  /* 0x000000040e047825 */ /* 0x004fca00078e0204 */
[----:B------:R3:W2:Y:S01]  /*86f0*/  LDG.E R3, desc[UR36][R4.64] ;  /* 0x0000002404037981 */ /* 0x0006a2000c1e1900 */
[----:B----4-:R-:W-:-:S06]  /*8700*/  IMAD.WIDE R8, R14, 0x4, R12 ;  /* 0x000000040e087825 */ /* 0x010fcc00078e020c */
[----:B------:R-:W4:Y:S01]  /*8710*/  LDG.E R8, desc[UR36][R8.64] ;  /* 0x0000002408087981 */ /* 0x000f22000c1e1900 */
[----:B------:R-:W-:Y:S01]  /*8720*/  BSSY.RECONVERGENT B1, `(.L_x_418) ;  /* 0x0000013000017945 */ /* 0x000fe20003800200 */
[----:B---3--:R-:W-:-:S04]  /*8730*/  FADD R5, -R24, R6 ;  /* 0x0000000618057221 */ /* 0x008fc80000000100 */
[----:B------:R-:W-:Y:S01]  /*8740*/  FMUL R4, R5, R5 ;  /* 0x0000000505047220 */ /* 0x000fe20000400000 */
[----:B--2---:R-:W-:-:S04]  /*8750*/  FADD R3, -R25, R3 ;  /* 0x0000000319037221 */ /* 0x004fc80000000100 */
        /* <DEDUP_REMOVED lines=11> */
.L_x_419:
[----:B---3--:R-:W-:Y:S01]  /*8810*/  FMUL.FTZ R4, R8, R9 ;  /* 0x0000000908047220 */ /* 0x008fe20000410000 */
[----:B------:R-:W-:-:S03]  /*8820*/  FMUL.FTZ R9, R9, 0.5 ;  /* 0x3f00000009097820 */ /* 0x000fc60000410000 */
[----:B------:R-:W-:-:S04]  /*8830*/  FFMA R8, -R4, R4, R8 ;  /* 0x0000000404087223 */ /* 0x000fc80000000108 */
[----:B------:R-:W-:-:S07]  /*8840*/  FFMA R4, R8, R9, R4 ;  /* 0x0000000908047223 */ /* 0x000fce0000000004 */
.L_x_420:
[----:B------:R-:W-:Y:S05]  /*8850*/  BSYNC.RECONVERGENT B1 ;  /* 0x0000000000017941 */ /* 0x000fea0003800200 */
.L_x_418:
[----:B------:R-:W-:-:S13]  /*8860*/  FSETP.GT.AND P0, PT, R4, R22, PT ;  /* 0x000000160400720b */ /* 0x000fda0003f04000 */
[----:B------:R-:W-:Y:S05]  /*8870*/  @!P0 BRA `(.L_x_222) ;  /* 0x0000008c00608947 */ /* 0x000fea0003800000 */
[----:B------:R-:W2:Y:S01]  /*8880*/  LDCU.64 UR4, c[0x0][0x3e8] ;  /* 0x00007d00ff0477ac */ /* 0x000ea20008000a00 */
[----:B------:R-:W3:Y:S01]  /*8890*/  LDC.64 R8, c[0x0][0x3b8] ;  /* 0x0000ee00ff087b82 */ /* 0x000ee20000000a00 */
[----:B--2---:R-:W-:-:S04]  /*88a0*/  UIADD3 UR4, UP0, UPT, UR7, UR4, URZ ;  /* 0x0000000407047290 */ /* 0x004fc8000ff1e0ff */
[----:B------:R-:W-:Y:S02]  /*88b0*/  UIADD3.X UR5, UPT, UPT, UR6, UR5, URZ, UP0, !UPT ;  /* 0x0000000506057290 */ /* 0x000fe400087fe4ff */
[----:B------:R-:W-:Y:S01]  /*88c0*/  MOV R12, UR4 ;  /* 0x00000004000c7c02 */ /* 0x000fe20008000f00 */
[----:B---3--:R-:W-:-:S03]  /*88d0*/  IMAD.WIDE R8, R14, 0x4, R8 ;  /* 0x000000040e087825 */ /* 0x008fc600078e0208 */
[----:B------:R-:W-:Y:S01]  /*88e0*/  MOV R13, UR5 ;  /* 0x00000005000d7c02 */ /* 0x000fe20008000f00 */
[----:B------:R-:W2:Y:S02]  /*88f0*/  LDCU UR4, c[0x0][0x400] ;  /* 0x00008000ff0477ac */ /* 0x000ea40008000800 */
[----:B------:R3:W4:Y:S04]  /*8900*/  LDG.E R8, desc[UR36][R8.64] ;  /* 0x0000002408087981 */ /* 0x000728000c1e1900 */
[----:B------:R5:W4:Y:S01]  /*8910*/  LDG.E R12, desc[UR36][R12.64] ;  /* 0x000000240c0c7981 */ /* 0x000b22000c1e1900 */
[----:B------:R-:W-:Y:S01]  /*8920*/  FADD R14, R4, 9.9999999392252902908e-09 ;  /* 0x322bcc77040e7421 */ /* 0x000fe20000000000 */
[----:B------:R-:W-:Y:S01]  /*8930*/  FADD R4, -R19, R4 ;  /* 0x0000000413047221 */ /* 0x000fe20000000100 */
[----:B------:R-:W-:Y:S02]  /*8940*/  BSSY.RECONVERGENT B3, `(.L_x_421) ;  /* 0x0000013000037945 */ /* 0x000fe40003800200 */
[----:B------:R-:W-:Y:S01]  /*8950*/  FCHK P0, R3, R14 ;  /* 0x0000000e03007302 */ /* 0x000fe20000000000 */
[----:B--2---:R-:W-:-:S07]  /*8960*/  FMUL R4, R4, UR4 ;  /* 0x0000000404047c20 */ /* 0x004fce0008400000 */
[----:B---3--:R-:W5:Y:S02]  /*8970*/  MUFU.RCP R9, R14 ;  /* 0x0000000e00097308 */ /* 0x008f640000001000 */
[----:B-----5:R-:W-:-:S04]  /*8980*/  FFMA R13, -R14, R9, 1 ;  /* 0x3f8000000e0d7423 */ /* 0x020fc80000000109 */
[----:B------:R-:W-:-:S04]  /*8990*/  FFMA R13, R9, R13, R9 ;  /* 0x0000000d090d7223 */ /* 0x000fc80000000009 */
[----:B------:R-:W-:Y:S01]  /*89a0*/  FFMA R9, R3, R13, RZ ;  /* 0x0000000d03097223 */ /* 0x000fe200000000ff */
[----:B----4-:R-:W-:Y:S01]  /*89b0*/  FADD R8, R10, R8 ;  /* 0x000000080a087221 */ /* 0x010fe20000000000 */
[----:B------:R-:W-:-:S04]  /*89c0*/  FMUL R4, R4, R12 ;  /* 0x0000000c04047220 */ /* 0x000fc80000400000 */
[----:B------:R-:W-:Y:S01]  /*89d0*/  FMUL R4, R8, R4 ;  /* 0x0000000408047220 */ /* 0x000fe20000400000 */
[----:B------:R-:W-:-:S04]  /*89e0*/  FFMA R8, -R14, R9, R3 ;  /* 0x000000090e087223 */ /* 0x000fc80000000103 */
[----:B------:R-:W-:Y:S01]  /*89f0*/  FMNMX R4, R11, R4, PT ;  /* 0x000000040b047209 */ /* 0x000fe20003800000 */
[----:B------:R-:W-:-:S03]  /*8a00*/  FFMA R13, R13, R8, R9 ;  /* 0x000000080d0d7223 */ /* 0x000fc60000000009 */
[----:B------:R-:W-:Y:S01]  /*8a10*/  FMNMX R10, R7, R4, !PT ;  /* 0x00000004070a7209 */ /* 0x000fe20007800000 */
[----:B------:R-:W-:Y:S06]  /*8a20*/  @!P0 BRA `(.L_x_422) ;  /* 0x0000000000108947 */ /* 0x000fec0003800000 */
[----:B------:R-:W-:Y:S02]  /*8a30*/  MOV R4, R14 ;  /* 0x0000000e00047202 */ /* 0x000fe40000000f00 */
[----:B------:R-:W-:-:S07]  /*8a40*/  MOV R8, 0x8a60 ;  /* 0x00008a6000087802 */ /* 0x000fce0000000f00 */
[----:B01----:R-:W-:Y:S05]  /*8a50*/  CALL.REL.NOINC `($__internal_7_$__cuda_sm3x_div_rn_noftz_f32_slowpath) ;  /* 0x000000a800887944 */ /* 0x003fea0003c00000 */
[----:B------:R-:W-:-:S07]  /*8a60*/  MOV R13, R3 ;  /* 0x00000003000d7202 */ /* 0x000fce0000000f00 */
.L_x_422:
[----:B------:R-:W-:Y:S05]  /*8a70*/  BSYNC.RECONVERGENT B3 ;  /* 0x0000000000037941 */ /* 0x000fea0003800200 */
.L_x_421:
        /* <DEDUP_REMOVED lines=14> */
.L_x_424:
[----:B------:R-:W-:Y:S05]  /*8b60*/  BSYNC.RECONVERGENT B3 ;  /* 0x0000000000037941 */ /* 0x000fea0003800200 */
.L_x_423:
        /* <DEDUP_REMOVED lines=13> */
.L_x_426:
[----:B------:R-:W-:Y:S05]  /*8c40*/  BSYNC.RECONVERGENT B3 ;  /* 0x0000000000037941 */ /* 0x000fea0003800200 */
.L_x_425:
[C---:B------:R-:W-:Y:S01]  /*8c50*/  FFMA R16, R10.reuse, R13, R16 ;  /* 0x0000000d0a107223 */ /* 0x040fe20000000010 */
[C---:B------:R-:W-:Y:S01]  /*8c60*/  FFMA R17, R10.reuse, R7, R17 ;  /* 0x000000070a117223 */ /* 0x040fe20000000011 */
[----:B------:R-:W-:Y:S01]  /*8c70*/  FFMA R18, R10, R3, R18 ;  /* 0x000000030a127223 */ /* 0x000fe20000000012 */
[----:B------:R-:W-:Y:S06]  /*8c80*/  BRA `(.L_x_222) ;  /* 0x00000088005c7947 */ /* 0x000fec0003800000 */
.L_x_729:
[----:B------:R-:W0:Y:S01]  /*8c90*/  LDC R10, c[0x0][0x444] ;  /* 0x00011100ff0a7b82 */ /* 0x000e220000000800 */
[----:B------:R-:W-:Y:S01]  /*8ca0*/  UISETP.GE.AND UP0, UPT, UR4, 0x1, UPT ;  /* 0x000000010400788c */ /* 0x000fe2000bf06270 */
[----:B------:R-:W-:Y:S01]  /*8cb0*/  HFMA2 R18, -RZ, RZ, 0, 0 ;  /* 0x00000000ff127431 */ /* 0x000fe200000001ff */
[----:B------:R-:W-:Y:S02]  /*8cc0*/  CS2R R16, SRZ ;  /* 0x0000000000107805 */ /* 0x000fe4000001ff00 */
[----:B0-----:R-:W-:-:S05]  /*8cd0*/  FMNMX R10, R10, 0.0099999997764825820923, !PT ;  /* 0x3c23d70a0a0a7809 */ /* 0x001fca0007800000 */
[----:B------:R-:W-:Y:S05]  /*8ce0*/  BRA.U !UP0, `(.L_x_427) ;  /* 0x00000019088c7547 */ /* 0x000fea000b800000 */
[----:B------:R-:W0:Y:S01]  /*8cf0*/  LDC R12, c[0x0][0x448] ;  /* 0x00011200ff0c7b82 */ /* 0x000e220000000800 */
[----:B------:R-:W-:Y:S02]  /*8d00*/  MOV R18, RZ ;  /* 0x000000ff00127202 */ /* 0x000fe40000000f00 */
[----:B------:R-:W-:Y:S02]  /*8d10*/  CS2R R16, SRZ ;  /* 0x0000000000107805 */ /* 0x000fe4000001ff00 */
[----:B------:R-:W-:Y:S02]  /*8d20*/  MOV R11, RZ ;  /* 0x000000ff000b7202 */ /* 0x000fe40000000f00 */
[----:B0-----:R-:W-:-:S07]  /*8d30*/  FMNMX R12, R12, 1, !PT ;  /* 0x3f8000000c0c7809 */ /* 0x001fce0007800000 */
.L_x_469:
        /* <DEDUP_REMOVED lines=28> */
.L_x_431:
[----:B--2---:R-:W-:Y:S01]  /*8f00*/  FMUL.FTZ R13, R14, R4 ;  /* 0x000000040e0d7220 */ /* 0x004fe20000410000 */
[----:B------:R-:W-:-:S03]  /*8f10*/  FMUL.FTZ R4, R4, 0.5 ;  /* 0x3f00000004047820 */ /* 0x000fc60000410000 */
[----:B------:R-:W-:-:S04]  /*8f20*/  FFMA R3, -R13, R13, R14 ;  /* 0x0000000d0d037223 */ /* 0x000fc8000000010e */
[----:B------:R-:W-:-:S07]  /*8f30*/  FFMA R13, R3, R4, R13 ;  /* 0x00000004030d7223 */ /* 0x000fce000000000d */
.L_x_432:
[----:B------:R-:W-:Y:S05]  /*8f40*/  BSYNC.RECONVERGENT B1 ;  /* 0x0000000000017941 */ /* 0x000fea0003800200 */
.L_x_430:
        /* <DEDUP_REMOVED lines=19> */
.L_x_437:
[----:B------:R-:W-:Y:S05]  /*9080*/  BSYNC.RECONVERGENT B5 ;  /* 0x0000000000057941 */ /* 0x000fea0003800200 */
.L_x_436:
        /* <DEDUP_REMOVED lines=14> */
.L_x_439:
[----:B------:R-:W-:Y:S05]  /*9170*/  BSYNC.RECONVERGENT B5 ;  /* 0x0000000000057941 */ /* 0x000fea0003800200 */
.L_x_438:
        /* <DEDUP_REMOVED lines=14> */
.L_x_441:
[----:B------:R-:W-:Y:S05]  /*9260*/  BSYNC.RECONVERGENT B5 ;  /* 0x0000000000057941 */ /* 0x000fea0003800200 */
.L_x_440:
[----:B------:R-:W-:Y:S01]  /*9270*/  MOV R5, R3 ;  /* 0x0000000300057202 */ /* 0x000fe20000000f00 */
[----:B------:R-:W-:Y:S06]  /*9280*/  BRA `(.L_x_442) ;  /* 0x0000000c005c7947 */ /* 0x000fec0003800000 */
.L_x_435:
        /* <DEDUP_REMOVED lines=23> */
.L_x_445:
        /* <DEDUP_REMOVED lines=42> */
.L_x_444:
[----:B------:R-:W-:Y:S05]  /*96a0*/  BSYNC.RECONVERGENT B1 ;  /* 0x0000000000017941 */ /* 0x000fea0003800200 */
.L_x_443:
        /* <DEDUP_REMOVED lines=28> */
.L_x_448:
        /* <DEDUP_REMOVED lines=42> */
.L_x_447:
[----:B------:R-:W-:Y:S05]  /*9b10*/  BSYNC.RECONVERGENT B1 ;  /* 0x0000000000017941 */ /* 0x000fea0003800200 */
.L_x_446:
        /* <DEDUP_REMOVED lines=27> */
.L_x_450:
[----:B------:R-:W-:Y:S01]  /*9cd0*/  FMUL.FTZ R4, R7, R8 ;  /* 0x0000000807047220 */ /* 0x000fe20000410000 */
[----:B------:R-:W-:-:S03]  /*9ce0*/  FMUL.FTZ R8, R8, 0.5 ;  /* 0x3f00000008087820 */ /* 0x000fc60000410000 */
[----:B------:R-:W-:-:S04]  /*9cf0*/  FFMA R7, -R4, R4, R7 ;  /* 0x0000000404077223 */ /* 0x000fc80000000107 */
[----:B------:R-:W-:-:S07]  /*9d00*/  FFMA R4, R7, R8, R4 ;  /* 0x0000000807047223 */ /* 0x000fce0000000004 */
.L_x_451:
[----:B------:R-:W-:Y:S05]  /*9d10*/  BSYNC.RECONVERGENT B1 ;  /* 0x0000000000017941 */ /* 0x000fea0003800200 */
.L_x_449:
        /* <DEDUP_REMOVED lines=14> */
.L_x_453:
[----:B------:R-:W-:Y:S05]  /*9e00*/  BSYNC.RECONVERGENT B5 ;  /* 0x0000000000057941 */ /* 0x000fea0003800200 */
.L_x_452:
        /* <DEDUP_REMOVED lines=14> */
.L_x_455:
[----:B------:R-:W-:Y:S05]  /*9ef0*/  BSYNC.RECONVERGENT B5 ;  /* 0x0000000000057941 */ /* 0x000fea0003800200 */
.L_x_454:
        /* <DEDUP_REMOVED lines=15> */
.L_x_456:
[----:B------:R-:W-:Y:S05]  /*9ff0*/  BSYNC.RECONVERGENT B5 ;  /* 0x0000000000057941 */ /* 0x000fea0003800200 */
.L_x_442:
[----:B------:R-:W-:Y:S05]  /*a000*/  BSYNC.RECONVERGENT B4 ;  /* 0x0000000000047941 */ /* 0x000fea0003800200 */
.L_x_434:
        /* <DEDUP_REMOVED lines=14> */
[----:B------:R-:W-:Y:S02]  /*a0f0*/  MOV R3, R13 ;  /* 0x0000000d00037202 */ /* 0x000fe40000000f00 */
[----:B------:R-:W-:Y:S02]  /*a100*/  MOV R4, R7 ;  /* 0x0000000700047202 */ /* 0x000fe40000000f00 */
[----:B------:R-:W-:-:S07]  /*a110*/  MOV R8, 0xa130 ;  /* 0x0000a13000087802 */ /* 0x000fce0000000f00 */
[----:B-1----:R-:W-:Y:S05]  /*a120*/  CALL.REL.NOINC `($__internal_7_$__cuda_sm3x_div_rn_noftz_f32_slowpath) ;  /* 0x0000009000d47944 */ /* 0x002fea0003c00000 */
.L_x_458:
[----:B------:R-:W-:Y:S05]  /*a130*/  BSYNC.RECONVERGENT B4 ;  /* 0x0000000000047941 */ /* 0x000fea0003800200 */
.L_x_457:
[C---:B------:R-:W-:Y:S01]  /*a140*/  FFMA R16, R3.reuse, R14, R16 ;  /* 0x0000000e03107223 */ /* 0x040fe20000000010 */
[C---:B------:R-:W-:Y:S01]  /*a150*/  FFMA R17, R3.reuse, R15, R17 ;  /* 0x0000000f03117223 */ /* 0x040fe20000000011 */
[----:B------:R-:W-:Y:S01]  /*a160*/  FFMA R18, R3, R5, R18 ;  /* 0x0000000503127223 */ /* 0x000fe20000000012 */
[----:B------:R-:W-:Y:S06]  /*a170*/  BRA `(.L_x_429) ;  /* 0x0000000400547947 */ /* 0x000fec0003800000 */
.L_x_433:
        /* <DEDUP_REMOVED lines=18> */
.L_x_460:
[----:B------:R-:W-:Y:S05]  /*a2a0*/  BSYNC.RECONVERGENT B4 ;  /* 0x0000000000047941 */ /* 0x000fea0003800200 */
.L_x_459:
        /* <DEDUP_REMOVED lines=17> */
.L_x_462:
[----:B------:R-:W-:Y:S05]  /*a3c0*/  BSYNC.RECONVERGENT B4 ;  /* 0x0000000000047941 */ /* 0x000fea0003800200 */
.L_x_461:
        /* <DEDUP_REMOVED lines=15> */
.L_x_464:
[----:B------:R-:W-:Y:S05]  /*a4c0*/  BSYNC.RECONVERGENT B4 ;  /* 0x0000000000047941 */ /* 0x000fea0003800200 */
.L_x_463:
        /* <DEDUP_REMOVED lines=14> */
.L_x_466:
[----:B------:R-:W-:Y:S05]  /*a5b0*/  BSYNC.RECONVERGENT B4 ;  /* 0x0000000000047941 */ /* 0x000fea0003800200 */
.L_x_465:
        /* <DEDUP_REMOVED lines=13> */
.L_x_468:
[----:B------:R-:W-:Y:S05]  /*a690*/  BSYNC.RECONVERGENT B4 ;  /* 0x0000000000047941 */ /* 0x000fea0003800200 */
.L_x_467:
[-C--:B------:R-:W-:Y:S01]  /*a6a0*/  FFMA R16, R13, R14.reuse, R16 ;  /* 0x0000000e0d107223 */ /* 0x080fe20000000010 */
[-C--:B------:R-:W-:Y:S01]  /*a6b0*/  FFMA R17, R5, R14.reuse, R17 ;  /* 0x0000000e05117223 */ /* 0x080fe20000000011 */
[----:B------:R-:W-:-:S07]  /*a6c0*/  FFMA R18, R3, R14, R18 ;  /* 0x0000000e03127223 */ /* 0x000fce0000000012 */
.L_x_429:
[----:B------:R-:W-:Y:S05]  /*a6d0*/  BSYNC.RECONVERGENT B3 ;  /* 0x0000000000037941 */ /* 0x000fea0003800200 */
.L_x_428:
[----:B------:R-:W0:Y:S01]  /*a6e0*/  LDCU UR4, c[0x0][0x45c] ;  /* 0x00008b80ff0477ac */ /* 0x000e220008000800 */
[----:B------:R-:W-:-:S04]  /*a6f0*/  IADD3 R11, PT, PT, R11, 0x1, RZ ;  /* 0x000000010b0b7810 */ /* 0x000fc80007ffe0ff */
[----:B0-----:R-:W-:-:S13]  /*a700*/  ISETP.NE.AND P0, PT, R11, UR4, PT ;  /* 0x000000040b007c0c */ /* 0x001fda000bf05270 */
[----:B------:R-:W-:Y:S05]  /*a710*/  @P0 BRA `(.L_x_469) ;  /* 0xffffffe400880947 */ /* 0x000fea000383ffff */
.L_x_427:
[----:B------:R-:W0:Y:S02]  /*a720*/  LDCU UR6, c[0x0][0x460] ;  /* 0x00008c00ff0677ac */ /* 0x000e240008000800 */
        /* <DEDUP_REMOVED lines=15> */
.L_x_494:
        /* <DEDUP_REMOVED lines=40> */
.L_x_475:
[----:B---3--:R-:W-:Y:S01]  /*aaa0*/  FMUL.FTZ R4, R8, R9 ;  /* 0x0000000908047220 */ /* 0x008fe20000410000 */
[----:B------:R-:W-:-:S03]  /*aab0*/  FMUL.FTZ R9, R9, 0.5 ;  /* 0x3f00000009097820 */ /* 0x000fc60000410000 */
[----:B------:R-:W-:-:S04]  /*aac0*/  FFMA R8, -R4, R4, R8 ;  /* 0x0000000404087223 */ /* 0x000fc80000000108 */
[----:B------:R-:W-:-:S07]  /*aad0*/  FFMA R4, R8, R9, R4 ;  /* 0x0000000908047223 */ /* 0x000fce0000000004 */
.L_x_476:
[----:B0-----:R-:W-:Y:S05]  /*aae0*/  BSYNC.RECONVERGENT B1 ;  /* 0x0000000000017941 */ /* 0x001fea0003800200 */
.L_x_474:
        /* <DEDUP_REMOVED lines=22> */
.L_x_478:
[----:B------:R-:W-:Y:S05]  /*ac50*/  BSYNC.RECONVERGENT B4 ;  /* 0x0000000000047941 */ /* 0x000fea0003800200 */
.L_x_477:
        /* <DEDUP_REMOVED lines=14> */
.L_x_480:
[----:B------:R-:W-:Y:S05]  /*ad40*/  BSYNC.RECONVERGENT B4 ;  /* 0x0000000000047941 */ /* 0x000fea0003800200 */
.L_x_479:
        /* <DEDUP_REMOVED lines=13> */
.L_x_482:
[----:B------:R-:W-:Y:S05]  /*ae20*/  BSYNC.RECONVERGENT B4 ;  /* 0x0000000000047941 */ /* 0x000fea0003800200 */
.L_x_481:
[C---:B------:R-:W-:Y:S01]  /*ae30*/  FFMA R16, R48.reuse, R46, R16 ;  /* 0x0000002e30107223 */ /* 0x040fe20000000010 */
[C---:B------:R-:W-:Y:S01]  /*ae40*/  FFMA R17, R48.reuse, R47, R17 ;  /* 0x0000002f30117223 */ /* 0x040fe20000000011 */
[----:B------:R-:W-:-:S07]  /*ae50*/  FFMA R18, R48, R3, R18 ;  /* 0x0000000330127223 */ /* 0x000fce0000000012 */
.L_x_473:
[----:B0-----:R-:W-:Y:S05]  /*ae60*/  BSYNC.RECONVERGENT B3 ;  /* 0x0000000000037941 */ /* 0x001fea0003800200 */
.L_x_472:
        /* <DEDUP_REMOVED lines=32> */
.L_x_486:
[----:B--2---:R-:W-:Y:S01]  /*b070*/  FMUL.FTZ R4, R8, R9 ;  /* 0x0000000908047220 */ /* 0x004fe20000410000 */
[----:B------:R-:W-:-:S03]  /*b080*/  FMUL.FTZ R9, R9, 0.5 ;  /* 0x3f00000009097820 */ /* 0x000fc60000410000 */
[----:B------:R-:W-:-:S04]  /*b090*/  FFMA R8, -R4, R4, R8 ;  /* 0x0000000404087223 */ /* 0x000fc80000000108 */
[----:B------:R-:W-:-:S07]  /*b0a0*/  FFMA R4, R8, R9, R4 ;  /* 0x0000000908047223 */ /* 0x000fce0000000004 */
.L_x_487:
[----:B------:R-:W-:Y:S05]  /*b0b0*/  BSYNC.RECONVERGENT B1 ;  /* 0x0000000000017941 */ /* 0x000fea0003800200 */
.L_x_485:
        /* <DEDUP_REMOVED lines=22> */
.L_x_489:
[----:B------:R-:W-:Y:S05]  /*b220*/  BSYNC.RECONVERGENT B4 ;  /* 0x0000000000047941 */ /* 0x000fea0003800200 */
.L_x_488:
        /* <DEDUP_REMOVED lines=14> */
.L_x_491:
[----:B------:R-:W-:Y:S05]  /*b310*/  BSYNC.RECONVERGENT B4 ;  /* 0x0000000000047941 */ /* 0x000fea0003800200 */
.L_x_490:
        /* <DEDUP_REMOVED lines=13> */
.L_x_493:
[----:B------:R-:W-:Y:S05]  /*b3f0*/  BSYNC.RECONVERGENT B4 ;  /* 0x0000000000047941 */ /* 0x000fea0003800200 */
.L_x_492:
[C---:B------:R-:W-:Y:S01]  /*b400*/  FFMA R16, R14.reuse, R12, R16 ;  /* 0x0000000c0e107223 */ /* 0x040fe20000000010 */
[C---:B------:R-:W-:Y:S01]  /*b410*/  FFMA R17, R14.reuse, R13, R17 ;  /* 0x0000000d0e117223 */ /* 0x040fe20000000011 */
[----:B------:R-:W-:-:S07]  /*b420*/  FFMA R18, R14, R3, R18 ;  /* 0x000000030e127223 */ /* 0x000fce0000000012 */
.L_x_484:
[----:B------:R-:W-:Y:S05]  /*b430*/  BSYNC.RECONVERGENT B3 ;  /* 0x0000000000037941 */ /* 0x000fea0003800200 */
.L_x_483:
[----:B------:R-:W-:Y:S05]  /*b440*/  @P4 BRA `(.L_x_494) ;  /* 0xfffffff000f44947 */ /* 0x000fea000383ffff */
[----:B------:R-:W-:-:S05]  /*b450*/  UMOV UR5, URZ ;  /* 0x000000ff00057c82 */ /* 0x000fca0008000000 */
.L_x_471:
        /* <DEDUP_REMOVED lines=48> */
.L_x_497:
[----:B--2---:R-:W-:Y:S01]  /*b760*/  FMUL.FTZ R4, R8, R9 ;  /* 0x0000000908047220 */ /* 0x004fe20000410000 */
[----:B------:R-:W-:-:S03]  /*b770*/  FMUL.FTZ R9, R9, 0.5 ;  /* 0x3f00000009097820 */ /* 0x000fc60000410000 */
[----:B------:R-:W-:-:S04]  /*b780*/  FFMA R8, -R4, R4, R8 ;  /* 0x0000000404087223 */ /* 0x000fc80000000108 */
[----:B------:R-:W-:-:S07]  /*b790*/  FFMA R4, R8, R9, R4 ;  /* 0x0000000908047223 */ /* 0x000fce0000000004 */
.L_x_498:
[----:B------:R-:W-:Y:S05]  /*b7a0*/  BSYNC.RECONVERGENT B1 ;  /* 0x0000000000017941 */ /* 0x000fea0003800200 */
.L_x_496:
        /* <DEDUP_REMOVED lines=28> */
.L_x_500:
[----:B------:R-:W-:Y:S05]  /*b970*/  BSYNC.RECONVERGENT B4 ;  /* 0x0000000000047941 */ /* 0x000fea0003800200 */
.L_x_499:
        /* <DEDUP_REMOVED lines=14> */
.L_x_502:
[----:B------:R-:W-:Y:S05]  /*ba60*/  BSYNC.RECONVERGENT B4 ;  /* 0x0000000000047941 */ /* 0x000fea0003800200 */
.L_x_501:
        /* <DEDUP_REMOVED lines=13> */
.L_x_504:
[----:B------:R-:W-:Y:S05]  /*bb40*/  BSYNC.RECONVERGENT B4 ;  /* 0x0000000000047941 */ /* 0x000fea0003800200 */
.L_x_503:
[C---:B------:R-:W-:Y:S01]  /*bb50*/  FFMA R16, R11.reuse, R10, R16 ;  /* 0x0000000a0b107223 */ /* 0x040fe20000000010 */
[C---:B------:R-:W-:Y:S01]  /*bb60*/  FFMA R17, R11.reuse, R7, R17 ;  /* 0x000000070b117223 */ /* 0x040fe20000000011 */
[----:B------:R-:W-:-:S07]  /*bb70*/  FFMA R18, R11, R3, R18 ;  /* 0x000000030b127223 */ /* 0x000fce0000000012 */
.L_x_495:
[----:B------:R-:W-:Y:S05]  /*bb80*/  BSYNC.RECONVERGENT B3 ;  /* 0x0000000000037941 */ /* 0x000fea0003800200 */
.L_x_470:
[----:B------:R-:W0:Y:S01]  /*bb90*/  LDCU UR4, c[0x0][0x464] ;  /* 0x00008c80ff0477ac */ /* 0x000e220008000800 */
[----:B------:R-:W-:Y:S01]  /*bba0*/  HFMA2 R7, -RZ, RZ, 0, 0 ;  /* 0x00000000ff077431 */ /* 0x000fe200000001ff */
[----:B------:R-:W-:Y:S01]  /*bbb0*/  CS2R R10, SRZ ;  /* 0x00000000000a7805 */ /* 0x000fe2000001ff00 */
[----:B0-----:R-:W-:-:S09]  /*bbc0*/  UISETP.GE.AND UP0, UPT, UR4, 0x1, UPT ;  /* 0x000000010400788c */ /* 0x001fd2000bf06270 */
[----:B------:R-:W-:Y:S05]  /*bbd0*/  BRA.U !UP0, `(.L_x_505) ;  /* 0x00000029086c7547 */ /* 0x000fea000b800000 */
[----:B------:R-:W0:Y:S01]  /*bbe0*/  LDC R15, c[0x0][0x45c] ;  /* 0x00011700ff0f7b82 */ /* 0x000e220000000800 */
[----:B------:R-:W-:Y:S01]  /*bbf0*/  MOV R14, 0x1 ;  /* 0x00000001000e7802 */ /* 0x000fe20000000f00 */
[----:B-----5:R-:W-:Y:S01]  /*bc00*/  FADD R12, RZ, -R23 ;  /* 0x80000017ff0c7221 */ /* 0x020fe20000000000 */
[----:B------:R-:W-:Y:S02]  /*bc10*/  MOV R7, RZ ;  /* 0x000000ff00077202 */ /* 0x000fe40000000f00 */
[----:B------:R-:W-:Y:S02]  /*bc20*/  CS2R R10, SRZ ;  /* 0x00000000000a7805 */ /* 0x000fe4000001ff00 */
[----:B------:R-:W-:Y:S02]  /*bc30*/  MOV R13, RZ ;  /* 0x000000ff000d7202 */ /* 0x000fe40000000f00 */
[----:B------:R-:W-:Y:S02]  /*bc40*/  SHF.L.W.U32 R14, R14, R2, RZ ;  /* 0x000000020e0e7219 */ /* 0x000fe40000000eff */
[----:B0-----:R-:W-:-:S02]  /*bc50*/  LOP3.LUT R47, R15, 0x3, RZ, 0xc0, !PT ;  /* 0x000000030f2f7812 */ /* 0x001fc400078ec0ff */
[----:B------:R-:W-:-:S07]  /*bc60*/  LOP3.LUT R15, R15, 0x7ffffffc, RZ, 0xc0, !PT ;  /* 0x7ffffffc0f0f7812 */ /* 0x000fce00078ec0ff */
.L_x_586:
[----:B------:R-:W0:Y:S01]  /*bc70*/  LDC.64 R4, c[0x0][0x3f8] ;  /* 0x0000fe00ff047b82 */ /* 0x000e220000000a00 */
[----:B------:R-:W2:Y:S01]  /*bc80*/  LDCU UR4, c[0x0][0x464] ;  /* 0x00008c80ff0477ac */ /* 0x000ea20008000800 */
[----:B0-----:R-:W-:-:S05]  /*bc90*/  IMAD.WIDE.U32 R4, R13, 0x14, R4 ;  /* 0x000000140d047825 */ /* 0x001fca00078e0004 */
[----:B------:R-:W3:Y:S01]  /*bca0*/  LDG.E R3, desc[UR36][R4.64+0x10] ;  /* 0x0000102404037981 */ /* 0x000ee2000c1e1900 */
[----:B------:R-:W-:Y:S01]  /*bcb0*/  IADD3 R13, PT, PT, R13, 0x1, RZ ;  /* 0x000000010d0d7810 */ /* 0x000fe20007ffe0ff */
[----:B------:R-:W-:Y:S03]  /*bcc0*/  BSSY.RECONVERGENT B3, `(.L_x_506) ;  /* 0x000028b000037945 */ /* 0x000fe60003800200 */
[----:B--2---:R-:W-:Y:S02]  /*bcd0*/  ISETP.NE.AND P4, PT, R13, UR4, PT ;  /* 0x000000040d007c0c */ /* 0x004fe4000bf85270 */
[----:B---3--:R-:W-:-:S13]  /*bce0*/  LOP3.LUT P0, RZ, R3, R14, RZ, 0xc0, !PT ;  /* 0x0000000e03ff7212 */ /* 0x008fda000780c0ff */
[----:B-----5:R-:W-:Y:S05]  /*bcf0*/  @!P0 BRA `(.L_x_507) ;  /* 0x00000028001c8947 */ /* 0x020fea0003800000 */
[----:B------:R-:W2:Y:S04]  /*bd00*/  LDG.E R8, desc[UR36][R4.64] ;  /* 0x0000002404087981 */ /* 0x000ea8000c1e1900 */
[----:B------:R0:W5:Y:S04]  /*bd10*/  LDG.E R19, desc[UR36][R4.64+0x4] ;  /* 0x0000042404137981 */ /* 0x000168000c1e1900 */
[----:B------:R0:W5:Y:S04]  /*bd20*/  LDG.E R22, desc[UR36][R4.64+0x8] ;  /* 0x0000082404167981 */ /* 0x000168000c1e1900 */
[----:B------:R0:W5:Y:S01]  /*bd30*/  LDG.E R6, desc[UR36][R4.64+0xc] ;  /* 0x00000c2404067981 */ /* 0x000162000c1e1900 */
[----:B--2---:R-:W-:-:S13]  /*bd40*/  ISETP.GT.AND P0, PT, R8, 0x2, PT ;  /* 0x000000020800780c */ /* 0x004fda0003f04270 */
[----:B0-----:R-:W-:Y:S05]  /*bd50*/  @P0 BRA `(.L_x_508) ;  /* 0x0000002400d00947 */ /* 0x001fea0003800000 */
[----:B------:R-:W-:-:S04]  /*bd60*/  MOV R3, 0xffffffff ;  /* 0xffffffff00037802 */ /* 0x000fc80000000f00 */
[----:B------:R-:W-:-:S04]  /*bd70*/  VIADDMNMX.U32 R3, R8, R3, 0x2, PT ;  /* 0x0000000208037446 */ /* 0x000fc80003800003 */
[----:B------:R-:W-:-:S04]  /*bd80*/  SHF.L.U32 R3, R3, 0x2, RZ ;  /* 0x0000000203037819 */ /* 0x000fc800000006ff */
[----:B------:R-:W0:Y:S02]  /*bd90*/  LDC R4, c[0x2][R3+0x18] ;  /* 0x0080060003047b82 */ /* 0x000e240000000800 */
[----:B0-----:R-:W-:-:S04]  /*bda0*/  SHF.R.S32.HI R5, RZ, 0x1f, R4 ;  /* 0x0000001fff057819 */ /* 0x001fc80000011404 */
.L_x_732:
[----:B------:R-:W-:Y:S05]  /*bdb0*/  BRX R4 -0xbdc0                                                           (*"BRANCH_TARGETS .L_x_733,.L_x_734,.L_x_507"*) ;  /* 0xffffff4004907949 */ /* 0x000fea000383ffff */
.L_x_734:
[-C--:B-----5:R-:W-:Y:S02]  /*bdc0*/  FSETP.GT.AND P0, PT, |R25|, R22.reuse, PT ;  /* 0x000000161900720b */ /* 0x0a0fe40003f04200 */
[----:B------:R-:W-:Y:S02]  /*bdd0*/  FSETP.GT.AND P1, PT, |R24|, R22, PT ;  /* 0x000000161800720b */ /* 0x000fe40003f24200 */
[----:B------:R-:W-:-:S09]  /*bde0*/  FSETP.GT.AND P2, PT, |R23|, R6, PT ;  /* 0x000000061700720b */ /* 0x000fd20003f44200 */
[C---:B------:R-:W-:Y:S02]  /*bdf0*/  @P0 LOP3.LUT R3, R22.reuse, 0x80000000, R25, 0xb8, !PT ;  /* 0x8000000016030812 */ /* 0x040fe400078eb819 */
[----:B------:R-:W-:-:S03]  /*be00*/  @P1 LOP3.LUT R22, R22, 0x80000000, R24, 0xb8, !PT ;  /* 0x8000000016161812 */ /* 0x000fc600078eb818 */
[----:B------:R-:W-:Y:S02]  /*be10*/  @P0 FADD R3, R25, -R3 ;  /* 0x8000000319030221 */ /* 0x000fe40000000000 */
[----:B------:R-:W-:Y:S02]  /*be20*/  @P1 FADD R22, R24, -R22 ;  /* 0x8000001618161221 */ /* 0x000fe40000000000 */
[C---:B------:R-:W-:Y:S02]  /*be30*/  @P0 FFMA R11, -R19.reuse, R3, R11 ;  /* 0x00000003130b0223 */ /* 0x040fe4000000010b */
[----:B------:R-:W-:Y:S01]  /*be40*/  @P1 FFMA R10, -R19, R22, R10 ;  /* 0x00000016130a1223 */ /* 0x000fe2000000010a */
[----:B------:R-:W-:Y:S06]  /*be50*/  @!P2 BRA `(.L_x_507) ;  /* 0x0000002400c4a947 */ /* 0x000fec0003800000 */
[----:B------:R-:W-:-:S05]  /*be60*/  LOP3.LUT R3, R6, 0x80000000, R23, 0xb8, !PT ;  /* 0x8000000006037812 */ /* 0x000fca00078eb817 */
[----:B------:R-:W-:-:S04]  /*be70*/  FADD R3, R23, -R3 ;  /* 0x8000000317037221 */ /* 0x000fc80000000000 */
[----:B------:R-:W-:Y:S01]  /*be80*/  FFMA R7, -R19, R3, R7 ;  /* 0x0000000313077223 */ /* 0x000fe20000000107 */
[----:B------:R-:W-:Y:S06]  /*be90*/  BRA `(.L_x_507) ;  /* 0x0000002400b47947 */ /* 0x000fec0003800000 */
.L_x_733:
[----:B------:R-:W0:Y:S02]  /*bea0*/  LDCU UR4, c[0x0][0x45c] ;  /* 0x00008b80ff0477ac */ /* 0x000e240008000800 */
[----:B0-----:R-:W-:-:S09]  /*beb0*/  UISETP.GE.AND UP0, UPT, UR4, 0x1, UPT ;  /* 0x000000010400788c */ /* 0x001fd2000bf06270 */
[----:B------:R-:W-:Y:S05]  /*bec0*/  BRA.U !UP0, `(.L_x_507) ;  /* 0x0000002508a87547 */ /* 0x000fea000b800000 */
[----:B------:R-:W-:Y:S01]  /*bed0*/  UISETP.GE.U32.AND UP0, UPT, UR4, 0x4, UPT ;  /* 0x000000040400788c */ /* 0x000fe2000bf06070 */
[----:B------:R-:W-:-:S08]  /*bee0*/  HFMA2 R44, -RZ, RZ, 0, 0 ;  /* 0x00000000ff2c7431 */ /* 0x000fd000000001ff */
[----:B------:R-:W-:Y:S05]  /*bef0*/  BRA.U !UP0, `(.L_x_509) ;  /* 0x0000001508607547 */ /* 0x000fea000b800000 */
[----:B------:R-:W-:-:S07]  /*bf00*/  MOV R44, RZ ;  /* 0x000000ff002c7202 */ /* 0x000fce0000000f00 */
.L_x_554:
[----:B------:R-:W-:Y:S01]  /*bf10*/  ISETP.NE.AND P0, PT, R44, R2, PT ;  /* 0x000000022c00720c */ /* 0x000fe20003f05270 */
[----:B------:R-:W-:-:S12]  /*bf20*/  BSSY.RECONVERGENT B4, `(.L_x_510) ;  /* 0x0000052000047945 */ /* 0x000fd80003800200 */
[----:B------:R-:W-:Y:S05]  /*bf30*/  @!P0 BRA `(.L_x_511) ;  /* 0x0000000400408947 */ /* 0x000fea0003800000 */
[----:B------:R-:W0:Y:S08]  /*bf40*/  LDC.64 R8, c[0x0][0x388] ;  /* 0x0000e200ff087b82 */ /* 0x000e300000000a00 */
[----:B------:R-:W2:Y:S08]  /*bf50*/  LDC.64 R4, c[0x0][0x380] ;  /* 0x0000e000ff047b82 */ /* 0x000eb00000000a00 */
[----:B------:R-:W3:Y:S01]  /*bf60*/  LDC.64 R20, c[0x0][0x390] ;  /* 0x0000e400ff147b82 */ /* 0x000ee20000000a00 */
[----:B0-----:R-:W-:-:S05]  /*bf70*/  IMAD.WIDE.U32 R8, R44, 0x4, R8 ;  /* 0x000000042c087825 */ /* 0x001fca00078e0008 */
[----:B-----5:R3:W4:Y:S01]  /*bf80*/  LDG.E R6, desc[UR36][R8.64] ;  /* 0x0000002408067981 */ /* 0x020722000c1e1900 */
[----:B--2---:R-:W-:-:S05]  /*bf90*/  IMAD.WIDE.U32 R4, R44, 0x4, R4 ;  /* 0x000000042c047825 */ /* 0x004fca00078e0004 */
[----:B------:R4:W2:Y:S01]  /*bfa0*/  LDG.E R3, desc[UR36][R4.64] ;  /* 0x0000002404037981 */ /* 0x0008a2000c1e1900 */
[----:B---3--:R-:W-:-:S06]  /*bfb0*/  IMAD.WIDE.U32 R8, R44, 0x4, R20 ;  /* 0x000000042c087825 */ /* 0x008fcc00078e0014 */
[----:B------:R-:W3:Y:S01]  /*bfc0*/  LDG.E R8, desc[UR36][R8.64] ;  /* 0x0000002408087981 */ /* 0x000ee2000c1e1900 */
[----:B------:R-:W-:Y:S01]  /*bfd0*/  BSSY.RECONVERGENT B1, `(.L_x_512) ;  /* 0x0000013000017945 */ /* 0x000fe20003800200 */
[----:B----4-:R-:W-:-:S04]  /*bfe0*/  FADD R5, R24, -R6 ;  /* 0x8000000618057221 */ /* 0x010fc80000000000 */
        /* <DEDUP_REMOVED lines=13> */
.L_x_513:
[----:B--2---:R-:W-:Y:S01]  /*c0c0*/  FMUL.FTZ R4, R8, R9 ;  /* 0x0000000908047220 */ /* 0x004fe20000410000 */
[----:B------:R-:W-:-:S03]  /*c0d0*/  FMUL.FTZ R9, R9, 0.5 ;  /* 0x3f00000009097820 */ /* 0x000fc60000410000 */
[----:B------:R-:W-:-:S04]  /*c0e0*/  FFMA R8, -R4, R4, R8 ;  /* 0x0000000404087223 */ /* 0x000fc80000000108 */
[----:B------:R-:W-:-:S07]  /*c0f0*/  FFMA R4, R8, R9, R4 ;  /* 0x0000000908047223 */ /* 0x000fce0000000004 */
.L_x_514:
[----:B------:R-:W-:Y:S05]  /*c100*/  BSYNC.RECONVERGENT B1 ;  /* 0x0000000000017941 */ /* 0x000fea0003800200 */
.L_x_512:
[----:B------:R-:W-:-:S13]  /*c110*/  FSETP.GEU.AND P0, PT, R4, R22, PT ;  /* 0x000000160400720b */ /* 0x000fda0003f0e000 */
[----:B------:R-:W-:Y:S05]  /*c120*/  @P0 BRA `(.L_x_511) ;  /* 0x0000000000c40947 */ /* 0x000fea0003800000 */
[----:B------:R-:W-:Y:S01]  /*c130*/  FADD R49, R4, 9.9999999392252902908e-09 ;  /* 0x322bcc7704317421 */ /* 0x000fe20000000000 */
[----:B------:R-:W-:Y:S01]  /*c140*/  FADD R4, R22, -R4 ;  /* 0x8000000416047221 */ /* 0x000fe20000000000 */
[----:B------:R-:W-:Y:S02]  /*c150*/  BSSY.RECONVERGENT B5, `(.L_x_515) ;  /* 0x000000e000057945 */ /* 0x000fe40003800200 */
[----:B------:R-:W0:Y:S01]  /*c160*/  MUFU.RCP R8, R49 ;  /* 0x0000003100087308 */ /* 0x000e220000001000 */
[----:B------:R-:W-:-:S07]  /*c170*/  FMUL R48, R19, R4 ;  /* 0x0000000413307220 */ /* 0x000fce0000400000 */
        /* <DEDUP_REMOVED lines=11> */
.L_x_516:
[----:B------:R-:W-:Y:S05]  /*c230*/  BSYNC.RECONVERGENT B5 ;  /* 0x0000000000057941 */ /* 0x000fea0003800200 */
.L_x_515:
        /* <DEDUP_REMOVED lines=14> */
.L_x_518:
[----:B------:R-:W-:Y:S05]  /*c320*/  BSYNC.RECONVERGENT B5 ;  /* 0x0000000000057941 */ /* 0x000fea0003800200 */
.L_x_517:
        /* <DEDUP_REMOVED lines=13> */
.L_x_520:
[----:B------:R-:W-:Y:S05]  /*c400*/  BSYNC.RECONVERGENT B5 ;  /* 0x0000000000057941 */ /* 0x000fea0003800200 */
.L_x_519:
[C---:B------:R-:W-:Y:S01]  /*c410*/  FFMA R11, R48.reuse, R45, R11 ;  /* 0x0000002d300b7223 */ /* 0x040fe2000000000b */
[C---:B------:R-:W-:Y:S01]  /*c420*/  FFMA R10, R48.reuse, R46, R10 ;  /* 0x0000002e300a7223 */ /* 0x040fe2000000000a */
[----:B------:R-:W-:-:S07]  /*c430*/  FFMA R7, R48, R3, R7 ;  /* 0x0000000330077223 */ /* 0x000fce0000000007 */
.L_x_511:
[----:B------:R-:W-:Y:S05]  /*c440*/  BSYNC.RECONVERGENT B4 ;  /* 0x0000000000047941 */ /* 0x000fea0003800200 */
.L_x_510:
        /* <DEDUP_REMOVED lines=9> */
[----:B--2---:R-:W-:-:S05]  /*c4e0*/  IMAD.WIDE.U32 R4, R44, 0x4, R4 ;  /* 0x000000042c047825 */ /* 0x004fca00078e0004 */
[----:B------:R4:W2:Y:S01]  /*c4f0*/  LDG.E R3, desc[UR36][R4.64+0x4] ;  /* 0x0000042404037981 */ /* 0x0008a2000c1e1900 */
[----:B---3--:R-:W-:-:S05]  /*c500*/  IMAD.WIDE.U32 R20, R44, 0x4, R20 ;  /* 0x000000042c147825 */ /* 0x008fca00078e0014 */
[----:B-----5:R-:W3:Y:S01]  /*c510*/  LDG.E R6, desc[UR36][R20.64+0x4] ;  /* 0x0000042414067981 */ /* 0x020ee2000c1e1900 */
        /* <DEDUP_REMOVED lines=15> */
.L_x_524:
[----:B--2---:R-:W-:Y:S01]  /*c610*/  FMUL.FTZ R4, R8, R9 ;  /* 0x0000000908047220 */ /* 0x004fe20000410000 */
[----:B------:R-:W-:-:S03]  /*c620*/  FMUL.FTZ R9, R9, 0.5 ;  /* 0x3f00000009097820 */ /* 0x000fc60000410000 */
[----:B------:R-:W-:-:S04]  /*c630*/  FFMA R8, -R4, R4, R8 ;  /* 0x0000000404087223 */ /* 0x000fc80000000108 */
[----:B------:R-:W-:-:S07]  /*c640*/  FFMA R4, R8, R9, R4 ;  /* 0x0000000908047223 */ /* 0x000fce0000000004 */
.L_x_525:
[----:B------:R-:W-:Y:S05]  /*c650*/  BSYNC.RECONVERGENT B1 ;  /* 0x0000000000017941 */ /* 0x000fea0003800200 */
.L_x_523:
        /* <DEDUP_REMOVED lines=18> */
.L_x_527:
[----:B------:R-:W-:Y:S05]  /*c780*/  BSYNC.RECONVERGENT B5 ;  /* 0x0000000000057941 */ /* 0x000fea0003800200 */
.L_x_526:
        /* <DEDUP_REMOVED lines=14> */
.L_x_529:
[----:B------:R-:W-:Y:S05]  /*c870*/  BSYNC.RECONVERGENT B5 ;  /* 0x0000000000057941 */ /* 0x000fea0003800200 */
.L_x_528:
        /* <DEDUP_REMOVED lines=13> */
.L_x_531:
[----:B------:R-:W-:Y:S05]  /*c950*/  BSYNC.RECONVERGENT B5 ;  /* 0x0000000000057941 */ /* 0x000fea0003800200 */
.L_x_530:
[C---:B------:R-:W-:Y:S01]  /*c960*/  FFMA R11, R48.reuse, R45, R11 ;  /* 0x0000002d300b7223 */ /* 0x040fe2000000000b */
[C---:B------:R-:W-:Y:S01]  /*c970*/  FFMA R10, R48.reuse, R46, R10 ;  /* 0x0000002e300a7223 */ /* 0x040fe2000000000a */
[----:B------:R-:W-:-:S07]  /*c980*/  FFMA R7, R48, R3, R7 ;  /* 0x0000000330077223 */ /* 0x000fce0000000007 */
.L_x_522:
[----:B------:R-:W-:Y:S05]  /*c990*/  BSYNC.RECONVERGENT B4 ;  /* 0x0000000000047941 */ /* 0x000fea0003800200 */
.L_x_521:
        /* <DEDUP_REMOVED lines=28> */
.L_x_535:
[----:B--2---:R-:W-:Y:S01]  /*cb60*/  FMUL.FTZ R4, R8, R9 ;  /* 0x0000000908047220 */ /* 0x004fe20000410000 */
[----:B------:R-:W-:-:S03]  /*cb70*/  FMUL.FTZ R9, R9, 0.5 ;  /* 0x3f00000009097820 */ /* 0x000fc60000410000 */
[----:B------:R-:W-:-:S04]  /*cb80*/  FFMA R8, -R4, R4, R8 ;  /* 0x0000000404087223 */ /* 0x000fc80000000108 */
[----:B------:R-:W-:-:S07]  /*cb90*/  FFMA R4, R8, R9, R4 ;  /* 0x0000000908047223 */ /* 0x000fce0000000004 */
.L_x_536:
[----:B------:R-:W-:Y:S05]  /*cba0*/  BSYNC.RECONVERGENT B1 ;  /* 0x0000000000017941 */ /* 0x000fea0003800200 */
.L_x_534:
        /* <DEDUP_REMOVED lines=18> */
.L_x_538:
[----:B------:R-:W-:Y:S05]  /*ccd0*/  BSYNC.RECONVERGENT B5 ;  /* 0x0000000000057941 */ /* 0x000fea0003800200 */
.L_x_537:
        /* <DEDUP_REMOVED lines=14> */
.L_x_540:
[----:B------:R-:W-:Y:S05]  /*cdc0*/  BSYNC.RECONVERGENT B5 ;  /* 0x0000000000057941 */ /* 0x000fea0003800200 */
.L_x_539:
        /* <DEDUP_REMOVED lines=13> */
.L_x_542:
[----:B------:R-:W-:Y:S05]  /*cea0*/  BSYNC.RECONVERGENT B5 ;  /* 0x0000000000057941 */ /* 0x000fea0003800200 */
.L_x_541:
[C---:B------:R-:W-:Y:S01]  /*ceb0*/  FFMA R11, R48.reuse, R45, R11 ;  /* 0x0000002d300b7223 */ /* 0x040fe2000000000b */
[C---:B------:R-:W-:Y:S01]  /*cec0*/  FFMA R10, R48.reuse, R46, R10 ;  /* 0x0000002e300a7223 */ /* 0x040fe2000000000a */
[----:B------:R-:W-:-:S07]  /*ced0*/  FFMA R7, R48, R3, R7 ;  /* 0x0000000330077223 */ /* 0x000fce0000000007 */
.L_x_533:
[----:B------:R-:W-:Y:S05]  /*cee0*/  BSYNC.RECONVERGENT B4 ;  /* 0x0000000000047941 */ /* 0x000fea0003800200 */
.L_x_532:
        /* <DEDUP_REMOVED lines=28> */
.L_x_546:
[----:B--2---:R-:W-:Y:S01]  /*d0b0*/  FMUL.FTZ R4, R8, R9 ;  /* 0x0000000908047220 */ /* 0x004fe20000410000 */
[----:B------:R-:W-:-:S03]  /*d0c0*/  FMUL.FTZ R9, R9, 0.5 ;  /* 0x3f00000009097820 */ /* 0x000fc60000410000 */
[----:B------:R-:W-:-:S04]  /*d0d0*/  FFMA R8, -R4, R4, R8 ;  /* 0x0000000404087223 */ /* 0x000fc80000000108 */
[----:B------:R-:W-:-:S07]  /*d0e0*/  FFMA R4, R8, R9, R4 ;  /* 0x0000000908047223 */ /* 0x000fce0000000004 */
.L_x_547:
[----:B------:R-:W-:Y:S05]  /*d0f0*/  BSYNC.RECONVERGENT B1 ;  /* 0x0000000000017941 */ /* 0x000fea0003800200 */
.L_x_545:
        /* <DEDUP_REMOVED lines=18> */
.L_x_549:
[----:B------:R-:W-:Y:S05]  /*d220*/  BSYNC.RECONVERGENT B5 ;  /* 0x0000000000057941 */ /* 0x000fea0003800200 */
.L_x_548:
        /* <DEDUP_REMOVED lines=14> */
.L_x_551:
[----:B------:R-:W-:Y:S05]  /*d310*/  BSYNC.RECONVERGENT B5 ;  /* 0x0000000000057941 */ /* 0x000fea0003800200 */
.L_x_550:
        /* <DEDUP_REMOVED lines=13> */
.L_x_553:
[----:B------:R-:W-:Y:S05]  /*d3f0*/  BSYNC.RECONVERGENT B5 ;  /* 0x0000000000057941 */ /* 0x000fea0003800200 */
.L_x_552:
[C---:B------:R-:W-:Y:S01]  /*d400*/  FFMA R11, R48.reuse, R45, R11 ;  /* 0x0000002d300b7223 */ /* 0x040fe2000000000b */
[C---:B------:R-:W-:Y:S01]  /*d410*/  FFMA R10, R48.reuse, R46, R10 ;  /* 0x0000002e300a7223 */ /* 0x040fe2000000000a */
[----:B------:R-:W-:-:S07]  /*d420*/  FFMA R7, R48, R3, R7 ;  /* 0x0000000330077223 */ /* 0x000fce0000000007 */
.L_x_544:
[----:B------:R-:W-:Y:S05]  /*d430*/  BSYNC.RECONVERGENT B4 ;  /* 0x0000000000047941 */ /* 0x000fea0003800200 */
.L_x_543:
[----:B------:R-:W-:-:S04]  /*d440*/  IADD3 R44, PT, PT, R44, 0x4, RZ ;  /* 0x000000042c2c7810 */ /* 0x000fc80007ffe0ff */
[----:B------:R-:W-:-:S13]  /*d450*/  ISETP.NE.AND P0, PT, R44, R15, PT ;  /* 0x0000000f2c00720c */ /* 0x000fda0003f05270 */
[----:B------:R-:W-:Y:S05]  /*d460*/  @P0 BRA `(.L_x_554) ;  /* 0xffffffe800a80947 */ /* 0x000fea000383ffff */
[----:B------:R-:W-:-:S07]  /*d470*/  MOV R44, R15 ;  /* 0x0000000f002c7202 */ /* 0x000fce0000000f00 */
.L_x_509:
[----:B------:R-:W-:-:S13]  /*d480*/  ISETP.NE.AND P0, PT, R47, RZ, PT ;  /* 0x000000ff2f00720c */ /* 0x000fda0003f05270 */
[----:B------:R-:W-:Y:S05]  /*d490*/  @!P0 BRA `(.L_x_507) ;  /* 0x0000001000348947 */ /* 0x000fea0003800000 */
        /* <DEDUP_REMOVED lines=27> */
.L_x_558:
[----:B--2---:R-:W-:Y:S01]  /*d650*/  FMUL.FTZ R4, R8, R9 ;  /* 0x0000000908047220 */ /* 0x004fe20000410000 */
[----:B------:R-:W-:-:S03]  /*d660*/  FMUL.FTZ R9, R9, 0.5 ;  /* 0x3f00000009097820 */ /* 0x000fc60000410000 */
[----:B------:R-:W-:-:S04]  /*d670*/  FFMA R8, -R4, R4, R8 ;  /* 0x0000000404087223 */ /* 0x000fc80000000108 */
[----:B------:R-:W-:-:S07]  /*d680*/  FFMA R4, R8, R9, R4 ;  /* 0x0000000908047223 */ /* 0x000fce0000000004 */
.L_x_559:
[----:B------:R-:W-:Y:S05]  /*d690*/  BSYNC.RECONVERGENT B1 ;  /* 0x0000000000017941 */ /* 0x000fea0003800200 */
.L_x_557:
        /* <DEDUP_REMOVED lines=18> */
.L_x_561:
[----:B------:R-:W-:Y:S05]  /*d7c0*/  BSYNC.RECONVERGENT B5 ;  /* 0x0000000000057941 */ /* 0x000fea0003800200 */
.L_x_560:
        /* <DEDUP_REMOVED lines=14> */
.L_x_563:
[----:B------:R-:W-:Y:S05]  /*d8b0*/  BSYNC.RECONVERGENT B5 ;  /* 0x0000000000057941 */ /* 0x000fea0003800200 */
.L_x_562:
        /* <DEDUP_REMOVED lines=13> */
.L_x_565:
[----:B------:R-:W-:Y:S05]  /*d990*/  BSYNC.RECONVERGENT B5 ;  /* 0x0000000000057941 */ /* 0x000fea0003800200 */
.L_x_564:
[C---:B------:R-:W-:Y:S01]  /*d9a0*/  FFMA R11, R48.reuse, R45, R11 ;  /* 0x0000002d300b7223 */ /* 0x040fe2000000000b */
[C---:B------:R-:W-:Y:S01]  /*d9b0*/  FFMA R10, R48.reuse, R46, R10 ;  /* 0x0000002e300a7223 */ /* 0x040fe2000000000a */
[----:B------:R-:W-:-:S07]  /*d9c0*/  FFMA R7, R48, R3, R7 ;  /* 0x0000000330077223 */ /* 0x000fce0000000007 */
.L_x_556:
[----:B------:R-:W-:Y:S05]  /*d9d0*/  BSYNC.RECONVERGENT B4 ;  /* 0x0000000000047941 */ /* 0x000fea0003800200 */
.L_x_555:
[----:B------:R-:W-:-:S13]  /*d9e0*/  ISETP.NE.AND P0, PT, R47, 0x1, PT ;  /* 0x000000012f00780c */ /* 0x000fda0003f05270 */
[----:B------:R-:W-:Y:S05]  /*d9f0*/  @!P0 BRA `(.L_x_507) ;  /* 0x0000000800dc8947 */ /* 0x000fea0003800000 */
        /* <DEDUP_REMOVED lines=28> */
.L_x_569:
[----:B--2---:R-:W-:Y:S01]  /*dbc0*/  FMUL.FTZ R4, R8, R9 ;  /* 0x0000000908047220 */ /* 0x004fe20000410000 */
[----:B------:R-:W-:-:S03]  /*dbd0*/  FMUL.FTZ R9, R9, 0.5 ;  /* 0x3f00000009097820 */ /* 0x000fc60000410000 */
[----:B------:R-:W-:-:S04]  /*dbe0*/  FFMA R8, -R4, R4, R8 ;  /* 0x0000000404087223 */ /* 0x000fc80000000108 */
[----:B------:R-:W-:-:S07]  /*dbf0*/  FFMA R4, R8, R9, R4 ;  /* 0x0000000908047223 */ /* 0x000fce0000000004 */
.L_x_570:
[----:B------:R-:W-:Y:S05]  /*dc00*/  BSYNC.RECONVERGENT B1 ;  /* 0x0000000000017941 */ /* 0x000fea0003800200 */
.L_x_568:
        /* <DEDUP_REMOVED lines=18> */
.L_x_572:
[----:B------:R-:W-:Y:S05]  /*dd30*/  BSYNC.RECONVERGENT B5 ;  /* 0x0000000000057941 */ /* 0x000fea0003800200 */
.L_x_571:
        /* <DEDUP_REMOVED lines=14> */
.L_x_574:
[----:B------:R-:W-:Y:S05]  /*de20*/  BSYNC.RECONVERGENT B5 ;  /* 0x0000000000057941 */ /* 0x000fea0003800200 */
.L_x_573:
        /* <DEDUP_REMOVED lines=13> */
.L_x_576:
[----:B------:R-:W-:Y:S05]  /*df00*/  BSYNC.RECONVERGENT B5 ;  /* 0x0000000000057941 */ /* 0x000fea0003800200 */
.L_x_575:
[C---:B------:R-:W-:Y:S01]  /*df10*/  FFMA R11, R48.reuse, R45, R11 ;  /* 0x0000002d300b7223 */ /* 0x040fe2000000000b */
[C---:B------:R-:W-:Y:S01]  /*df20*/  FFMA R10, R48.reuse, R46, R10 ;  /* 0x0000002e300a7223 */ /* 0x040fe2000000000a */
[----:B------:R-:W-:-:S07]  /*df30*/  FFMA R7, R48, R3, R7 ;  /* 0x0000000330077223 */ /* 0x000fce0000000007 */
.L_x_567:
[----:B------:R-:W-:Y:S05]  /*df40*/  BSYNC.RECONVERGENT B4 ;  /* 0x0000000000047941 */ /* 0x000fea0003800200 */
.L_x_566:
[----:B------:R-:W-:-:S04]  /*df50*/  IADD3 R3, PT, PT, R44, 0x2, RZ ;  /* 0x000000022c037810 */ /* 0x000fc80007ffe0ff */
[----:B------:R-:W-:-:S04]  /*df60*/  ISETP.NE.AND P0, PT, R3, R2, PT ;  /* 0x000000020300720c */ /* 0x000fc80003f05270 */
[----:B------:R-:W-:-:S13]  /*df70*/  ISETP.EQ.OR P0, PT, R47, 0x2, !P0 ;  /* 0x000000022f00780c */ /* 0x000fda0004702670 */
[----:B------:R-:W-:Y:S05]  /*df80*/  @P0 BRA `(.L_x_507) ;  /* 0x0000000400780947 */ /* 0x000fea0003800000 */
        /* <DEDUP_REMOVED lines=24> */
.L_x_578:
[----:B--2---:R-:W-:Y:S01]  /*e110*/  FMUL.FTZ R4, R8, R9 ;  /* 0x0000000908047220 */ /* 0x004fe20000410000 */
[----:B------:R-:W-:-:S03]  /*e120*/  FMUL.FTZ R9, R9, 0.5 ;  /* 0x3f00000009097820 */ /* 0x000fc60000410000 */
[----:B------:R-:W-:-:S04]  /*e130*/  FFMA R8, -R4, R4, R8 ;  /* 0x0000000404087223 */ /* 0x000fc80000000108 */
[----:B------:R-:W-:-:S07]  /*e140*/  FFMA R4, R8, R9, R4 ;  /* 0x0000000908047223 */ /* 0x000fce0000000004 */
.L_x_579:
[----:B------:R-:W-:Y:S05]  /*e150*/  BSYNC.RECONVERGENT B1 ;  /* 0x0000000000017941 */ /* 0x000fea0003800200 */
.L_x_577:
        /* <DEDUP_REMOVED lines=18> */
.L_x_581:
[----:B------:R-:W-:Y:S05]  /*e280*/  BSYNC.RECONVERGENT B4 ;  /* 0x0000000000047941 */ /* 0x000fea0003800200 */
.L_x_580:
        /* <DEDUP_REMOVED lines=14> */
.L_x_583:
[----:B------:R-:W-:Y:S05]  /*e370*/  BSYNC.RECONVERGENT B4 ;  /* 0x0000000000047941 */ /* 0x000fea0003800200 */
.L_x_582:
        /* <DEDUP_REMOVED lines=13> */
.L_x_585:
[----:B------:R-:W-:Y:S05]  /*e450*/  BSYNC.RECONVERGENT B4 ;  /* 0x0000000000047941 */ /* 0x000fea0003800200 */
.L_x_584:
[C---:B------:R-:W-:Y:S01]  /*e460*/  FFMA R11, R44.reuse, R19, R11 ;  /* 0x000000132c0b7223 */ /* 0x040fe2000000000b */
[C---:B------:R-:W-:Y:S01]  /*e470*/  FFMA R10, R44.reuse, R22, R10 ;  /* 0x000000162c0a7223 */ /* 0x040fe2000000000a */
[----:B------:R-:W-:Y:S01]  /*e480*/  FFMA R7, R44, R3, R7 ;  /* 0x000000032c077223 */ /* 0x000fe20000000007 */
[----:B------:R-:W-:Y:S06]  /*e490*/  BRA `(.L_x_507) ;  /* 0x0000000000347947 */ /* 0x000fec0003800000 */
.L_x_508:
[----:B------:R-:W-:-:S04]  /*e4a0*/  MOV R3, 0xfffffffd ;  /* 0xfffffffd00037802 */ /* 0x000fc80000000f00 */
[----:B------:R-:W-:-:S04]  /*e4b0*/  VIADDMNMX.U32 R3, R8, R3, 0x2, PT ;  /* 0x0000000208037446 */ /* 0x000fc80003800003 */
[----:B------:R-:W-:-:S04]  /*e4c0*/  SHF.L.U32 R3, R3, 0x2, RZ ;  /* 0x0000000203037819 */ /* 0x000fc800000006ff */
[----:B------:R-:W0:Y:S02]  /*e4d0*/  LDC R4, c[0x2][R3+0x24] ;  /* 0x0080090003047b82 */ /* 0x000e240000000800 */
[----:B0-----:R-:W-:-:S04]  /*e4e0*/  SHF.R.S32.HI R5, RZ, 0x1f, R4 ;  /* 0x0000001fff057819 */ /* 0x001fc80000011404 */
.L_x_736:
[----:B------:R-:W-:Y:S05]  /*e4f0*/  BRX R4 -0xe500                                                           (*"BRANCH_TARGETS .L_x_737,.L_x_738,.L_x_507"*) ;  /* 0xffffff1804c07949 */ /* 0x000fea000383ffff */
.L_x_738:
[----:B-----5:R-:W-:Y:S01]  /*e500*/  FADD R22, -R25, R22 ;  /* 0x0000001619167221 */ /* 0x020fe20000000100 */
[----:B------:R-:W-:Y:S01]  /*e510*/  FADD R3, -R24, R6 ;  /* 0x0000000618037221 */ /* 0x000fe20000000100 */
[----:B------:R-:W-:Y:S02]  /*e520*/  FFMA R7, R12, R19, R7 ;  /* 0x000000130c077223 */ /* 0x000fe40000000007 */
[C---:B------:R-:W-:Y:S01]  /*e530*/  FFMA R11, R19.reuse, R22, R11 ;  /* 0x00000016130b7223 */ /* 0x040fe2000000000b */
[----:B------:R-:W-:Y:S01]  /*e540*/  FFMA R10, R19, R3, R10 ;  /* 0x00000003130a7223 */ /* 0x000fe2000000000a */
[----:B------:R-:W-:Y:S06]  /*e550*/  BRA `(.L_x_507) ;  /* 0x0000000000047947 */ /* 0x000fec0003800000 */
.L_x_737:
[----:B-----5:R-:W-:-:S07]  /*e560*/  FFMA R10, -R24, R19, R10 ;  /* 0x00000013180a7223 */ /* 0x020fce000000010a */
.L_x_507:
[----:B------:R-:W-:Y:S05]  /*e570*/  BSYNC.RECONVERGENT B3 ;  /* 0x0000000000037941 */ /* 0x000fea0003800200 */
.L_x_506:
[----:B------:R-:W-:Y:S05]  /*e580*/  @P4 BRA `(.L_x_586) ;  /* 0xffffffd400b84947 */ /* 0x000fea000383ffff */
.L_x_505:
[----:B------:R-:W-:Y:S01]  /*e590*/  FADD R16, R11, R16 ;  /* 0x000000100b107221 */ /* 0x000fe20000000000 */
[----:B------:R-:W-:Y:S01]  /*e5a0*/  FADD R17, R10, R17 ;  /* 0x000000110a117221 */ /* 0x000fe20000000000 */
[----:B------:R-:W-:Y:S01]  /*e5b0*/  FADD R18, R7, R18 ;  /* 0x0000001207127221 */ /* 0x000fe20000000000 */
[----:B------:R-:W-:Y:S06]  /*e5c0*/  BRA `(.L_x_222) ;  /* 0x00000030000c7947 */ /* 0x000fec0003800000 */
.L_x_727:
        /* <DEDUP_REMOVED lines=11> */
.L_x_629:
        /* <DEDUP_REMOVED lines=28> */
.L_x_591:
[----:B--2---:R-:W-:Y:S01]  /*e840*/  FMUL.FTZ R13, R14, R4 ;  /* 0x000000040e0d7220 */ /* 0x004fe20000410000 */
[----:B------:R-:W-:-:S03]  /*e850*/  FMUL.FTZ R4, R4, 0.5 ;  /* 0x3f00000004047820 */ /* 0x000fc60000410000 */
[----:B------:R-:W-:-:S04]  /*e860*/  FFMA R3, -R13, R13, R14 ;  /* 0x0000000d0d037223 */ /* 0x000fc8000000010e */
[----:B------:R-:W-:-:S07]  /*e870*/  FFMA R13, R3, R4, R13 ;  /* 0x00000004030d7223 */ /* 0x000fce000000000d */
.L_x_592:
[----:B------:R-:W-:Y:S05]  /*e880*/  BSYNC.RECONVERGENT B1 ;  /* 0x0000000000017941 */ /* 0x000fea0003800200 */
.L_x_590:
        /* <DEDUP_REMOVED lines=19> */
.L_x_597:
[----:B------:R-:W-:Y:S05]  /*e9c0*/  BSYNC.RECONVERGENT B5 ;  /* 0x0000000000057941 */ /* 0x000fea0003800200 */
.L_x_596:
        /* <DEDUP_REMOVED lines=14> */
.L_x_599:
[----:B------:R-:W-:Y:S05]  /*eab0*/  BSYNC.RECONVERGENT B5 ;  /* 0x0000000000057941 */ /* 0x000fea0003800200 */
.L_x_598:
        /* <DEDUP_REMOVED lines=14> */
.L_x_601:
[----:B------:R-:W-:Y:S05]  /*eba0*/  BSYNC.RECONVERGENT B5 ;  /* 0x0000000000057941 */ /* 0x000fea0003800200 */
.L_x_600:
[----:B------:R-:W-:Y:S01]  /*ebb0*/  MOV R5, R3 ;  /* 0x0000000300057202 */ /* 0x000fe20000000f00 */
[----:B------:R-:W-:Y:S06]  /*ebc0*/  BRA `(.L_x_602) ;  /* 0x0000000c006c7947 */ /* 0x000fec0003800000 */
.L_x_595:
        /* <DEDUP_REMOVED lines=20> */
[----:B------:R-:W-:Y:S01]  /*ed10*/  MOV R3, R1 ;  /* 0x0000000100037202 */ /* 0x000fe20000000f00 */
[----:B------:R-:W0:Y:S01]  /*ed20*/  LDCU.64 UR6, c[0x4][0x10] ;  /* 0x01000200ff0677ac */ /* 0x000e220008000a00 */
[----:B------:R-:W-:Y:S01]  /*ed30*/  LOP3.LUT R5, R5, 0x80000000, RZ, 0xfc, !PT ;  /* 0x8000000005057812 */ /* 0x000fe200078efcff */
[----:B------:R-:W-:Y:S01]  /*ed40*/  UMOV UR5, URZ ;  /* 0x000000ff00057c82 */ /* 0x000fe20008000000 */
[----:B------:R-:W-:-:S05]  /*ed50*/  UMOV UR4, URZ ;  /* 0x000000ff00047c82 */ /* 0x000fca0008000000 */
.L_x_605:
[----:B0-----:R-:W-:Y:S02]  /*ed60*/  MOV R6, UR6 ;  /* 0x0000000600067c02 */ /* 0x001fe40008000f00 */
[----:B------:R-:W-:-:S05]  /*ed70*/  MOV R7, UR7 ;  /* 0x0000000700077c02 */ /* 0x000fca0008000f00 */
[----:B------:R-:W2:Y:S01]  /*ed80*/  LDG.E.CONSTANT R6, desc[UR36][R6.64] ;  /* 0x0000002406067981 */ /* 0x000ea2000c1e9900 */
[----:B------:R-:W-:Y:S02]  /*ed90*/  UIADD3 UR6, UP0, UPT, UR6, 0x4, URZ ;  /* 0x0000000406067890 */ /* 0x000fe4000ff1e0ff */
[----:B------:R-:W-:Y:S02]  /*eda0*/  UIADD3 UR4, UPT, UPT, UR4, 0x1, URZ ;  /* 0x0000000104047890 */ /* 0x000fe4000fffe0ff */
[----:B------:R-:W-:Y:S02]  /*edb0*/  UIADD3.X UR7, UPT, UPT, URZ, UR7, URZ, UP0, !UPT ;  /* 0x00000007ff077290 */ /* 0x000fe400087fe4ff */
[----:B------:R-:W-:Y:S01]  /*edc0*/  UISETP.NE.AND UP0, UPT, UR4, 0x6, UPT ;  /* 0x000000060400788c */ /* 0x000fe2000bf05270 */
[----:B--2---:R-:W-:-:S03]  /*edd0*/  IMAD.WIDE.U32 R6, R6, R5, RZ ;  /* 0x0000000506067225 */ /* 0x004fc600078e00ff */
[----:B------:R-:W-:-:S05]  /*ede0*/  IADD3 R4, P1, PT, R6, R4, RZ ;  /* 0x0000000406047210 */ /* 0x000fca0007f3e0ff */
[----:B------:R0:W-:Y:S02]  /*edf0*/  STL [R3], R4 ;  /* 0x0000000403007387 */ /* 0x0001e40000100800 */
[----:B0-----:R-:W-:Y:S02]  /*ee00*/  IADD3.X R4, PT, PT, R7, UR5, RZ, P1, !PT ;  /* 0x0000000507047c10 */ /* 0x001fe40008ffe4ff */
[----:B------:R-:W-:Y:S01]  /*ee10*/  IADD3 R3, PT, PT, R3, 0x4, RZ ;  /* 0x0000000403037810 */ /* 0x000fe20007ffe0ff */
[----:B------:R-:W-:Y:S06]  /*ee20*/  BRA.U UP0, `(.L_x_605) ;  /* 0xfffffffd00cc7547 */ /* 0x000fec000b83ffff */
        /* <DEDUP_REMOVED lines=31> */
.L_x_604:
[----:B------:R-:W-:Y:S05]  /*f020*/  BSYNC.RECONVERGENT B1 ;  /* 0x0000000000017941 */ /* 0x000fea0003800200 */
.L_x_603:
        /* <DEDUP_REMOVED lines=28> */
.L_x_608:
        /* <DEDUP_REMOVED lines=42> */
.L_x_607:
[----:B------:R-:W-:Y:S05]  /*f490*/  BSYNC.RECONVERGENT B1 ;  /* 0x0000000000017941 */ /* 0x000fea0003800200 */
.L_x_606:
        /* <DEDUP_REMOVED lines=27> */
.L_x_610:
[----:B------:R-:W-:Y:S01]  /*f650*/  FMUL.FTZ R4, R7, R8 ;  /* 0x0000000807047220 */ /* 0x000fe20000410000 */
[----:B------:R-:W-:-:S03]  /*f660*/  FMUL.FTZ R8, R8, 0.5 ;  /* 0x3f00000008087820 */ /* 0x000fc60000410000 */
[----:B------:R-:W-:-:S04]  /*f670*/  FFMA R7, -R4, R4, R7 ;  /* 0x0000000404077223 */ /* 0x000fc80000000107 */
[----:B------:R-:W-:-:S07]  /*f680*/  FFMA R4, R7, R8, R4 ;  /* 0x0000000807047223 */ /* 0x000fce0000000004 */
.L_x_611:
[----:B------:R-:W-:Y:S05]  /*f690*/  BSYNC.RECONVERGENT B1 ;  /* 0x0000000000017941 */ /* 0x000fea0003800200 */
.L_x_609:
        /* <DEDUP_REMOVED lines=14> */
.L_x_613:
[----:B------:R-:W-:Y:S05]  /*f780*/  BSYNC.RECONVERGENT B5 ;  /* 0x0000000000057941 */ /* 0x000fea0003800200 */
.L_x_612:
        /* <DEDUP_REMOVED lines=14> */
.L_x_615:
[----:B------:R-:W-:Y:S05]  /*f870*/  BSYNC.RECONVERGENT B5 ;  /* 0x0000000000057941 */ /* 0x000fea0003800200 */
.L_x_614:
        /* <DEDUP_REMOVED lines=15> */
.L_x_616:
[----:B------:R-:W-:Y:S05]  /*f970*/  BSYNC.RECONVERGENT B5 ;  /* 0x0000000000057941 */ /* 0x000fea0003800200 */
.L_x_602:
[----:B------:R-:W-:Y:S05]  /*f980*/  BSYNC.RECONVERGENT B4 ;  /* 0x0000000000047941 */ /* 0x000fea0003800200 */
.L_x_594:
        /* <DEDUP_REMOVED lines=18> */
.L_x_618:
[----:B------:R-:W-:Y:S05]  /*fab0*/  BSYNC.RECONVERGENT B4 ;  /* 0x0000000000047941 */ /* 0x000fea0003800200 */
.L_x_617:
[C---:B------:R-:W-:Y:S01]  /*fac0*/  FFMA R16, R3.reuse, R14, R16 ;  /* 0x0000000e03107223 */ /* 0x040fe20000000010 */
[C---:B------:R-:W-:Y:S01]  /*fad0*/  FFMA R17, R3.reuse, R15, R17 ;  /* 0x0000000f03117223 */ /* 0x040fe20000000011 */
[----:B------:R-:W-:Y:S01]  /*fae0*/  FFMA R18, R3, R5, R18 ;  /* 0x0000000503127223 */ /* 0x000fe20000000012 */
[----:B------:R-:W-:Y:S06]  /*faf0*/  BRA `(.L_x_589) ;  /* 0x0000000400547947 */ /* 0x000fec0003800000 */
.L_x_593:
        /* <DEDUP_REMOVED lines=18> */
.L_x_620:
[----:B------:R-:W-:Y:S05]  /*fc20*/  BSYNC.RECONVERGENT B4 ;  /* 0x0000000000047941 */ /* 0x000fea0003800200 */
.L_x_619:
        /* <DEDUP_REMOVED lines=17> */
.L_x_622:
[----:B------:R-:W-:Y:S05]  /*fd40*/  BSYNC.RECONVERGENT B4 ;  /* 0x0000000000047941 */ /* 0x000fea0003800200 */
.L_x_621:
        /* <DEDUP_REMOVED lines=15> */
.L_x_624:
[----:B------:R-:W-:Y:S05]  /*fe40*/  BSYNC.RECONVERGENT B4 ;  /* 0x0000000000047941 */ /* 0x000fea0003800200 */
.L_x_623:
        /* <DEDUP_REMOVED lines=14> */
.L_x_626:
[----:B------:R-:W-:Y:S05]  /*ff30*/  BSYNC.RECONVERGENT B4 ;  /* 0x0000000000047941 */ /* 0x000fea0003800200 */
.L_x_625:
        /* <DEDUP_REMOVED lines=13> */
.L_x_628:
[----:B------:R-:W-:Y:S05]  /*10010*/  BSYNC.RECONVERGENT B4 ;  /* 0x0000000000047941 */ /* 0x000fea0003800200 */
.L_x_627:
[-C--:B------:R-:W-:Y:S01]  /*10020*/  FFMA R16, R13, R14.reuse, R16 ;  /* 0x0000000e0d107223 */ /* 0x080fe20000000010 */
[-C--:B------:R-:W-:Y:S01]  /*10030*/  FFMA R17, R5, R14.reuse, R17 ;  /* 0x0000000e05117223 */ /* 0x080fe20000000011 */
[----:B------:R-:W-:-:S07]  /*10040*/  FFMA R18, R3, R14, R18 ;  /* 0x0000000e03127223 */ /* 0x000fce0000000012 */
.L_x_589:
[----:B------:R-:W-:Y:S05]  /*10050*/  BSYNC.RECONVERGENT B3 ;  /* 0x0000000000037941 */ /* 0x000fea0003800200 */
.L_x_588:
[----:B------:R-:W0:Y:S01]  /*10060*/  LDCU UR4, c[0x0][0x45c] ;  /* 0x00008b80ff0477ac */ /* 0x000e220008000800 */
[----:B------:R-:W-:-:S04]  /*10070*/  IADD3 R11, PT, PT, R11, 0x1, RZ ;  /* 0x000000010b0b7810 */ /* 0x000fc80007ffe0ff */
[----:B0-----:R-:W-:-:S13]  /*10080*/  ISETP.NE.AND P0, PT, R11, UR4, PT ;  /* 0x000000040b007c0c */ /* 0x001fda000bf05270 */
[----:B------:R-:W-:Y:S05]  /*10090*/  @P0 BRA `(.L_x_629) ;  /* 0xffffffe400780947 */ /* 0x000fea000383ffff */
.L_x_587:
        /* <DEDUP_REMOVED lines=14> */
[----:B------:R-:W0:Y:S01]  /*10180*/  LDCU.128 UR12, c[0x0][0x3e0] ;  /* 0x00007c00ff0c77ac */ /* 0x000e220008000c00 */
[----:B------:R-:W2:Y:S01]  /*10190*/  LDCU.64 UR16, c[0x0][0x3d8] ;  /* 0x00007b00ff1077ac */ /* 0x000ea20008000a00 */
[----:B------:R-:W-:Y:S01]  /*101a0*/  ULOP3.LUT UR4, UR6, 0x7ffffffe, URZ, 0xc0, !UPT ;  /* 0x7ffffffe06047892 */ /* 0x000fe2000f8ec0ff */
[----:B------:R-:W3:Y:S03]  /*101b0*/  LDCU UR18, c[0x0][0x400] ;  /* 0x00008000ff1277ac */ /* 0x000ee60008000800 */
[----:B------:R-:W-:Y:S02]  /*101c0*/  UIADD3 UR4, UPT, UPT, -UR4, URZ, URZ ;  /* 0x000000ff04047290 */ /* 0x000fe4000fffe1ff */
[----:B0-----:R-:W-:Y:S02]  /*101d0*/  UIADD3 UR9, UP0, UPT, UR14, 0x4, URZ ;  /* 0x000000040e097890 */ /* 0x001fe4000ff1e0ff */
[----:B------:R-:W-:-:S02]  /*101e0*/  UIADD3 UR7, UP1, UPT, UR12, 0x4, URZ ;  /* 0x000000040c077890 */ /* 0x000fc4000ff3e0ff */
[----:B--2---:R-:W-:Y:S02]  /*101f0*/  UIADD3 UR5, UP2, UPT, UR16, 0x4, URZ ;  /* 0x0000000410057890 */ /* 0x004fe4000ff5e0ff */
[----:B------:R-:W-:Y:S01]  /*10200*/  UIADD3.X UR10, UPT, UPT, URZ, UR15, URZ, UP0, !UPT ;  /* 0x0000000fff0a7290 */ /* 0x000fe200087fe4ff */
[----:B------:R-:W-:Y:S01]  /*10210*/  MOV R44, UR9 ;  /* 0x00000009002c7c02 */ /* 0x000fe20008000f00 */
[----:B------:R-:W-:Y:S01]  /*10220*/  UIADD3.X UR8, UPT, UPT, URZ, UR13, URZ, UP1, !UPT ;  /* 0x0000000dff087290 */ /* 0x000fe20008ffe4ff */
[----:B------:R-:W-:Y:S01]  /*10230*/  MOV R12, UR7 ;  /* 0x00000007000c7c02 */ /* 0x000fe20008000f00 */
[----:B------:R-:W-:Y:S01]  /*10240*/  UIADD3.X UR6, UPT, UPT, URZ, UR17, URZ, UP2, !UPT ;  /* 0x00000011ff067290 */ /* 0x000fe200097fe4ff */
[----:B------:R-:W-:Y:S02]  /*10250*/  MOV R14, UR5 ;  /* 0x00000005000e7c02 */ /* 0x000fe40008000f00 */
[----:B------:R-:W-:Y:S02]  /*10260*/  MOV R45, UR10 ;  /* 0x0000000a002d7c02 */ /* 0x000fe40008000f00 */
[----:B------:R-:W-:-:S02]  /*10270*/  MOV R13, UR8 ;  /* 0x00000008000d7c02 */ /* 0x000fc40008000f00 */
[----:B---3--:R-:W-:-:S07]  /*10280*/  MOV R15, UR6 ;  /* 0x00000006000f7c02 */ /* 0x008fce0008000f00 */
.L_x_654:
[----:B------:R-:W2:Y:S04]  /*10290*/  LDG.E R6, desc[UR36][R12.64+-0x4] ;  /* 0xfffffc240c067981 */ /* 0x000ea8000c1e1900 */
[----:B------:R-:W3:Y:S01]  /*102a0*/  LDG.E R3, desc[UR36][R14.64+-0x4] ;  /* 0xfffffc240e037981 */ /* 0x000ee2000c1e1900 */
[----:B------:R-:W-:Y:S01]  /*102b0*/  UIADD3 UR4, UPT, UPT, UR4, 0x2, URZ ;  /* 0x0000000204047890 */ /* 0x000fe2000fffe0ff */
[----:B------:R-:W-:Y:S03]  /*102c0*/  BSSY.RECONVERGENT B4, `(.L_x_632) ;  /* 0x000005b000047945 */ /* 0x000fe60003800200 */
[----:B------:R-:W-:Y:S01]  /*102d0*/  UISETP.NE.AND UP0, UPT, UR4, URZ, UPT ;  /* 0x000000ff0400728c */ /* 0x000fe2000bf05270 */
[----:B--2---:R-:W-:-:S02]  /*102e0*/  ISETP.NE.AND P0, PT, R6, R2, PT ;  /* 0x000000020600720c */ /* 0x004fc40003f05270 */
        /* <DEDUP_REMOVED lines=28> */
.L_x_635:
[----:B--2---:R-:W-:Y:S01]  /*104b0*/  FMUL.FTZ R4, R8, R9 ;  /* 0x0000000908047220 */ /* 0x004fe20000410000 */
[----:B------:R-:W-:-:S03]  /*104c0*/  FMUL.FTZ R9, R9, 0.5 ;  /* 0x3f00000009097820 */ /* 0x000fc60000410000 */
[----:B------:R-:W-:-:S04]  /*104d0*/  FFMA R8, -R4, R4, R8 ;  /* 0x0000000404087223 */ /* 0x000fc80000000108 */
[----:B------:R-:W-:-:S07]  /*104e0*/  FFMA R4, R8, R9, R4 ;  /* 0x0000000908047223 */ /* 0x000fce0000000004 */
.L_x_636:
[----:B------:R-:W-:Y:S05]  /*104f0*/  BSYNC.RECONVERGENT B1 ;  /* 0x0000000000017941 */ /* 0x000fea0003800200 */
.L_x_634:
        /* <DEDUP_REMOVED lines=22> */
.L_x_638:
[----:B------:R-:W-:Y:S05]  /*10660*/  BSYNC.RECONVERGENT B5 ;  /* 0x0000000000057941 */ /* 0x000fea0003800200 */
.L_x_637:
        /* <DEDUP_REMOVED lines=14> */
.L_x_640:
[----:B------:R-:W-:Y:S05]  /*10750*/  BSYNC.RECONVERGENT B5 ;  /* 0x0000000000057941 */ /* 0x000fea0003800200 */
.L_x_639:
        /* <DEDUP_REMOVED lines=13> */
.L_x_642:
[----:B------:R-:W-:Y:S05]  /*10830*/  BSYNC.RECONVERGENT B5 ;  /* 0x0000000000057941 */ /* 0x000fea0003800200 */
.L_x_641:
[C---:B------:R-:W-:Y:S01]  /*10840*/  FFMA R16, R47.reuse, R22, R16 ;  /* 0x000000162f107223 */ /* 0x040fe20000000010 */
[C---:B------:R-:W-:Y:S01]  /*10850*/  FFMA R17, R47.reuse, R46, R17 ;  /* 0x0000002e2f117223 */ /* 0x040fe20000000011 */
[----:B------:R-:W-:-:S07]  /*10860*/  FFMA R18, R47, R3, R18 ;  /* 0x000000032f127223 */ /* 0x000fce0000000012 */
.L_x_633:
[----:B------:R-:W-:Y:S05]  /*10870*/  BSYNC.RECONVERGENT B4 ;  /* 0x0000000000047941 */ /* 0x000fea0003800200 */
.L_x_632:
        /* <DEDUP_REMOVED lines=32> */
.L_x_646:
[----:B--2---:R-:W-:Y:S01]  /*10a80*/  FMUL.FTZ R4, R8, R9 ;  /* 0x0000000908047220 */ /* 0x004fe20000410000 */
[----:B------:R-:W-:-:S03]  /*10a90*/  FMUL.FTZ R9, R9, 0.5 ;  /* 0x3f00000009097820 */ /* 0x000fc60000410000 */
[----:B------:R-:W-:-:S04]  /*10aa0*/  FFMA R8, -R4, R4, R8 ;  /* 0x0000000404087223 */ /* 0x000fc80000000108 */
[----:B------:R-:W-:-:S07]  /*10ab0*/  FFMA R4, R8, R9, R4 ;  /* 0x0000000908047223 */ /* 0x000fce0000000004 */
.L_x_647:
[----:B------:R-:W-:Y:S05]  /*10ac0*/  BSYNC.RECONVERGENT B1 ;  /* 0x0000000000017941 */ /* 0x000fea0003800200 */
.L_x_645:
        /* <DEDUP_REMOVED lines=22> */
.L_x_649:
[----:B------:R-:W-:Y:S05]  /*10c30*/  BSYNC.RECONVERGENT B5 ;  /* 0x0000000000057941 */ /* 0x000fea0003800200 */
.L_x_648:
        /* <DEDUP_REMOVED lines=14> */
.L_x_651:
[----:B------:R-:W-:Y:S05]  /*10d20*/  BSYNC.RECONVERGENT B5 ;  /* 0x0000000000057941 */ /* 0x000fea0003800200 */
.L_x_650:
        /* <DEDUP_REMOVED lines=13> */
.L_x_653:
[----:B------:R-:W-:Y:S05]  /*10e00*/  BSYNC.RECONVERGENT B5 ;  /* 0x0000000000057941 */ /* 0x000fea0003800200 */
.L_x_652:
[C---:B------:R-:W-:Y:S01]  /*10e10*/  FFMA R16, R47.reuse, R22, R16 ;  /* 0x000000162f107223 */ /* 0x040fe20000000010 */
[C---:B------:R-:W-:Y:S01]  /*10e20*/  FFMA R17, R47.reuse, R46, R17 ;  /* 0x0000002e2f117223 */ /* 0x040fe20000000011 */
[----:B------:R-:W-:-:S07]  /*10e30*/  FFMA R18, R47, R3, R18 ;  /* 0x000000032f127223 */ /* 0x000fce0000000012 */
.L_x_644:
[----:B------:R-:W-:Y:S05]  /*10e40*/  BSYNC.RECONVERGENT B4 ;  /* 0x0000000000047941 */ /* 0x000fea0003800200 */
.L_x_643:
[----:B------:R-:W-:Y:S02]  /*10e50*/  IADD3 R44, P0, PT, R44, 0x8, RZ ;  /* 0x000000082c2c7810 */ /* 0x000fe40007f1e0ff */
[----:B------:R-:W-:Y:S02]  /*10e60*/  IADD3 R12, P1, PT, R12, 0x8, RZ ;  /* 0x000000080c0c7810 */ /* 0x000fe40007f3e0ff */
[----:B------:R-:W-:Y:S02]  /*10e70*/  IADD3 R14, P2, PT, R14, 0x8, RZ ;  /* 0x000000080e0e7810 */ /* 0x000fe40007f5e0ff */
[----:B------:R-:W-:Y:S02]  /*10e80*/  IADD3.X R45, PT, PT, RZ, R45, RZ, P0, !PT ;  /* 0x0000002dff2d7210 */ /* 0x000fe400007fe4ff */
[----:B------:R-:W-:Y:S02]  /*10e90*/  IADD3.X R13, PT, PT, RZ, R13, RZ, P1, !PT ;  /* 0x0000000dff0d7210 */ /* 0x000fe40000ffe4ff */
[----:B------:R-:W-:Y:S01]  /*10ea0*/  IADD3.X R15, PT, PT, RZ, R15, RZ, P2, !PT ;  /* 0x0000000fff0f7210 */ /* 0x000fe200017fe4ff */
[----:B------:R-:W-:Y:S06]  /*10eb0*/  BRA.U UP0, `(.L_x_654) ;  /* 0xfffffff100f47547 */ /* 0x000fec000b83ffff */
[----:B------:R-:W0:Y:S01]  /*10ec0*/  LDCU UR6, c[0x0][0x460] ;  /* 0x00008c00ff0677ac */ /* 0x000e220008000800 */
[----:B------:R-:W-:Y:S01]  /*10ed0*/  UMOV UR5, URZ ;  /* 0x000000ff00057c82 */ /* 0x000fe20008000000 */
[----:B0-----:R-:W-:-:S12]  /*10ee0*/  ULOP3.LUT UR4, UR6, 0x7ffffffe, URZ, 0xc0, !UPT ;  /* 0x7ffffffe06047892 */ /* 0x001fd8000f8ec0ff */
.L_x_631:
[----:B------:R-:W-:-:S04]  /*10ef0*/  ULOP3.LUT UR6, UR6, 0x1, URZ, 0xc0, !UPT ;  /* 0x0000000106067892 */ /* 0x000fc8000f8ec0ff */
        /* <DEDUP_REMOVED lines=45> */
.L_x_656:
[----:B--2---:R-:W-:Y:S01]  /*111d0*/  FMUL.FTZ R4, R8, R9 ;  /* 0x0000000908047220 */ /* 0x004fe20000410000 */
[----:B------:R-:W-:-:S03]  /*111e0*/  FMUL.FTZ R9, R9, 0.5 ;  /* 0x3f00000009097820 */ /* 0x000fc60000410000 */
[----:B------:R-:W-:-:S04]  /*111f0*/  FFMA R8, -R4, R4, R8 ;  /* 0x0000000404087223 */ /* 0x000fc80000000108 */
[----:B------:R-:W-:-:S07]  /*11200*/  FFMA R4, R8, R9, R4 ;  /* 0x0000000908047223 */ /* 0x000fce0000000004 */
.L_x_657:
[----:B------:R-:W-:Y:S05]  /*11210*/  BSYNC.RECONVERGENT B1 ;  /* 0x0000000000017941 */ /* 0x000fea0003800200 */
.L_x_655:
        /* <DEDUP_REMOVED lines=28> */
.L_x_659:
[----:B------:R-:W-:Y:S05]  /*113e0*/  BSYNC.RECONVERGENT B4 ;  /* 0x0000000000047941 */ /* 0x000fea0003800200 */
.L_x_658:
        /* <DEDUP_REMOVED lines=14> */
.L_x_661:
[----:B------:R-:W-:Y:S05]  /*114d0*/  BSYNC.RECONVERGENT B4 ;  /* 0x0000000000047941 */ /* 0x000fea0003800200 */
.L_x_660:
        /* <DEDUP_REMOVED lines=13> */
.L_x_663:
[----:B------:R-:W-:Y:S05]  /*115b0*/  BSYNC.RECONVERGENT B4 ;  /* 0x0000000000047941 */ /* 0x000fea0003800200 */
.L_x_662:
[C---:B------:R-:W-:Y:S01]  /*115c0*/  FFMA R16, R11.reuse, R10, R16 ;  /* 0x0000000a0b107223 */ /* 0x040fe20000000010 */
[C---:B------:R-:W-:Y:S01]  /*115d0*/  FFMA R17, R11.reuse, R7, R17 ;  /* 0x000000070b117223 */ /* 0x040fe20000000011 */
[----:B------:R-:W-:-:S07]  /*115e0*/  FFMA R18, R11, R3, R18 ;  /* 0x000000030b127223 */ /* 0x000fce0000000012 */
.L_x_630:
[----:B------:R-:W-:Y:S05]  /*115f0*/  BSYNC.RECONVERGENT B3 ;  /* 0x0000000000037941 */ /* 0x000fea0003800200 */
.L_x_222:
[----:B------:R-:W-:Y:S05]  /*11600*/  BSYNC.RECONVERGENT B0 ;  /* 0x0000000000007941 */ /* 0x000fea0003800200 */
.L_x_179:
[----:B------:R-:W-:Y:S05]  /*11610*/  WARPSYNC.ALL ;  /* 0x0000000000007948 */ /* 0x000fea0003800000 */
[----:B------:R-:W2:Y:S01]  /*11620*/  LDC R4, c[0x0][0x43c] ;  /* 0x00010f00ff047b82 */ /* 0x000ea20000000800 */
[----:B-1---5:R-:W-:Y:S01]  /*11630*/  IADD3 R22, P1, P2, R1, 0x20, R0 ;  /* 0x0000002001167810 */ /* 0x022fe20007a3e000 */
[----:B------:R-:W-:Y:S03]  /*11640*/  BSSY.RECONVERGENT B6, `(.L_x_664) ;  /* 0x0000030000067945 */ /* 0x000fe60003800200 */
[----:B------:R-:W-:Y:S01]  /*11650*/  IADD3.X R19, PT, PT, RZ, UR11, RZ, P1, P2 ;  /* 0x0000000bff137c10 */ /* 0x000fe20008fe44ff */
[----:B--2---:R-:W-:-:S05]  /*11660*/  IMAD R3, R4, -0x11111111, RZ ;  /* 0xeeeeeeef04037824 */ /* 0x004fca00078e02ff */
[----:B------:R-:W-:-:S04]  /*11670*/  SHF.L.W.U32.HI R3, R3, 0x1e, R3 ;  /* 0x0000001e03037819 */ /* 0x000fc80000010e03 */
[----:B------:R-:W-:-:S04]  /*11680*/  ISETP.GT.U32.AND P0, PT, R3, 0x4444444, PT ;  /* 0x044444440300780c */ /* 0x000fc80003f04070 */
[----:B------:R-:W-:-:S04]  /*11690*/  ISETP.GT.AND P0, PT, R4, 0x9, P0 ;  /* 0x000000090400780c */ /* 0x000fc80000704270 */
[----:B------:R-:W-:-:S13]  /*116a0*/  ISETP.GT.OR P0, PT, R2, 0x2, P0 ;  /* 0x000000020200780c */ /* 0x000fda0000704670 */
[----:B------:R-:W-:Y:S05]  /*116b0*/  @P0 BRA `(.L_x_665) ;  /* 0x0000000000a00947 */ /* 0x000fea0003800000 */
[----:B------:R-:W-:Y:S01]  /*116c0*/  FMUL R0, R16, R16 ;  /* 0x0000001010007220 */ /* 0x000fe20000400000 */
[----:B------:R-:W-:Y:S03]  /*116d0*/  BSSY.RECONVERGENT B0, `(.L_x_666) ;  /* 0x0000010000007945 */ /* 0x000fe60003800200 */
[----:B------:R-:W-:-:S04]  /*116e0*/  FFMA R0, R17, R17, R0 ;  /* 0x0000001111007223 */ /* 0x000fc80000000000 */
[----:B------:R-:W-:-:S04]  /*116f0*/  FFMA R0, R18, R18, R0 ;  /* 0x0000001212007223 */ /* 0x000fc80000000000 */
[----:B------:R1:W2:Y:S01]  /*11700*/  MUFU.RSQ R3, R0 ;  /* 0x0000000000037308 */ /* 0x0002a20000001400 */
[----:B------:R-:W-:-:S04]  /*11710*/  IADD3 R4, PT, PT, R0, -0xd000000, RZ ;  /* 0xf300000000047810 */ /* 0x000fc80007ffe0ff */
[----:B------:R-:W-:-:S13]  /*11720*/  ISETP.GT.U32.AND P0, PT, R4, 0x727fffff, PT ;  /* 0x727fffff0400780c */ /* 0x000fda0003f04070 */
[----:B-12---:R-:W-:Y:S05]  /*11730*/  @!P0 BRA `(.L_x_667) ;  /* 0x0000000000148947 */ /* 0x006fea0003800000 */
[----:B------:R-:W-:Y:S02]  /*11740*/  MOV R4, R0 ;  /* 0x0000000000047202 */ /* 0x000fe40000000f00 */
[----:B------:R-:W-:-:S07]  /*11750*/  MOV R42, 0x11770 ;  /* 0x00011770002a7802 */ /* 0x000fce0000000f00 */
[----:B0-----:R-:W-:Y:S05]  /*11760*/  CALL.REL.NOINC `($__internal_6_$__cuda_sm20_sqrt_rn_f32_slowpath) ;  /* 0x0000001800e87944 */ /* 0x001fea0003c00000 */
[----:B------:R-:W-:Y:S01]  /*11770*/  MOV R10, R4 ;  /* 0x00000004000a7202 */ /* 0x000fe20000000f00 */
[----:B------:R-:W-:Y:S06]  /*11780*/  BRA `(.L_x_668) ;  /* 0x0000000000107947 */ /* 0x000fec0003800000 */
.L_x_667:
[----:B------:R-:W-:Y:S01]  /*11790*/  FMUL.FTZ R10, R0, R3 ;  /* 0x00000003000a7220 */ /* 0x000fe20000410000 */
[----:B------:R-:W-:-:S03]  /*117a0*/  FMUL.FTZ R3, R3, 0.5 ;  /* 0x3f00000003037820 */ /* 0x000fc60000410000 */
[----:B------:R-:W-:-:S04]  /*117b0*/  FFMA R0, -R10, R10, R0 ;  /* 0x0000000a0a007223 */ /* 0x000fc80000000100 */
[----:B------:R-:W-:-:S07]  /*117c0*/  FFMA R10, R0, R3, R10 ;  /* 0x00000003000a7223 */ /* 0x000fce000000000a */
.L_x_668:
[----:B------:R-:W-:Y:S05]  /*117d0*/  BSYNC.RECONVERGENT B0 ;  /* 0x0000000000007941 */ /* 0x000fea0003800200 */
.L_x_666:
[----:B------:R-:W1:Y:S01]  /*117e0*/  LDCU UR4, c[0x0][0x414] ;  /* 0x00008280ff0477ac */ /* 0x000e620008000800 */
[----:B------:R-:W2:Y:S01]  /*117f0*/  LDC R3, c[0x0][0x43c] ;  /* 0x00010f00ff037b82 */ /* 0x000ea20000000800 */
[----:B------:R-:W3:Y:S01]  /*11800*/  F2F.F64.F32 R8, R18 ;  /* 0x0000001200087310 */ /* 0x000ee20000201800 */
[----:B------:R-:W-:-:S07]  /*11810*/  MOV R0, 0x18 ;  /* 0x0000001800007802 */ /* 0x000fce0000000f00 */
[----:B------:R-:W4:Y:S01]  /*11820*/  F2F.F64.F32 R10, R10 ;  /* 0x0000000a000a7310 */ /* 0x000f220000201800 */
[----:B---3--:R3:W-:Y:S07]  /*11830*/  STL.64 [R1+0x38], R8 ;  /* 0x0000380801007387 */ /* 0x0087ee0000100a00 */
[----:B-1----:R-:W1:Y:S01]  /*11840*/  F2F.F64.F32 R12, UR4 ;  /* 0x00000004000c7d10 */ /* 0x002e620008201800 */
[----:B------:R-:W5:Y:S01]  /*11850*/  LDCU.64 UR4, c[0x4][URZ] ;  /* 0x01000000ff0477ac */ /* 0x000f620008000a00 */
[----:B----4-:R-:W-:Y:S06]  /*11860*/  STL.64 [R1+0x40], R10 ;  /* 0x0000400a01007387 */ /* 0x010fec0000100a00 */
[----:B------:R-:W4:Y:S01]  /*11870*/  F2F.F64.F32 R4, R16 ;  /* 0x0000001000047310 */ /* 0x000f220000201800 */
[----:B--2---:R-:W-:Y:S01]  /*11880*/  STL.64 [R1+0x20], R2 ;  /* 0x0000200201007387 */ /* 0x004fe20000100a00 */
[----:B---3--:R2:W3:Y:S03]  /*11890*/  LDC.64 R8, c[0x4][R0] ;  /* 0x0100000000087b82 */ /* 0x0084e60000000a00 */
[----:B-1----:R-:W-:Y:S03]  /*118a0*/  STL.64 [R1+0x48], R12 ;  /* 0x0000480c01007387 */ /* 0x002fe60000100a00 */
[----:B------:R-:W1:Y:S01]  /*118b0*/  F2F.F64.F32 R6, R17 ;  /* 0x0000001100067310 */ /* 0x000e620000201800 */
[----:B----4-:R5:W-:Y:S04]  /*118c0*/  STL.64 [R1+0x28], R4 ;  /* 0x0000280401007387 */ /* 0x010be80000100a00 */
[----:B-1----:R1:W-:Y:S01]  /*118d0*/  STL.64 [R1+0x30], R6 ;  /* 0x0000300601007387 */ /* 0x0023e20000100a00 */
[----:B-----5:R-:W-:-:S02]  /*118e0*/  MOV R4, UR4 ;  /* 0x0000000400047c02 */ /* 0x020fc40008000f00 */
[----:B------:R-:W-:Y:S02]  /*118f0*/  MOV R5, UR5 ;  /* 0x0000000500057c02 */ /* 0x000fe40008000f00 */
[----:B-1----:R-:W-:Y:S02]  /*11900*/  MOV R6, R22 ;  /* 0x0000001600067202 */ /* 0x002fe40000000f00 */
[----:B--2---:R-:W-:-:S07]  /*11910*/  MOV R7, R19 ;  /* 0x0000001300077202 */ /* 0x004fce0000000f00 */
[----:B------:R-:W-:-:S07]  /*11920*/  LEPC R20, `(.L_x_665) ;  /* 0x000000001014794e */ /* 0x000fce0000000000 */
[----:B0--3--:R-:W-:Y:S05]  /*11930*/  CALL.ABS.NOINC R8 ;  /* 0x0000000008007343 */ /* 0x009fea0003c00000 */
.L_x_665:
[----:B------:R-:W-:Y:S05]  /*11940*/  BSYNC.RECONVERGENT B6 ;  /* 0x0000000000067941 */ /* 0x000fea0003800200 */
.L_x_664:
        /* <DEDUP_REMOVED lines=13> */
.L_x_670:
[----:B------:R-:W-:Y:S01]  /*11a20*/  FMUL.FTZ R0, R3, R4 ;  /* 0x0000000403007220 */ /* 0x000fe20000410000 */
[----:B------:R-:W-:-:S03]  /*11a30*/  FMUL.FTZ R4, R4, 0.5 ;  /* 0x3f00000004047820 */ /* 0x000fc60000410000 */
[----:B------:R-:W-:-:S04]  /*11a40*/  FFMA R3, -R0, R0, R3 ;  /* 0x0000000000037223 */ /* 0x000fc80000000103 */
[----:B------:R-:W-:-:S07]  /*11a50*/  FFMA R0, R3, R4, R0 ;  /* 0x0000000403007223 */ /* 0x000fce0000000000 */
.L_x_671:
[----:B------:R-:W-:Y:S05]  /*11a60*/  BSYNC.RECONVERGENT B0 ;  /* 0x0000000000007941 */ /* 0x000fea0003800200 */
.L_x_669:
[----:B------:R-:W1:Y:S01]  /*11a70*/  LDCU UR4, c[0x0][0x414] ;  /* 0x00008280ff0477ac */ /* 0x000e620008000800 */
[----:B------:R-:W-:Y:S01]  /*11a80*/  BSSY.RECONVERGENT B0, `(.L_x_672) ;  /* 0x0000034000007945 */ /* 0x000fe20003800200 */
[----:B-1----:R-:W-:-:S13]  /*11a90*/  FSETP.GT.AND P0, PT, R0, UR4, PT ;  /* 0x0000000400007c0b */ /* 0x002fda000bf04000 */
[----:B------:R-:W-:Y:S05]  /*11aa0*/  @!P0 BRA `(.L_x_673) ;  /* 0x0000000000c48947 */ /* 0x000fea0003800000 */
[----:B------:R-:W-:Y:S01]  /*11ab0*/  FADD R6, R0, 9.9999999392252902908e-09 ;  /* 0x322bcc7700067421 */ /* 0x000fe20000000000 */
[----:B------:R-:W-:Y:S03]  /*11ac0*/  BSSY.RECONVERGENT B3, `(.L_x_674) ;  /* 0x000000e000037945 */ /* 0x000fe60003800200 */
[----:B------:R-:W1:Y:S08]  /*11ad0*/  MUFU.RCP R0, R6 ;  /* 0x0000000600007308 */ /* 0x000e700000001000 */
[----:B------:R-:W2:Y:S01]  /*11ae0*/  FCHK P0, R16, R6 ;  /* 0x0000000610007302 */ /* 0x000ea20000000000 */
[----:B-1----:R-:W-:-:S04]  /*11af0*/  FFMA R3, -R6, R0, 1 ;  /* 0x3f80000006037423 */ /* 0x002fc80000000100 */
        /* <DEDUP_REMOVED lines=8> */
[----:B0-----:R-:W-:Y:S05]  /*11b80*/  CALL.REL.NOINC `($__internal_7_$__cuda_sm3x_div_rn_noftz_f32_slowpath) ;  /* 0x00000018003c7944 */ /* 0x001fea0003c00000 */
[----:B------:R-:W-:-:S07]  /*11b90*/  MOV R0, R3 ;  /* 0x0000000300007202 */ /* 0x000fce0000000f00 */
.L_x_675:
[----:B------:R-:W-:Y:S05]  /*11ba0*/  BSYNC.RECONVERGENT B3 ;  /* 0x0000000000037941 */ /* 0x000fea0003800200 */
.L_x_674:
[----:B------:R-:W1:Y:S01]  /*11bb0*/  MUFU.RCP R3, R6 ;  /* 0x0000000600037308 */ /* 0x000e620000001000 */
[----:B------:R-:W-:Y:S07]  /*11bc0*/  BSSY.RECONVERGENT B3, `(.L_x_676) ;  /* 0x000000d000037945 */ /* 0x000fee0003800200 */
        /* <DEDUP_REMOVED lines=12> */
.L_x_677:
[----:B------:R-:W-:Y:S05]  /*11c90*/  BSYNC.RECONVERGENT B3 ;  /* 0x0000000000037941 */ /* 0x000fea0003800200 */
.L_x_676:
        /* <DEDUP_REMOVED lines=13> */
.L_x_679:
[----:B------:R-:W-:Y:S05]  /*11d70*/  BSYNC.RECONVERGENT B3 ;  /* 0x0000000000037941 */ /* 0x000fea0003800200 */
.L_x_678:
[----:B------:R-:W1:Y:S02]  /*11d80*/  LDCU UR4, c[0x0][0x414] ;  /* 0x00008280ff0477ac */ /* 0x000e640008000800 */
[----:B-1----:R-:W-:Y:S01]  /*11d90*/  FMUL R16, R0, UR4 ;  /* 0x0000000400107c20 */ /* 0x002fe20008400000 */
[----:B------:R-:W-:Y:S01]  /*11da0*/  FMUL R17, R5, UR4 ;  /* 0x0000000405117c20 */ /* 0x000fe20008400000 */
[----:B------:R-:W-:-:S07]  /*11db0*/  FMUL R18, R3, UR4 ;  /* 0x0000000403127c20 */ /* 0x000fce0008400000 */
.L_x_673:
[----:B------:R-:W-:Y:S05]  /*11dc0*/  BSYNC.RECONVERGENT B0 ;  /* 0x0000000000007941 */ /* 0x000fea0003800200 */
.L_x_672:
[----:B------:R-:W1:Y:S01]  /*11dd0*/  LDCU UR5, c[0x0][0x43c] ;  /* 0x00008780ff0577ac */ /* 0x000e620008000800 */
[----:B------:R-:W2:Y:S01]  /*11de0*/  LDCU UR4, c[0x0][0x408] ;  /* 0x00008100ff0477ac */ /* 0x000ea20008000800 */
[----:B-1----:R-:W-:Y:S01]  /*11df0*/  UISETP.GT.AND UP0, UPT, UR5, 0xc7, UPT ;  /* 0x000000c70500788c */ /* 0x002fe2000bf04270 */
[----:B--2---:R-:W-:-:S08]  /*11e00*/  MOV R6, UR4 ;  /* 0x0000000400067c02 */ /* 0x004fd00008000f00 */
[----:B------:R-:W-:Y:S05]  /*11e10*/  BRA.U UP0, `(.L_x_680) ;  /* 0x0000000100587547 */ /* 0x000fea000b800000 */
[----:B------:R-:W-:Y:S01]  /*11e20*/  HFMA2 R4, -RZ, RZ, 0.95458984375, -112.625 ;  /* 0x3ba3d70aff047431 */ /* 0x000fe200000001ff */
[----:B------:R-:W-:Y:S02]  /*11e30*/  MOV R0, 0x43480000 ;  /* 0x4348000000007802 */ /* 0x000fe40000000f00 */
[----:B------:R-:W-:-:S04]  /*11e40*/  I2FP.F32.S32 R3, UR5 ;  /* 0x0000000500037c45 */ /* 0x000fc80008201400 */
[----:B------:R-:W1:Y:S01]  /*11e50*/  FCHK P0, R3, 200 ;  /* 0x4348000003007902 */ /* 0x000e620000000000 */
[----:B------:R-:W-:-:S04]  /*11e60*/  FFMA R0, R4, -R0, 1 ;  /* 0x3f80000004007423 */ /* 0x000fc80000000800 */
[----:B------:R-:W-:-:S04]  /*11e70*/  FFMA R0, R0, R4, 0.0049999998882412910461 ;  /* 0x3ba3d70a00007423 */ /* 0x000fc80000000004 */
[----:B------:R-:W-:-:S04]  /*11e80*/  FFMA R4, R3, R0, RZ ;  /* 0x0000000003047223 */ /* 0x000fc800000000ff */
[----:B------:R-:W-:-:S04]  /*11e90*/  FFMA R5, R4, -200, R3 ;  /* 0xc348000004057823 */ /* 0x000fc80000000003 */
[----:B------:R-:W-:Y:S01]  /*11ea0*/  FFMA R0, R0, R5, R4 ;  /* 0x0000000500007223 */ /* 0x000fe20000000004 */
[----:B-1----:R-:W-:Y:S06]  /*11eb0*/  @!P0 BRA `(.L_x_681) ;  /* 0x0000000000108947 */ /* 0x002fec0003800000 */
[----:B------:R-:W-:Y:S02]  /*11ec0*/  MOV R4, 0x43480000 ;  /* 0x4348000000047802 */ /* 0x000fe40000000f00 */
[----:B------:R-:W-:-:S07]  /*11ed0*/  MOV R8, 0x11ef0 ;  /* 0x00011ef000087802 */ /* 0x000fce0000000f00 */
[----:B0-----:R-:W-:Y:S05]  /*11ee0*/  CALL.REL.NOINC `($__internal_7_$__cuda_sm3x_div_rn_noftz_f32_slowpath) ;  /* 0x0000001400647944 */ /* 0x001fea0003c00000 */
[----:B------:R-:W-:-:S07]  /*11ef0*/  MOV R0, R3 ;  /* 0x0000000300007202 */ /* 0x000fce0000000f00 */
.L_x_681:
[----:B------:R-:W1:Y:S01]  /*11f00*/  LDCU UR4, c[0x0][0x408] ;  /* 0x00008100ff0477ac */ /* 0x000e620008000800 */
[----:B------:R-:W-:Y:S01]  /*11f10*/  MOV R4, 0x3e051eb8 ;  /* 0x3e051eb800047802 */ /* 0x000fe20000000f00 */
[----:B------:R-:W-:-:S04]  /*11f20*/  FMUL R3, R0, R0 ;  /* 0x0000000000037220 */ /* 0x000fc80000400000 */
[----:B------:R-:W-:Y:S01]  /*11f30*/  FFMA R0, R0, -R4, 0.98000001907348632812 ;  /* 0x3f7ae14800007423 */ /* 0x000fe20000000804 */
[-C--:B------:R-:W-:Y:S01]  /*11f40*/  FMUL R16, R16, R3.reuse ;  /* 0x0000000310107220 */ /* 0x080fe20000400000 */
[-C--:B------:R-:W-:Y:S01]  /*11f50*/  FMUL R17, R17, R3.reuse ;  /* 0x0000000311117220 */ /* 0x080fe20000400000 */
[----:B------:R-:W-:Y:S02]  /*11f60*/  FMUL R18, R18, R3 ;  /* 0x0000000312127220 */ /* 0x000fe40000400000 */
[----:B-1----:R-:W-:-:S07]  /*11f70*/  FMNMX R6, R0, UR4, !PT ;  /* 0x0000000400067c09 */ /* 0x002fce000f800000 */
.L_x_680:
[----:B------:R-:W1:Y:S01]  /*11f80*/  LDCU.64 UR4, c[0x0][0x438] ;  /* 0x00008700ff0477ac */ /* 0x000e620008000a00 */
[----:B------:R-:W-:Y:S01]  /*11f90*/  HFMA2 R0, -RZ, RZ, 1.875, 0 ;  /* 0x3f800000ff007431 */ /* 0x000fe200000001ff */
[----:B-1----:R-:W-:Y:S02]  /*11fa0*/  I2FP.F32.S32 R4, UR5 ;  /* 0x0000000500047c45 */ /* 0x002fe40008201400 */
[----:B------:R-:W-:-:S03]  /*11fb0*/  MOV R5, UR4 ;  /* 0x0000000400057c02 */ /* 0x000fc60008000f00 */
[----:B------:R-:W-:-:S04]  /*11fc0*/  FFMA R4, R4, 9.9999997473787516356e-05, R0 ;  /* 0x38d1b71704047823 */ /* 0x000fc80000000000 */
[----:B------:R-:W1:Y:S08]  /*11fd0*/  MUFU.RCP R0, R4 ;  /* 0x0000000400007308 */ /* 0x000e700000001000 */
[----:B------:R2:W3:Y:S01]  /*11fe0*/  FCHK P0, R5, R4 ;  /* 0x0000000405007302 */ /* 0x0004e20000000000 */
[----:B-1----:R-:W-:-:S04]  /*11ff0*/  FFMA R3, -R4, R0, 1 ;  /* 0x3f80000004037423 */ /* 0x002fc80000000100 */
[----:B------:R-:W-:-:S04]  /*12000*/  FFMA R0, R0, R3, R0 ;  /* 0x0000000300007223 */ /* 0x000fc80000000000 */
[----:B------:R-:W-:-:S04]  /*12010*/  FFMA R3, R0, UR4, RZ ;  /* 0x0000000400037c23 */ /* 0x000fc800080000ff */
[----:B--2---:R-:W-:-:S04]  /*12020*/  FFMA R5, -R4, R3, UR4 ;  /* 0x0000000404057e23 */ /* 0x004fc80008000103 */
[----:B------:R-:W-:Y:S01]  /*12030*/  FFMA R3, R0, R5, R3 ;  /* 0x0000000500037223 */ /* 0x000fe20000000003 */
[----:B---3--:R-:W-:Y:S06]  /*12040*/  @!P0 BRA `(.L_x_682) ;  /* 0x0000000000108947 */ /* 0x008fec0003800000 */
[----:B------:R-:W1:Y:S01]  /*12050*/  LDCU UR4, c[0x0][0x438] ;  /* 0x00008700ff0477ac */ /* 0x000e620008000800 */
[----:B------:R-:W-:Y:S02]  /*12060*/  MOV R8, 0x12090 ;  /* 0x0001209000087802 */ /* 0x000fe40000000f00 */
[----:B-1----:R-:W-:-:S07]  /*12070*/  MOV R3, UR4 ;  /* 0x0000000400037c02 */ /* 0x002fce0008000f00 */
[----:B0-----:R-:W-:Y:S05]  /*12080*/  CALL.REL.NOINC `($__internal_7_$__cuda_sm3x_div_rn_noftz_f32_slowpath) ;  /* 0x0000001000fc7944 */ /* 0x001fea0003c00000 */
.L_x_682:
[----:B------:R-:W1:Y:S01]  /*12090*/  LDCU.64 UR4, c[0x0][0x3b0] ;  /* 0x00007600ff0477ac */ /* 0x000e620008000a00 */
[----:B------:R-:W-:Y:S01]  /*120a0*/  MOV R7, 0x3f800000 ;  /* 0x3f80000000077802 */ /* 0x000fe20000000f00 */
[----:B-1----:R-:W-:-:S04]  /*120b0*/  UISETP.NE.U32.AND UP0, UPT, UR4, URZ, UPT ;  /* 0x000000ff0400728c */ /* 0x002fc8000bf05070 */
[----:B------:R-:W-:-:S09]  /*120c0*/  UISETP.NE.AND.EX UP0, UPT, UR5, URZ, UPT, UP0 ;  /* 0x000000ff0500728c */ /* 0x000fd2000bf05300 */
[----:B------:R-:W-:Y:S05]  /*120d0*/  BRA.U !UP0, `(.L_x_683) ;  /* 0x0000000108147547 */ /* 0x000fea000b800000 */
[----:B------:R-:W1:Y:S02]  /*120e0*/  LDC.64 R4, c[0x0][0x3b0] ;  /* 0x0000ec00ff047b82 */ /* 0x000e640000000a00 */
[----:B-1----:R-:W-:-:S06]  /*120f0*/  IMAD.WIDE R4, R2, 0x4, R4 ;  /* 0x0000000402047825 */ /* 0x002fcc00078e0204 */
[----:B------:R-:W2:Y:S02]  /*12100*/  LDG.E R4, desc[UR36][R4.64] ;  /* 0x0000002404047981 */ /* 0x000ea4000c1e1900 */
[----:B--2---:R-:W-:-:S13]  /*12110*/  FSETP.GT.AND P0, PT, R4, RZ, PT ;  /* 0x000000ff0400720b */ /* 0x004fda0003f04000 */
[----:B------:R-:W-:-:S07]  /*12120*/  @P0 MOV R7, R4 ;  /* 0x0000000400070202 */ /* 0x000fce0000000f00 */
.L_x_683:
[----:B------:R-:W1:Y:S01]  /*12130*/  LDCU UR4, c[0x0][0x40c] ;  /* 0x00008180ff0477ac */ /* 0x000e620008000800 */
[----:B------:R-:W2:Y:S01]  /*12140*/  MUFU.RCP R0, R7 ;  /* 0x0000000700007308 */ /* 0x000ea20000001000 */
[----:B------:R-:W-:Y:S01]  /*12150*/  BSSY.RECONVERGENT B0, `(.L_x_684) ;  /* 0x0000011000007945 */ /* 0x000fe20003800200 */
[C---:B------:R-:W-:Y:S01]  /*12160*/  FMUL R16, R3.reuse, R16 ;  /* 0x0000001003107220 */ /* 0x040fe20000400000 */
[C---:B------:R-:W-:Y:S01]  /*12170*/  FMUL R10, R3.reuse, R17 ;  /* 0x00000011030a7220 */ /* 0x040fe20000400000 */
[----:B------:R-:W-:Y:S01]  /*12180*/  FMUL R11, R3, R18 ;  /* 0x00000012030b7220 */ /* 0x000fe20000400000 */
[----:B-1----:R-:W-:Y:S01]  /*12190*/  MOV R5, UR4 ;  /* 0x0000000400057c02 */ /* 0x002fe20008000f00 */
[----:B--2---:R-:W-:-:S03]  /*121a0*/  FFMA R4, R0, -R7, 1 ;  /* 0x3f80000000047423 */ /* 0x004fc60000000807 */
[----:B------:R1:W2:Y:S01]  /*121b0*/  FCHK P0, R5, R7 ;  /* 0x0000000705007302 */ /* 0x0002a20000000000 */
[----:B------:R-:W-:-:S04]  /*121c0*/  FFMA R0, R0, R4, R0 ;  /* 0x0000000400007223 */ /* 0x000fc80000000000 */
[----:B------:R-:W-:-:S04]  /*121d0*/  FFMA R4, R0, UR4, RZ ;  /* 0x0000000400047c23 */ /* 0x000fc800080000ff */
[----:B-1----:R-:W-:-:S04]  /*121e0*/  FFMA R5, R4, -R7, UR4 ;  /* 0x0000000404057e23 */ /* 0x002fc80008000807 */
[----:B------:R-:W-:Y:S01]  /*121f0*/  FFMA R3, R0, R5, R4 ;  /* 0x0000000500037223 */ /* 0x000fe20000000004 */
[----:B--2---:R-:W-:Y:S06]  /*12200*/  @!P0 BRA `(.L_x_685) ;  /* 0x0000000000148947 */ /* 0x004fec0003800000 */
[----:B------:R-:W1:Y:S01]  /*12210*/  LDCU UR4, c[0x0][0x40c] ;  /* 0x00008180ff0477ac */ /* 0x000e620008000800 */
[----:B------:R-:W-:Y:S02]  /*12220*/  MOV R4, R7 ;  /* 0x0000000700047202 */ /* 0x000fe40000000f00 */
[----:B------:R-:W-:Y:S02]  /*12230*/  MOV R8, 0x12260 ;  /* 0x0001226000087802 */ /* 0x000fe40000000f00 */
[----:B-1----:R-:W-:-:S07]  /*12240*/  MOV R3, UR4 ;  /* 0x0000000400037c02 */ /* 0x002fce0008000f00 */
[----:B0-----:R-:W-:Y:S05]  /*12250*/  CALL.REL.NOINC `($__internal_7_$__cuda_sm3x_div_rn_noftz_f32_slowpath) ;  /* 0x0000001000887944 */ /* 0x001fea0003c00000 */
.L_x_685:
[----:B------:R-:W-:Y:S05]  /*12260*/  BSYNC.RECONVERGENT B0 ;  /* 0x0000000000007941 */ /* 0x000fea0003800200 */
.L_x_684:
[-C--:B------:R-:W-:Y:S01]  /*12270*/  FFMA R40, R10, R3.reuse, R40 ;  /* 0x000000030a287223 */ /* 0x080fe20000000028 */
[-C--:B------:R-:W-:Y:S01]  /*12280*/  FFMA R27, R16, R3.reuse, R27 ;  /* 0x00000003101b7223 */ /* 0x080fe2000000001b */
[----:B------:R-:W-:Y:S01]  /*12290*/  FFMA R26, R11, R3, R26 ;  /* 0x000000030b1a7223 */ /* 0x000fe2000000001a */
[----:B------:R-:W-:Y:S01]  /*122a0*/  BSSY.RECONVERGENT B0, `(.L_x_686) ;  /* 0x0000013000007945 */ /* 0x000fe20003800200 */
[-C--:B------:R-:W-:Y:S01]  /*122b0*/  FMUL R0, R40, R6.reuse ;  /* 0x0000000628007220 */ /* 0x080fe20000400000 */
[-C--:B------:R-:W-:Y:S01]  /*122c0*/  FMUL R3, R27, R6.reuse ;  /* 0x000000061b037220 */ /* 0x080fe20000400000 */
[----:B------:R-:W-:Y:S02]  /*122d0*/  FMUL R5, R26, R6 ;  /* 0x000000061a057220 */ /* 0x000fe40000400000 */
[----:B------:R-:W-:-:S04]  /*122e0*/  FMUL R4, R0, R0 ;  /* 0x0000000000047220 */ /* 0x000fc80000400000 */
        /* <DEDUP_REMOVED lines=9> */
[----:B------:R-:W-:Y:S05]  /*12380*/  BRA `(.L_x_688) ;  /* 0x0000000000107947 */ /* 0x000fea0003800000 */
.L_x_687:
[----:B------:R-:W-:Y:S01]  /*12390*/  FMUL.FTZ R4, R6, R7 ;  /* 0x0000000706047220 */ /* 0x000fe20000410000 */
[----:B------:R-:W-:-:S03]  /*123a0*/  FMUL.FTZ R7, R7, 0.5 ;  /* 0x3f00000007077820 */ /* 0x000fc60000410000 */
[----:B------:R-:W-:-:S04]  /*123b0*/  FFMA R6, -R4, R4, R6 ;  /* 0x0000000404067223 */ /* 0x000fc80000000106 */
[----:B------:R-:W-:-:S07]  /*123c0*/  FFMA R4, R6, R7, R4 ;  /* 0x0000000706047223 */ /* 0x000fce0000000004 */
.L_x_688:
[----:B------:R-:W-:Y:S05]  /*123d0*/  BSYNC.RECONVERGENT B0 ;  /* 0x0000000000007941 */ /* 0x000fea0003800200 */
.L_x_686:
        /* <DEDUP_REMOVED lines=15> */
[----:B------:R-:W-:-:S07]  /*124d0*/  MOV R8, 0x124f0 ;  /* 0x000124f000087802 */ /* 0x000fce0000000f00 */
[----:B0-----:R-:W-:Y:S05]  /*124e0*/  CALL.REL.NOINC `($__internal_7_$__cuda_sm3x_div_rn_noftz_f32_slowpath) ;  /* 0x0000000c00e47944 */ /* 0x001fea0003c00000 */
[----:B------:R-:W-:-:S07]  /*124f0*/  MOV R6, R3 ;  /* 0x0000000300067202 */ /* 0x000fce0000000f00 */
.L_x_692:
[----:B------:R-:W-:Y:S05]  /*12500*/  BSYNC.RECONVERGENT B3 ;  /* 0x0000000000037941 */ /* 0x000fea0003800200 */
.L_x_691:
        /* <DEDUP_REMOVED lines=14> */
.L_x_694:
[----:B------:R-:W-:Y:S05]  /*125f0*/  BSYNC.RECONVERGENT B3 ;  /* 0x0000000000037941 */ /* 0x000fea0003800200 */
.L_x_693:
        /* <DEDUP_REMOVED lines=14> */
.L_x_696:
[----:B------:R-:W-:Y:S05]  /*126e0*/  BSYNC.RECONVERGENT B3 ;  /* 0x0000000000037941 */ /* 0x000fea0003800200 */
.L_x_695:
[----:B------:R-:W1:Y:S02]  /*126f0*/  LDCU UR4, c[0x0][0x410] ;  /* 0x00008200ff0477ac */ /* 0x000e640008000800 */
[----:B-1----:R-:W-:Y:S01]  /*12700*/  FMUL R3, R6, UR4 ;  /* 0x0000000406037c20 */ /* 0x002fe20008400000 */
[----:B------:R-:W-:Y:S01]  /*12710*/  FMUL R0, R7, UR4 ;  /* 0x0000000407007c20 */ /* 0x000fe20008400000 */
[----:B------:R-:W-:-:S07]  /*12720*/  FMUL R5, R4, UR4 ;  /* 0x0000000404057c20 */ /* 0x000fce0008400000 */
.L_x_690:
[----:B------:R-:W-:Y:S05]  /*12730*/  BSYNC.RECONVERGENT B0 ;  /* 0x0000000000007941 */ /* 0x000fea0003800200 */
.L_x_689:
[----:B------:R-:W1:Y:S01]  /*12740*/  LDC R26, c[0x0][0x434] ;  /* 0x00010d00ff1a7b82 */ /* 0x000e620000000800 */
[----:B------:R-:W2:Y:S07]  /*12750*/  LDCU UR4, c[0x0][0x40c] ;  /* 0x00008180ff0477ac */ /* 0x000eae0008000800 */
[----:B------:R-:W3:Y:S01]  /*12760*/  LDC R18, c[0x0][0x43c] ;  /* 0x00010f00ff127b82 */ /* 0x000ee20000000800 */
[----:B-1----:R-:W-:Y:S02]  /*12770*/  FSETP.GT.AND P1, PT, R26, RZ, PT ;  /* 0x000000ff1a00720b */ /* 0x002fe40003f24000 */
[----:B---3--:R-:W-:-:S04]  /*12780*/  ISETP.GE.AND P0, PT, R18, 0x5, PT ;  /* 0x000000051200780c */ /* 0x008fc80003f06270 */
[----:B0-----:R-:W-:Y:S02]  /*12790*/  FSEL R45, R3, RZ, P0 ;  /* 0x000000ff032d7208 */ /* 0x001fe40000000000 */
[----:B------:R-:W-:Y:S02]  /*127a0*/  FSEL R44, R0, RZ, P0 ;  /* 0x000000ff002c7208 */ /* 0x000fe40000000000 */
[----:B------:R-:W-:Y:S01]  /*127b0*/  FSEL R40, R5, RZ, P0 ;  /* 0x000000ff05287208 */ /* 0x000fe20000000000 */
[----:B--2---:R-:W-:Y:S02]  /*127c0*/  FFMA R46, R45, UR4, R25 ;  /* 0x000000042d2e7c23 */ /* 0x004fe40008000019 */
[----:B------:R-:W-:Y:S02]  /*127d0*/  FFMA R47, R44, UR4, R24 ;  /* 0x000000042c2f7c23 */ /* 0x000fe40008000018 */
[----:B------:R-:W-:Y:S01]  /*127e0*/  FFMA R23, R40, UR4, R23 ;  /* 0x0000000428177c23 */ /* 0x000fe20008000017 */
[----:B------:R-:W-:Y:S06]  /*127f0*/  @!P1 BRA `(.L_x_697) ;  /* 0x0000000800a89947 */ /* 0x000fec0003800000 */
[----:B------:R-:W-:Y:S01]  /*12800*/  HFMA2 R4, -RZ, RZ, -7096, -7100 ;  /* 0xeeeeeeefff047431 */ /* 0x000fe200000001ff */
[----:B------:R-:W0:Y:S01]  /*12810*/  LDC R49, c[0x0][0x450] ;  /* 0x00011400ff317b82 */ /* 0x000e220000000800 */
[----:B------:R-:W1:Y:S01]  /*12820*/  LDCU UR4, c[0x0][0x44c] ;  /* 0x00008980ff0477ac */ /* 0x000e620008000800 */
[----:B------:R-:W-:Y:S01]  /*12830*/  FMUL R3, R26, 10 ;  /* 0x412000001a037820 */ /* 0x000fe20000400000 */
[----:B------:R-:W-:Y:S01]  /*12840*/  FMNMX3 R0, |R46|, |R47|, |R23|, !PT ;  /* 0x4000002f2e007276 */ /* 0x000fe20007800617 */
[----:B------:R-:W-:Y:S03]  /*12850*/  BSSY.RECONVERGENT B6, `(.L_x_698) ;  /* 0x0000028000067945 */ /* 0x000fe60003800200 */
[----:B------:R-:W-:Y:S01]  /*12860*/  FSETP.GT.AND P1, PT, R0, R3, PT ;  /* 0x000000030000720b */ /* 0x000fe20003f24000 */
[----:B------:R-:W-:-:S05]  /*12870*/  IMAD R4, R18, R4, 0x8888888 ;  /* 0x0888888812047424 */ /* 0x000fca00078e0204 */
[----:B------:R-:W-:-:S04]  /*12880*/  SHF.L.W.U32.HI R4, R4, 0x1e, R4 ;  /* 0x0000001e04047819 */ /* 0x000fc80000010e04 */
[----:B------:R-:W-:Y:S01]  /*12890*/  ISETP.GT.U32.AND P0, PT, R4, 0x4444444, PT ;  /* 0x044444440400780c */ /* 0x000fe20003f04070 */
[----:B-1----:R-:W-:-:S03]  /*128a0*/  FMUL R48, R26, UR4 ;  /* 0x000000041a307c20 */ /* 0x002fc60008400000 */
[----:B------:R-:W-:Y:S01]  /*128b0*/  ISETP.GT.OR P0, PT, R2, 0x2, P0 ;  /* 0x000000020200780c */ /* 0x000fe20000704670 */
[----:B0-----:R-:W-:-:S12]  /*128c0*/  @P1 FMUL R49, R49, 10 ;  /* 0x4120000031311820 */ /* 0x001fd80000400000 */
[----:B------:R-:W-:Y:S05]  /*128d0*/  @P0 BRA `(.L_x_699) ;  /* 0x00000000007c0947 */ /* 0x000fea0003800000 */
[----:B------:R-:W0:Y:S01]  /*128e0*/  F2F.F64.F32 R20, R10 ;  /* 0x0000000a00147310 */ /* 0x000e220000201800 */
[----:B------:R-:W-:Y:S01]  /*128f0*/  MOV R0, 0x18 ;  /* 0x0000001800007802 */ /* 0x000fe20000000f00 */
[----:B------:R1:W-:Y:S01]  /*12900*/  STL [R1+0x20], R2 ;  /* 0x0000200201007387 */ /* 0x0003e20000100800 */
[----:B------:R-:W2:Y:S03]  /*12910*/  LDCU.64 UR4, c[0x4][0x8] ;  /* 0x01000100ff0477ac */ /* 0x000ea60008000a00 */
[----:B------:R-:W-:Y:S02]  /*12920*/  STL [R1+0x78], R18 ;  /* 0x0000781201007387 */ /* 0x000fe40000100800 */
[----:B------:R-:W3:Y:S01]  /*12930*/  F2F.F64.F32 R24, R11 ;  /* 0x0000000b00187310 */ /* 0x000ee20000201800 */
[----:B-1----:R1:W4:Y:S01]  /*12940*/  LDC.64 R2, c[0x4][R0] ;  /* 0x0100000000027b82 */ /* 0x0023220000000a00 */
[----:B0-----:R-:W-:Y:S06]  /*12950*/  STL.64 [R1+0x60], R20 ;  /* 0x0000601401007387 */ /* 0x001fec0000100a00 */
[----:B------:R-:W0:Y:S01]  /*12960*/  F2F.F64.F32 R16, R16 ;  /* 0x0000001000107310 */ /* 0x000e220000201800 */
[----:B---3--:R-:W-:Y:S07]  /*12970*/  STL.64 [R1+0x68], R24 ;  /* 0x0000681801007387 */ /* 0x008fee0000100a00 */
[----:B------:R-:W3:Y:S01]  /*12980*/  F2F.F64.F32 R26, R26 ;  /* 0x0000001a001a7310 */ /* 0x000ee20000201800 */
[----:B0-----:R-:W-:Y:S07]  /*12990*/  STL.64 [R1+0x58], R16 ;  /* 0x0000581001007387 */ /* 0x001fee0000100a00 */
        /* <DEDUP_REMOVED lines=11> */
[----:B0-----:R2:W-:Y:S04]  /*12a50*/  STL.64 [R1+0x28], R4 ;  /* 0x0000280401007387 */ /* 0x0015e80000100a00 */
[----:B---3--:R0:W-:Y:S01]  /*12a60*/  STL.64 [R1+0x30], R6 ;  /* 0x0000300601007387 */ /* 0x0081e20000100a00 */
[----:B--2---:R-:W-:-:S02]  /*12a70*/  MOV R4, UR4 ;  /* 0x0000000400047c02 */ /* 0x004fc40008000f00 */
[----:B------:R-:W-:Y:S02]  /*12a80*/  MOV R5, UR5 ;  /* 0x0000000500057c02 */ /* 0x000fe40008000f00 */
[----:B0-----:R-:W-:Y:S02]  /*12a90*/  MOV R6, R22 ;  /* 0x0000001600067202 */ /* 0x001fe40000000f00 */
[----:B-1--4-:R-:W-:-:S07]  /*12aa0*/  MOV R7, R19 ;  /* 0x0000001300077202 */ /* 0x012fce0000000f00 */
[----:B------:R-:W-:-:S07]  /*12ab0*/  LEPC R20, `(.L_x_699) ;  /* 0x000000001014794e */ /* 0x000fce0000000000 */
[----:B------:R-:W-:Y:S05]  /*12ac0*/  CALL.ABS.NOINC R2 ;  /* 0x0000000002007343 */ /* 0x000fea0003c00000 */
.L_x_699:
[----:B------:R-:W-:Y:S05]  /*12ad0*/  BSYNC.RECONVERGENT B6 ;  /* 0x0000000000067941 */ /* 0x000fea0003800200 */
.L_x_698:
[----:B------:R-:W-:Y:S01]  /*12ae0*/  FSETP.GT.AND P0, PT, |R46|, R48, PT ;  /* 0x000000302e00720b */ /* 0x000fe20003f04200 */
[----:B------:R-:W-:-:S12]  /*12af0*/  BSSY.RECONVERGENT B0, `(.L_x_700) ;  /* 0x0000027000007945 */ /* 0x000fd80003800200 */
[----:B------:R-:W-:Y:S05]  /*12b00*/  @!P0 BRA `(.L_x_701) ;  /* 0x0000000000948947 */ /* 0x000fea0003800000 */
[----:B------:R-:W0:Y:S01]  /*12b10*/  LDCU UR4, c[0x0][0x434] ;  /* 0x00008680ff0477ac */ /* 0x000e220008000800 */
[----:B------:R-:W-:Y:S01]  /*12b20*/  FADD R3, |R46|, -R48 ;  /* 0x800000302e037221 */ /* 0x000fe20000000200 */
[----:B------:R-:W-:Y:S01]  /*12b30*/  BSSY.RECONVERGENT B3, `(.L_x_702) ;  /* 0x000000d000037945 */ /* 0x000fe20003800200 */
[----:B0-----:R-:W-:-:S04]  /*12b40*/  FADD R4, -R48, UR4 ;  /* 0x0000000430047e21 */ /* 0x001fc80008000100 */
        /* <DEDUP_REMOVED lines=9> */
[----:B------:R-:W-:Y:S05]  /*12be0*/  CALL.REL.NOINC `($__internal_7_$__cuda_sm3x_div_rn_noftz_f32_slowpath) ;  /* 0x0000000800247944 */ /* 0x000fea0003c00000 */
[----:B------:R-:W-:-:S07]  /*12bf0*/  MOV R0, R3 ;  /* 0x0000000300007202 */ /* 0x000fce0000000f00 */
.L_x_703:
[----:B------:R-:W-:Y:S05]  /*12c00*/  BSYNC.RECONVERGENT B3 ;  /* 0x0000000000037941 */ /* 0x000fea0003800200 */
.L_x_702:
[----:B------:R-:W0:Y:S01]  /*12c10*/  LDC R2, c[0x0][0x434] ;  /* 0x00010d00ff027b82 */ /* 0x000e220000000800 */
[----:B------:R-:W-:Y:S01]  /*12c20*/  FMNMX R3, R0, 1, PT ;  /* 0x3f80000000037809 */ /* 0x000fe20003800000 */
[----:B------:R-:W-:Y:S01]  /*12c30*/  HFMA2 R5, -RZ, RZ, 1.875, 0 ;  /* 0x3f800000ff057431 */ /* 0x000fe200000001ff */
[----:B------:R-:W1:Y:S05]  /*12c40*/  LDCU UR4, c[0x0][0x430] ;  /* 0x00008600ff0477ac */ /* 0x000e6a0008000800 */
[----:B------:R-:W2:Y:S01]  /*12c50*/  LDC R4, c[0x0][0x424] ;  /* 0x00010900ff047b82 */ /* 0x000ea20000000800 */
[----:B0-----:R-:W-:-:S04]  /*12c60*/  FSETP.GT.AND P0, PT, R2, 1500, PT ;  /* 0x44bb80000200780b */ /* 0x001fc80003f04000 */
[----:B------:R-:W-:-:S04]  /*12c70*/  FSEL R0, RZ, 0.10000000149011611938, !P0 ;  /* 0x3dcccccdff007808 */ /* 0x000fc80004000000 */
[----:B------:R-:W-:Y:S02]  /*12c80*/  FSETP.GT.AND P0, PT, R3, R0, PT ;  /* 0x000000000300720b */ /* 0x000fe40003f04000 */
[----:B--2---:R-:W-:-:S11]  /*12c90*/  FSETP.GT.AND P1, PT, |R46|, R4, PT ;  /* 0x000000042e00720b */ /* 0x004fd60003f24200 */
[----:B------:R-:W0:Y:S01]  /*12ca0*/  @P0 LDC R6, c[0x0][0x40c] ;  /* 0x00010300ff060b82 */ /* 0x000e220000000800 */
[----:B------:R-:W-:Y:S01]  /*12cb0*/  @P0 FADD R0, R3, -R0 ;  /* 0x8000000003000221 */ /* 0x000fe20000000000 */
[--C-:B------:R-:W-:Y:S01]  /*12cc0*/  @P0 LOP3.LUT R2, R5, 0x80000000, R46.reuse, 0xb8, !PT ;  /* 0x8000000005020812 */ /* 0x100fe200078eb82e */
[----:B------:R-:W-:Y:S01]  /*12cd0*/  FFMA R3, R3, -0.5, R5 ;  /* 0xbf00000003037823 */ /* 0x000fe20000000005 */
[----:B------:R-:W-:Y:S01]  /*12ce0*/  @P1 LOP3.LUT R46, R4, 0x80000000, R46, 0xb8, !PT ;  /* 0x80000000042e1812 */ /* 0x000fe200078eb82e */
[----:B------:R-:W-:Y:S02]  /*12cf0*/  @P0 FMUL R0, R0, R0 ;  /* 0x0000000000000220 */ /* 0x000fe40000400000 */
[----:B-1----:R-:W-:Y:S02]  /*12d00*/  FMUL R3, R3, UR4 ;  /* 0x0000000403037c20 */ /* 0x002fe40008400000 */
[----:B------:R-:W-:-:S04]  /*12d10*/  @P0 FMUL R0, R49, R0 ;  /* 0x0000000031000220 */ /* 0x000fc80000400000 */
[----:B------:R-:W-:-:S04]  /*12d20*/  @P0 FMUL R0, R0, R2 ;  /* 0x0000000200000220 */ /* 0x000fc80000400000 */
[----:B0-----:R-:W-:-:S04]  /*12d30*/  @P0 FFMA R45, -R0, R6, R45 ;  /* 0x00000006002d0223 */ /* 0x001fc8000000012d */
[----:B------:R-:W-:-:S04]  /*12d40*/  FMUL R45, R3, R45 ;  /* 0x0000002d032d7220 */ /* 0x000fc80000400000 */
[----:B------:R-:W-:-:S07]  /*12d50*/  @P1 FMUL R45, R45, -0.5 ;  /* 0xbf0000002d2d1820 */ /* 0x000fce0000400000 */
.L_x_701:
[----:B------:R-:W-:Y:S05]  /*12d60*/  BSYNC.RECONVERGENT B0 ;  /* 0x0000000000007941 */ /* 0x000fea0003800200 */
.L_x_700:
        /* <DEDUP_REMOVED lines=19> */
.L_x_707:
[----:B------:R-:W-:Y:S05]  /*12ea0*/  BSYNC.RECONVERGENT B3 ;  /* 0x0000000000037941 */ /* 0x000fea0003800200 */
.L_x_706:
        /* <DEDUP_REMOVED lines=10> */
[----:B------:R-:W-:Y:S01]  /*12f50*/  @P0 FADD R0, -R0, R3 ;  /* 0x0000000300000221 */ /* 0x000fe20000000100 */
        /* <DEDUP_REMOVED lines=10> */
.L_x_705:
[----:B------:R-:W-:Y:S05]  /*13000*/  BSYNC.RECONVERGENT B0 ;  /* 0x0000000000007941 */ /* 0x000fea0003800200 */
.L_x_704:
[----:B------:R-:W-:Y:S01]  /*13010*/  FSETP.GT.AND P0, PT, |R23|, R48, PT ;  /* 0x000000301700720b */ /* 0x000fe20003f04200 */
[----:B------:R-:W-:-:S12]  /*13020*/  BSSY.RECONVERGENT B0, `(.L_x_697) ;  /* 0x0000027000007945 */ /* 0x000fd80003800200 */
[----:B------:R-:W-:Y:S05]  /*13030*/  @!P0 BRA `(.L_x_708) ;  /* 0x0000000000948947 */ /* 0x000fea0003800000 */
[----:B------:R-:W0:Y:S01]  /*13040*/  LDCU UR4, c[0x0][0x434] ;  /* 0x00008680ff0477ac */ /* 0x000e220008000800 */
[----:B------:R-:W-:Y:S01]  /*13050*/  BSSY.RECONVERGENT B3, `(.L_x_709) ;  /* 0x000000e000037945 */ /* 0x000fe20003800200 */
[----:B0-----:R-:W-:Y:S01]  /*13060*/  FADD R4, -R48, UR4 ;  /* 0x0000000430047e21 */ /* 0x001fe20008000100 */
[----:B------:R-:W-:-:S03]  /*13070*/  FADD R48, |R23|, -R48 ;  /* 0x8000003017307221 */ /* 0x000fc60000000200 */
        /* <DEDUP_REMOVED lines=9> */
[----:B------:R-:W-:-:S07]  /*13110*/  MOV R8, 0x13130 ;  /* 0x0001313000087802 */ /* 0x000fce0000000f00 */
[----:B------:R-:W-:Y:S05]  /*13120*/  CALL.REL.NOINC `($__internal_7_$__cuda_sm3x_div_rn_noftz_f32_slowpath) ;  /* 0x0000000000d47944 */ /* 0x000fea0003c00000 */
.L_x_710:
[----:B------:R-:W-:Y:S05]  /*13130*/  BSYNC.RECONVERGENT B3 ;  /* 0x0000000000037941 */ /* 0x000fea0003800200 */
.L_x_709:
        /* <DEDUP_REMOVED lines=21> */
.L_x_708:
[----:B------:R-:W-:Y:S05]  /*13290*/  BSYNC.RECONVERGENT B0 ;  /* 0x0000000000007941 */ /* 0x000fea0003800200 */
.L_x_697:
[----:B------:R-:W-:Y:S04]  /*132a0*/  STG.E desc[UR36][R38.64], R46 ;  /* 0x0000002e26007986 */ /* 0x000fe8000c101924 */
[----:B------:R-:W-:Y:S04]  /*132b0*/  STG.E desc[UR36][R36.64], R47 ;  /* 0x0000002f24007986 */ /* 0x000fe8000c101924 */
[----:B------:R-:W-:Y:S04]  /*132c0*/  STG.E desc[UR36][R34.64], R23 ;  /* 0x0000001722007986 */ /* 0x000fe8000c101924 */
[----:B------:R-:W-:Y:S04]  /*132d0*/  STG.E desc[UR36][R32.64], R45 ;  /* 0x0000002d20007986 */ /* 0x000fe8000c101924 */
[----:B------:R-:W-:Y:S04]  /*132e0*/  STG.E desc[UR36][R30.64], R44 ;  /* 0x0000002c1e007986 */ /* 0x000fe8000c101924 */
[----:B------:R-:W-:Y:S01]  /*132f0*/  STG.E desc[UR36][R28.64], R40 ;  /* 0x000000281c007986 */ /* 0x000fe2000c101924 */
[----:B------:R-:W-:Y:S05]  /*13300*/  EXIT ;  /* 0x000000000000794d */ /* 0x000fea0003800000 */
        .weak           $__internal_6_$__cuda_sm20_sqrt_rn_f32_slowpath
        .type           $__internal_6_$__cuda_sm20_sqrt_rn_f32_slowpath,@function
        .size           $__internal_6_$__cuda_sm20_sqrt_rn_f32_slowpath,($__internal_7_$__cuda_sm3x_div_rn_noftz_f32_slowpath - $__internal_6_$__cuda_sm20_sqrt_rn_f32_slowpath)
$__internal_6_$__cuda_sm20_sqrt_rn_f32_slowpath:
        /* <DEDUP_REMOVED lines=19> */
.L_x_711:
[----:B------:R-:W-:Y:S01]  /*13440*/  HFMA2 R9, -RZ, RZ, 0, 0 ;  /* 0x00000000ff097431 */ /* 0x000fe200000001ff */
[----:B------:R-:W-:Y:S02]  /*13450*/  MOV R4, R8 ;  /* 0x0000000800047202 */ /* 0x000fe40000000f00 */
[----:B------:R-:W-:-:S04]  /*13460*/  MOV R8, R42 ;  /* 0x0000002a00087202 */ /* 0x000fc80000000f00 */
[----:B------:R-:W-:Y:S05]  /*13470*/  RET.REL.NODEC R8 `(visionflow_compute_kernel) ;  /* 0xfffffec808e07950 */ /* 0x000fea0003c3ffff */
        .weak           $__internal_7_$__cuda_sm3x_div_rn_noftz_f32_slowpath
        .type           $__internal_7_$__cuda_sm3x_div_rn_noftz_f32_slowpath,@function
        .size           $__internal_7_$__cuda_sm3x_div_rn_noftz_f32_slowpath,(.L_x_747 - $__internal_7_$__cuda_sm3x_div_rn_noftz_f32_slowpath)
$__internal_7_$__cuda_sm3x_div_rn_noftz_f32_slowpath:
[----:B------:R-:W-:Y:S01]  /*13480*/  SHF.R.U32.HI R20, RZ, 0x17, R4 ;  /* 0x00000017ff147819 */ /* 0x000fe20000011604 */
[----:B------:R-:W-:Y:S01]  /*13490*/  BSSY.RECONVERGENT B1, `(.L_x_712) ;  /* 0x0000062000017945 */ /* 0x000fe20003800200 */
[----:B------:R-:W-:Y:S02]  /*134a0*/  SHF.R.U32.HI R42, RZ, 0x17, R3 ;  /* 0x00000017ff2a7819 */ /* 0x000fe40000011603 */
[----:B------:R-:W-:Y:S02]  /*134b0*/  LOP3.LUT R20, R20, 0xff, RZ, 0xc0, !PT ;  /* 0x000000ff14147812 */ /* 0x000fe400078ec0ff */
[----:B------:R-:W-:Y:S02]  /*134c0*/  LOP3.LUT R42, R42, 0xff, RZ, 0xc0, !PT ;  /* 0x000000ff2a2a7812 */ /* 0x000fe400078ec0ff */
[----:B------:R-:W-:Y:S02]  /*134d0*/  IADD3 R21, PT, PT, R20, -0x1, RZ ;  /* 0xffffffff14157810 */ /* 0x000fe40007ffe0ff */
[----:B------:R-:W-:-:S02]  /*134e0*/  IADD3 R41, PT, PT, R42, -0x1, RZ ;  /* 0xffffffff2a297810 */ /* 0x000fc40007ffe0ff */
        /* <DEDUP_REMOVED lines=23> */
[----:B------:R-:W-:Y:S01]  /*13660*/  @!P0 FFMA R3, R3, 1.84467440737095516160e+19, RZ ;  /* 0x5f80000003038823 */ /* 0x000fe200000000ff */
[----:B------:R-:W-:Y:S01]  /*13670*/  @!P0 MOV R9, 0xffffffc0 ;  /* 0xffffffc000098802 */ /* 0x000fe20000000f00 */
[----:B------:R-:W-:-:S03]  /*13680*/  @!P1 FFMA R4, R4, 1.84467440737095516160e+19, RZ ;  /* 0x5f80000004049823 */ /* 0x000fc600000000ff */
[----:B------:R-:W-:-:S07]  /*13690*/  @!P1 IADD3 R9, PT, PT, R9, 0x40, RZ ;  /* 0x0000004009099810 */ /* 0x000fce0007ffe0ff */
.L_x_713:
[----:B------:R-:W-:Y:S01]  /*136a0*/  LEA R21, R20, 0xc0800000, 0x17 ;  /* 0xc080000014157811 */ /* 0x000fe200078eb8ff */
[----:B------:R-:W-:Y:S01]  /*136b0*/  BSSY.RECONVERGENT B2, `(.L_x_718) ;  /* 0x0000036000027945 */ /* 0x000fe20003800200 */
[----:B------:R-:W-:Y:S02]  /*136c0*/  IADD3 R42, PT, PT, R42, -0x7f, RZ ;  /* 0xffffff812a2a7810 */ /* 0x000fe40007ffe0ff */
[----:B------:R-:W-:Y:S02]  /*136d0*/  IADD3 R21, PT, PT, -R21, R4, RZ ;  /* 0x0000000415157210 */ /* 0x000fe40007ffe1ff */
[C---:B------:R-:W-:Y:S01]  /*136e0*/  IADD3 R20, PT, PT, R42.reuse, 0x7f, -R20 ;  /* 0x0000007f2a147810 */ /* 0x040fe20007ffe814 */
[----:B------:R-:W-:Y:S01]  /*136f0*/  IMAD R3, R42, -0x800000, R3 ;  /* 0xff8000002a037824 */ /* 0x000fe200078e0203 */
        /* <DEDUP_REMOVED lines=26> */
[----:B------:R-:W-:Y:S02]  /*138a0*/  IADD3 R41, PT, PT, R20, 0x20, RZ ;  /* 0x0000002014297810 */ /* 0x000fe40007ffe0ff */
[----:B------:R-:W-:Y:S02]  /*138b0*/  LOP3.LUT R21, R42, 0x7fffff, RZ, 0xc0, !PT ;  /* 0x007fffff2a157812 */ /* 0x000fe400078ec0ff */
[C---:B------:R-:W-:Y:S02]  /*138c0*/  ISETP.NE.AND P2, PT, R20.reuse, RZ, PT ;  /* 0x000000ff1400720c */ /* 0x040fe40003f45270 */
[----:B------:R-:W-:Y:S02]  /*138d0*/  LOP3.LUT R21, R21, 0x800000, RZ, 0xfc, !PT ;  /* 0x0080000015157812 */ /* 0x000fe400078efcff */
[----:B------:R-:W-:-:S02]  /*138e0*/  ISETP.NE.AND P0, PT, R20, RZ, PT ;  /* 0x000000ff1400720c */ /* 0x000fc40003f05270 */
        /* <DEDUP_REMOVED lines=10> */
[----:B------:R-:W-:-:S04]  /*13990*/  LOP3.LUT R9, R9, R21, RZ, 0xc0, !PT ;  /* 0x0000001509097212 */ /* 0x000fc800078ec0ff */
[----:B------:R-:W-:-:S04]  /*139a0*/  IADD3 R9, PT, PT, R4, R9, RZ ;  /* 0x0000000904097210 */ /* 0x000fc80007ffe0ff */
[----:B------:R-:W-:Y:S01]  /*139b0*/  LOP3.LUT R3, R9, R3, RZ, 0xfc, !PT ;  /* 0x0000000309037212 */ /* 0x000fe200078efcff */
[----:B------:R-:W-:Y:S06]  /*139c0*/  BRA `(.L_x_721) ;  /* 0x0000000000107947 */ /* 0x000fec0003800000 */
.L_x_720:
[----:B------:R-:W-:-:S04]  /*139d0*/  LOP3.LUT R3, R3, 0x80000000, RZ, 0xc0, !PT ;  /* 0x8000000003037812 */ /* 0x000fc800078ec0ff */
[----:B------:R-:W-:Y:S01]  /*139e0*/  LOP3.LUT R3, R3, 0x7f800000, RZ, 0xfc, !PT ;  /* 0x7f80000003037812 */ /* 0x000fe200078efcff */
[----:B------:R-:W-:Y:S06]  /*139f0*/  BRA `(.L_x_721) ;  /* 0x0000000000047947 */ /* 0x000fec0003800000 */
.L_x_719:
[----:B------:R-:W-:-:S07]  /*13a00*/  LEA R3, R9, R3, 0x17 ;  /* 0x0000000309037211 */ /* 0x000fce00078eb8ff */
.L_x_721:
[----:B------:R-:W-:Y:S05]  /*13a10*/  BSYNC.RECONVERGENT B2 ;  /* 0x0000000000027941 */ /* 0x000fea0003800200 */
.L_x_718:
[----:B------:R-:W-:Y:S05]  /*13a20*/  BRA `(.L_x_722) ;  /* 0x0000000000207947 */ /* 0x000fea0003800000 */
.L_x_717:
[----:B------:R-:W-:-:S04]  /*13a30*/  LOP3.LUT R3, R4, 0x80000000, R3, 0x48, !PT ;  /* 0x8000000004037812 */ /* 0x000fc800078e4803 */
[----:B------:R-:W-:Y:S01]  /*13a40*/  LOP3.LUT R3, R3, 0x7f800000, RZ, 0xfc, !PT ;  /* 0x7f80000003037812 */ /* 0x000fe200078efcff */
[----:B------:R-:W-:Y:S06]  /*13a50*/  BRA `(.L_x_722) ;  /* 0x0000000000147947 */ /* 0x000fec0003800000 */
.L_x_716:
[----:B------:R-:W-:Y:S01]  /*13a60*/  LOP3.LUT R3, R4, 0x80000000, R3, 0x48, !PT ;  /* 0x8000000004037812 */ /* 0x000fe200078e4803 */
[----:B------:R-:W-:Y:S06]  /*13a70*/  BRA `(.L_x_722) ;  /* 0x00000000000c7947 */ /* 0x000fec0003800000 */
.L_x_715:
[----:B------:R-:W0:Y:S01]  /*13a80*/  MUFU.RSQ R3, -QNAN ;  /* 0xffc0000000037908 */ /* 0x000e220000001400 */
[----:B------:R-:W-:Y:S05]  /*13a90*/  BRA `(.L_x_722) ;  /* 0x0000000000047947 */ /* 0x000fea0003800000 */
.L_x_714:
[----:B------:R-:W-:-:S07]  /*13aa0*/  FADD.FTZ R3, R3, R4 ;  /* 0x0000000403037221 */ /* 0x000fce0000010000 */
.L_x_722:
[----:B------:R-:W-:Y:S05]  /*13ab0*/  BSYNC.RECONVERGENT B1 ;  /* 0x0000000000017941 */ /* 0x000fea0003800200 */
.L_x_712:
[----:B------:R-:W-:-:S04]  /*13ac0*/  HFMA2 R9, -RZ, RZ, 0, 0 ;  /* 0x00000000ff097431 */ /* 0x000fc800000001ff */
[----:B0-----:R-:W-:Y:S05]  /*13ad0*/  RET.REL.NODEC R8 `(visionflow_compute_kernel) ;  /* 0xfffffec408487950 */ /* 0x001fea0003c3ffff */
.L_x_723:
        /* <DEDUP_REMOVED lines=10> */
.L_x_747:


//--------------------- .nv.global.init           --------------------------
	.section	.nv.global.init,"aw",@progbits
	.align	4
.nv.global.init:
	.type		__cudart_i2opi_f,@object
	.size		__cudart_i2opi_f,($str - __cudart_i2opi_f)
__cudart_i2opi_f:
        /*0000*/ 	.byte	0x41, 0x90, 0x43, 0x3c, 0x99, 0x95, 0x62, 0xdb, 0xc0, 0xdd, 0x34, 0xf5, 0xd1, 0x57, 0x27, 0xfc
        /*0010*/ 	.byte	0x29, 0x15, 0x44, 0x4e, 0x6e, 0x83, 0xf9, 0xa2
	.type		$str,@object
	.size		$str,($str$1 - $str)
$str:
        /*0018*/ 	.byte	0x44, 0x45, 0x42, 0x55, 0x47, 0x5b, 0x25, 0x64, 0x5d, 0x20, 0x69, 0x74, 0x65, 0x72, 0x3d, 0x25
        /*0028*/ 	.byte	0x64, 0x3a, 0x20, 0x72, 0x61, 0x77, 0x5f, 0x66, 0x6f, 0x72, 0x63, 0x65, 0x3d, 0x28, 0x25, 0x2e
        /*0038*/ 	.byte	0x32, 0x66, 0x2c, 0x25, 0x2e, 0x32, 0x66, 0x2c, 0x25, 0x2e, 0x32, 0x66, 0x29, 0x20, 0x6d, 0x61
        /*0048*/ 	.byte	0x67, 0x3d, 0x25, 0x2e, 0x32, 0x66, 0x20, 0x6d, 0x61, 0x78, 0x3d, 0x25, 0x2e, 0x32, 0x66, 0x0a
        /*0058*/ 	.byte	0x00
	.type		$str$1,@object
	.size		$str$1,(.L_1 - $str$1)
$str$1:
        /*0059*/ 	.byte	0x4e, 0x6f, 0x64, 0x65, 0x20, 0x25, 0x64, 0x3a, 0x20, 0x70, 0x6f, 0x73, 0x3d, 0x28, 0x25, 0x2e
        /*0069*/ 	.byte	0x32, 0x66, 0x2c, 0x25, 0x2e, 0x32, 0x66, 0x2c, 0x25, 0x2e, 0x32, 0x66, 0x29, 0x20, 0x76, 0x65
        /*0079*/ 	.byte	0x6c, 0x3d, 0x28, 0x25, 0x2e, 0x32, 0x66, 0x2c, 0x25, 0x2e, 0x32, 0x66, 0x2c, 0x25, 0x2e, 0x32
        /*0089*/ 	.byte	0x66, 0x29, 0x20, 0x66, 0x6f, 0x72, 0x63, 0x65, 0x3d, 0x28, 0x25, 0x2e, 0x32, 0x66, 0x2c, 0x25
        /*0099*/ 	.byte	0x2e, 0x32, 0x66, 0x2c, 0x25, 0x2e, 0x32, 0x66, 0x29, 0x20, 0x62, 0x6f, 0x75, 0x6e, 0x64, 0x73
        /*00a9*/ 	.byte	0x3d, 0x25, 0x2e, 0x30, 0x66, 0x20, 0x69, 0x74, 0x65, 0x72, 0x3d, 0x25, 0x64, 0x0a, 0x00
.L_1:


//--------------------- .nv.shared.reserved.0     --------------------------
	.section	.nv.shared.reserved.0,"aw",@nobits
	.weak		__nv_reservedSMEM_offset_0_alias
	.size		__nv_reservedSMEM_offset_0_alias, 0, 64
	.other		__nv_reservedSMEM_offset_0_alias,@"STO_CUDA_RESERVED_SHARED STV_DEFAULT"
__nv_reservedSMEM_offset_0_alias:
	.zero		0
	.zero		64


//--------------------- .nv.constant0.louvain_modularity_kernel --------------------------
	.section	.nv.constant0.louvain_modularity_kernel,"a",@progbits
	.sectionflags	@""
	.align	4
.nv.constant0.louvain_modularity_kernel:
	.zero		948


//--------------------- .nv.constant0.compute_affinity_matrix_kernel --------------------------
	.section	.nv.constant0.compute_affinity_matrix_kernel,"a",@progbits
	.sectionflags	@""
	.align	4
.nv.constant0.compute_affinity_matrix_kernel:
	.zero		936


//--------------------- .nv.constant0.update_centroids_kernel --------------------------
	.section	.nv.constant0.update_centroids_kernel,"a",@progbits
	.sectionflags	@""
	.align	4
.nv.constant0.update_centroids_kernel:
	.zero		968


//--------------------- .nv.constant0.kmeans_clustering_kernel --------------------------
	.section	.nv.constant0.kmeans_clustering_kernel,"a",@progbits
	.sectionflags	@""
	.align	4
.nv.constant0.kmeans_clustering_kernel:
	.zero		960


//--------------------- .nv.constant0.stress_majorization_kernel --------------------------
	.section	.nv.constant0.stress_majorization_kernel,"a",@progbits
	.sectionflags	@""
	.align	4
.nv.constant0.stress_majorization_kernel:
	.zero		1032


//--------------------- .nv.constant0.visionflow_compute_kernel --------------------------
	.section	.nv.constant0.visionflow_compute_kernel,"a",@progbits
	.sectionflags	@""
	.align	4
.nv.constant0.visionflow_compute_kernel:
	.zero		1128


//--------------------- SYMBOLS --------------------------

	.type		.nv.reservedSmem.offset0,@object
	.size		.nv.reservedSmem.offset0,0x4
	.type		vprintf,@function
